// auto-generated by cutlass_sweep.fmha — config: {"arch": "sm_100", "direction": "fwd", "dtype": "fp16", "head_dim": 128, "mask": "none", "schedule": "individual", "tile_kv": 64, "tile_q": 256}
#include "cutlass/cutlass.h"
#include "cute/tensor.hpp"
#include "cutlass/device_kernel.h"
#include "cutlass/kernel_hardware_info.h"
#include "77_blackwell_fmha/collective/fmha_fusion.hpp"
#include "77_blackwell_fmha/collective/sm100_fmha_load_tma_warpspecialized.hpp"
#include "77_blackwell_fmha/collective/sm100_fmha_fwd_mainloop_tma_warpspecialized.hpp"
#include "77_blackwell_fmha/collective/sm100_fmha_fwd_epilogue_tma_warpspecialized.hpp"
#include "77_blackwell_fmha/kernel/fmha_tile_scheduler.hpp"
#include "77_blackwell_fmha/kernel/sm100_fmha_fwd_kernel_tma_warpspecialized.hpp"

using namespace cute;
using Element    = cutlass::half_t;
using ElementOut = cutlass::half_t;
using TileShape  = Shape<_256, _64, _128>;

using ProblemShape = cute::tuple<int, int, int, cute::tuple<cute::tuple<int, int>, int>>;
using StrideQ   = cute::tuple<int, _1, cute::tuple<cute::tuple<int, int>, int>>;
using StrideK   = cute::tuple<int, _1, cute::tuple<cute::tuple<_0, int>, int>>;
using StrideV   = StrideK;
using StrideO   = StrideQ;
using StrideLSE = cute::tuple<_1, cute::tuple<cute::tuple<int, int>, int>>;

using TileScheduler = std::conditional_t<
    cute::false_type::value,
    cutlass::fmha::kernel::PersistentTileScheduler,
    cutlass::fmha::kernel::IndividualTileScheduler>;

using Mainloop = cutlass::fmha::collective::Sm100FmhaFwdMainloopTmaWarpspecialized<
    Element, float, float, TileShape, StrideQ, StrideK, StrideV,
    cutlass::fmha::collective::NoMask>;

using Kernel = cutlass::fmha::kernel::Sm100FmhaFwdKernelTmaWarpspecialized<
    ProblemShape, Mainloop,
    cutlass::fmha::collective::Sm100FmhaFwdEpilogueTmaWarpspecialized<
        ElementOut, float, typename Mainloop::TileShapePV, StrideO, StrideLSE>,
    TileScheduler>;

auto* _anchor = &cutlass::device_kernel<Kernel>;


// ===== COMPILED SASS (sm_100a) =====

	.target	sm_100a

	.elftype	@"ET_EXEC"


//--------------------- .note.nv.tkinfo           --------------------------
	.section	.note.nv.tkinfo,"",@"SHT_NOTE"
	.sectionflags	@"SHF_NOTE_NV_TKINFO"
	.tkinfo
        /*0018*/ 	.word	0x00000002
        /*0030*/ 	.string	""
        /*0030*/ 	.string	"ptxas"
        /*0030*/ 	.string	"Cuda compilation tools, release 13.0, V13.0.88"
        /*0030*/ 	.string	"Build cuda_13.0.r13.0/compiler.36424714_0"
        /*0030*/ 	.string	"-arch sm_100a -m 64 "



//--------------------- .note.nv.cuinfo           --------------------------
	.section	.note.nv.cuinfo,"",@"SHT_NOTE"
	.sectionflags	@"SHF_NOTE_NV_CUINFO"
        /*0018*/ 	.short	0x0002
        /*001a*/ 	.short	0x0064
        /*001c*/ 	.short	0x0082
	.zero		2


//--------------------- .nv.info                  --------------------------
	.section	.nv.info,"",@"SHT_CUDA_INFO"
	.align	4


	//----- nvinfo : EIATTR_REGCOUNT
	.align		4
        /*0000*/ 	.byte	0x04, 0x2f
        /*0002*/ 	.short	(.L_34 - .L_33)
	.align		4
.L_33:
        /*0004*/ 	.word	index@(_ZN7cutlass13device_kernelINS_4fmha6kernel36Sm100FmhaFwdKernelTmaWarpspecializedIN4cute5tupleIJiiiNS5_IJNS5_IJiiEEEiEEEEEENS1_10collective38Sm100FmhaFwdMainloopTmaWarpspecializedINS_6half_tEffNS5_IJNS4_1CILi256EEENSC_ILi64EEENSC_ILi128EEEEEENS5_IJiNSC_ILi1EEES7_EEENS5_IJiSH_NS5_IJNS5_IJNSC_ILi0EEEiEEEiEEEEEESM_NS9_6NoMaskENS5_IJNSC_ILi2EEESH_SH_EEENSC_ILb0EEEEENS9_38Sm100FmhaFwdEpilogueTmaWarpspecializedISB_fNS5_IJSF_SF_SE_EEESI_NS5_IJSH_S7_EEESQ_EENS2_23IndividualTileSchedulerENS2_41Sm100FmhaCtxKernelWarpspecializedScheduleEEEEEvNT_6ParamsE)
        /*0008*/ 	.word	0x00000080


	//----- nvinfo : EIATTR_FRAME_SIZE
	.align		4
.L_34:
        /*000c*/ 	.byte	0x04, 0x11
        /*000e*/ 	.short	(.L_36 - .L_35)
	.align		4
.L_35:
        /*0010*/ 	.word	index@($__internal_3_$__cuda_sm3x_div_rn_noftz_f32_slowpath)
        /*0014*/ 	.word	0x00000018


	//----- nvinfo : EIATTR_FRAME_SIZE
	.align		4
.L_36:
        /*0018*/ 	.byte	0x04, 0x11
        /*001a*/ 	.short	(.L_38 - .L_37)
	.align		4
.L_37:
        /*001c*/ 	.word	index@($__internal_2_$__cuda_sm10x_tcgen05_guardrail_trap_unallocated_columns_being_dealloced)
        /*0020*/ 	.word	0x00000018


	//----- nvinfo : EIATTR_FRAME_SIZE
	.align		4
.L_38:
        /*0024*/ 	.byte	0x04, 0x11
        /*0026*/ 	.short	(.L_40 - .L_39)
	.align		4
.L_39:
        /*0028*/ 	.word	index@($__internal_1_$__cuda_sm10x_tcgen05_guardrail_trap_phase_invalid_during_alloc)
        /*002c*/ 	.word	0x00000018


	//----- nvinfo : EIATTR_FRAME_SIZE
	.align		4
.L_40:
        /*0030*/ 	.byte	0x04, 0x11
        /*0032*/ 	.short	(.L_42 - .L_41)
	.align		4
.L_41:
        /*0034*/ 	.word	index@($__internal_0_$__cuda_sm10x_tcgen05_guardrail_trap_col_being_dealloced_not_returned_by_alloc)
        /*0038*/ 	.word	0x00000018


	//----- nvinfo : EIATTR_FRAME_SIZE
	.align		4
.L_42:
        /*003c*/ 	.byte	0x04, 0x11
        /*003e*/ 	.short	(.L_44 - .L_43)
	.align		4
.L_43:
        /*0040*/ 	.word	index@(_ZN7cutlass13device_kernelINS_4fmha6kernel36Sm100FmhaFwdKernelTmaWarpspecializedIN4cute5tupleIJiiiNS5_IJNS5_IJiiEEEiEEEEEENS1_10collective38Sm100FmhaFwdMainloopTmaWarpspecializedINS_6half_tEffNS5_IJNS4_1CILi256EEENSC_ILi64EEENSC_ILi128EEEEEENS5_IJiNSC_ILi1EEES7_EEENS5_IJiSH_NS5_IJNS5_IJNSC_ILi0EEEiEEEiEEEEEESM_NS9_6NoMaskENS5_IJNSC_ILi2EEESH_SH_EEENSC_ILb0EEEEENS9_38Sm100FmhaFwdEpilogueTmaWarpspecializedISB_fNS5_IJSF_SF_SE_EEESI_NS5_IJSH_S7_EEESQ_EENS2_23IndividualTileSchedulerENS2_41Sm100FmhaCtxKernelWarpspecializedScheduleEEEEEvNT_6ParamsE)
        /*0044*/ 	.word	0x00000018


	//----- nvinfo : EIATTR_MIN_STACK_SIZE
	.align		4
.L_44:
        /*0048*/ 	.byte	0x04, 0x12
        /*004a*/ 	.short	(.L_46 - .L_45)
	.align		4
.L_45:
        /*004c*/ 	.word	index@(_ZN7cutlass13device_kernelINS_4fmha6kernel36Sm100FmhaFwdKernelTmaWarpspecializedIN4cute5tupleIJiiiNS5_IJNS5_IJiiEEEiEEEEEENS1_10collective38Sm100FmhaFwdMainloopTmaWarpspecializedINS_6half_tEffNS5_IJNS4_1CILi256EEENSC_ILi64EEENSC_ILi128EEEEEENS5_IJiNSC_ILi1EEES7_EEENS5_IJiSH_NS5_IJNS5_IJNSC_ILi0EEEiEEEiEEEEEESM_NS9_6NoMaskENS5_IJNSC_ILi2EEESH_SH_EEENSC_ILb0EEEEENS9_38Sm100FmhaFwdEpilogueTmaWarpspecializedISB_fNS5_IJSF_SF_SE_EEESI_NS5_IJSH_S7_EEESQ_EENS2_23IndividualTileSchedulerENS2_41Sm100FmhaCtxKernelWarpspecializedScheduleEEEEEvNT_6ParamsE)
        /*0050*/ 	.word	0x00000018
.L_46:


//--------------------- .nv.compat                --------------------------
	.section	.nv.compat,"",@"SHT_CUDA_COMPAT_INFO"
	.align	4
        /*0000*/ 	.byte	0x02, 0x09, 0x01, 0x00, 0x02, 0x02, 0x02, 0x00, 0x02, 0x05, 0x05, 0x00, 0x03, 0x07, 0x01, 0x01
        /*0010*/ 	.byte	0x02, 0x03, 0x01, 0x00, 0x02, 0x06, 0x01, 0x00, 0x04, 0x0b, 0x08, 0x00, 0x01, 0x00, 0x00, 0x00
        /*0020*/ 	.byte	0x00, 0x00, 0x00, 0x00


//--------------------- .nv.info._ZN7cutlass13device_kernelINS_4fmha6kernel36Sm100FmhaFwdKernelTmaWarpspecializedIN4cute5tupleIJiiiNS5_IJNS5_IJiiEEEiEEEEEENS1_10collective38Sm100FmhaFwdMainloopTmaWarpspecializedINS_6half_tEffNS5_IJNS4_1CILi256EEENSC_ILi64EEENSC_ILi128EEEEEENS5_IJiNSC_ILi1EEES7_EEENS5_IJiSH_NS5_IJNS5_IJNSC_ILi0EEEiEEEiEEEEEESM_NS9_6NoMaskENS5_IJNSC_ILi2EEESH_SH_EEENSC_ILb0EEEEENS9_38Sm100FmhaFwdEpilogueTmaWarpspecializedISB_fNS5_IJSF_SF_SE_EEESI_NS5_IJSH_S7_EEESQ_EENS2_23IndividualTileSchedulerENS2_41Sm100FmhaCtxKernelWarpspecializedScheduleEEEEEvNT_6ParamsE --------------------------
	.section	.nv.info._ZN7cutlass13device_kernelINS_4fmha6kernel36Sm100FmhaFwdKernelTmaWarpspecializedIN4cute5tupleIJiiiNS5_IJNS5_IJiiEEEiEEEEEENS1_10collective38Sm100FmhaFwdMainloopTmaWarpspecializedINS_6half_tEffNS5_IJNS4_1CILi256EEENSC_ILi64EEENSC_ILi128EEEEEENS5_IJiNSC_ILi1EEES7_EEENS5_IJiSH_NS5_IJNS5_IJNSC_ILi0EEEiEEEiEEEEEESM_NS9_6NoMaskENS5_IJNSC_ILi2EEESH_SH_EEENSC_ILb0EEEEENS9_38Sm100FmhaFwdEpilogueTmaWarpspecializedISB_fNS5_IJSF_SF_SE_EEESI_NS5_IJSH_S7_EEESQ_EENS2_23IndividualTileSchedulerENS2_41Sm100FmhaCtxKernelWarpspecializedScheduleEEEEEvNT_6ParamsE,"",@"SHT_CUDA_INFO"
	.sectionflags	@""
	.align	4


	//----- nvinfo : EIATTR_CUDA_API_VERSION
	.align		4
        /*0000*/ 	.byte	0x04, 0x37
        /*0002*/ 	.short	(.L_48 - .L_47)
.L_47:
        /*0004*/ 	.word	0x00000082


	//----- nvinfo : EIATTR_KPARAM_INFO
	.align		4
.L_48:
        /*0008*/ 	.byte	0x04, 0x17
        /*000a*/ 	.short	(.L_50 - .L_49)
.L_49:
        /*000c*/ 	.word	0x00000000
        /*0010*/ 	.short	0x0000
        /*0012*/ 	.short	0x0000
        /*0014*/ 	.byte	0x00, 0xf0, 0x01, 0x18


	//----- nvinfo : EIATTR_AT_ENTRY_FRAGMENTS
	.align		4
.L_50:
        /*0018*/ 	.byte	0x04, 0x4f
        /*001a*/ 	.short	(.L_52 - .L_51)


	//   ....[0]....
.L_51:
        /*001c*/ 	.word	0x00000006


	//----- nvinfo : EIATTR_RESERVED_SMEM_USED
	.align		4
.L_52:
        /*0020*/ 	.byte	0x01, 0x41
	.zero		2


	//----- nvinfo : EIATTR_SPARSE_MMA_MASK
	.align		4
        /*0024*/ 	.byte	0x03, 0x50
        /*0026*/ 	.short	0x0000


	//----- nvinfo : EIATTR_TCGEN05_1CTA_USED
	.align		4
        /*0028*/ 	.byte	0x01, 0x51
	.zero		2


	//----- nvinfo : EIATTR_MAXREG_COUNT
	.align		4
        /*002c*/ 	.byte	0x03, 0x1b
        /*002e*/ 	.short	0x0080


	//----- nvinfo : EIATTR_NUM_BARRIERS
	.align		4
        /*0030*/ 	.byte	0x02, 0x4c
        /*0032*/ 	.byte	0x01
	.zero		1


	//----- nvinfo : EIATTR_EXTERNS
	.align		4
        /*0034*/ 	.byte	0x04, 0x0f
        /*0036*/ 	.short	(.L_54 - .L_53)


	//   ....[0]....
	.align		4
.L_53:
        /*0038*/ 	.word	index@(vprintf)


	//   ....[1]....
	.align		4
        /*003c*/ 	.word	index@(__assertfail)


	//----- nvinfo : EIATTR_MERCURY_ISA_VERSION
	.align		4
.L_54:
        /*0040*/ 	.byte	0x03, 0x5f
        /*0042*/ 	.short	0x0101


	//----- nvinfo : EIATTR_INT_WARP_WIDE_INSTR_OFFSETS
	.align		4
        /*0044*/ 	.byte	0x04, 0x31
        /*0046*/ 	.short	(.L_56 - .L_55)


	//   ....[0]....
.L_55:
        /*0048*/ 	.word	0x000186c0


	//   ....[1]....
        /*004c*/ 	.word	0x00018700


	//   ....[2]....
        /*0050*/ 	.word	0x00018730


	//----- nvinfo : EIATTR_COOP_GROUP_MASK_REGIDS
	.align		4
.L_56:
        /*0054*/ 	.byte	0x04, 0x29
        /*0056*/ 	.short	(.L_58 - .L_57)


	//   ....[0]....
.L_57:
        /*0058*/ 	.word	0xffffffff


	//   ....[1]....
        /*005c*/ 	.word	0xffffffff


	//   ....[2]....
        /*0060*/ 	.word	0xffffffff


	//   ....[3]....
        /*0064*/ 	.word	0xffffffff


	//   ....[4]....
        /*0068*/ 	.word	0xffffffff


	//   ....[5]....
        /*006c*/ 	.word	0xffffffff


	//   ....[6]....
        /*0070*/ 	.word	0xffffffff


	//   ....[7]....
        /*0074*/ 	.word	0xffffffff


	//   ....[8]....
        /*0078*/ 	.word	0xffffffff


	//   ....[9]....
        /*007c*/ 	.word	0xffffffff


	//   ....[10]....
        /*0080*/ 	.word	0xffffffff


	//   ....[11]....
        /*0084*/ 	.word	0xffffffff


	//   ....[12]....
        /*0088*/ 	.word	0xffffffff


	//   ....[13]....
        /*008c*/ 	.word	0xffffffff


	//   ....[14]....
        /*0090*/ 	.word	0xffffffff


	//   ....[15]....
        /*0094*/ 	.word	0xffffffff


	//   ....[16]....
        /*0098*/ 	.word	0xffffffff


	//   ....[17]....
        /*009c*/ 	.word	0xffffffff


	//----- nvinfo : EIATTR_COOP_GROUP_INSTR_OFFSETS
	.align		4
.L_58:
        /*00a0*/ 	.byte	0x04, 0x28
        /*00a2*/ 	.short	(.L_60 - .L_59)


	//   ....[0]....
.L_59:
        /*00a4*/ 	.word	0x00000110


	//   ....[1]....
        /*00a8*/ 	.word	0x000008d0


	//   ....[2]....
        /*00ac*/ 	.word	0x00000b00


	//   ....[3]....
        /*00b0*/ 	.word	0x00000c30


	//   ....[4]....
        /*00b4*/ 	.word	0x00000d70


	//   ....[5]....
        /*00b8*/ 	.word	0x00001010


	//   ....[6]....
        /*00bc*/ 	.word	0x00001200


	//   ....[7]....
        /*00c0*/ 	.word	0x000012f0


	//   ....[8]....
        /*00c4*/ 	.word	0x00001450


	//   ....[9]....
        /*00c8*/ 	.word	0x000015b0


	//   ....[10]....
        /*00cc*/ 	.word	0x000017e0


	//   ....[11]....
        /*00d0*/ 	.word	0x000019f0


	//   ....[12]....
        /*00d4*/ 	.word	0x00001a20


	//   ....[13]....
        /*00d8*/ 	.word	0x00009b50


	//   ....[14]....
        /*00dc*/ 	.word	0x0000b8f0


	//   ....[15]....
        /*00e0*/ 	.word	0x00011ba0


	//   ....[16]....
        /*00e4*/ 	.word	0x000185e0


	//   ....[17]....
        /*00e8*/ 	.word	0x00018800


	//----- nvinfo : EIATTR_REG_RECONFIG
	.align		4
.L_60:
        /*00ec*/ 	.byte	0x01, 0x54
	.zero		2


	//----- nvinfo : EIATTR_VRC_CTA_INIT_COUNT
	.align		4
        /*00f0*/ 	.byte	0x02, 0x4a
        /*00f2*/ 	.byte	0x80
	.zero		1


	//----- nvinfo : EIATTR_SYSCALL_OFFSETS
	.align		4
        /*00f4*/ 	.byte	0x04, 0x46
        /*00f6*/ 	.short	(.L_62 - .L_61)


	//   ....[0]....
.L_61:
        /*00f8*/ 	.word	0x00004380


	//   ....[1]....
        /*00fc*/ 	.word	0x00004440


	//   ....[2]....
        /*0100*/ 	.word	0x000044b0


	//   ....[3]....
        /*0104*/ 	.word	0x00004520


	//   ....[4]....
        /*0108*/ 	.word	0x00004590


	//   ....[5]....
        /*010c*/ 	.word	0x00004630


	//   ....[6]....
        /*0110*/ 	.word	0x000046f0


	//   ....[7]....
        /*0114*/ 	.word	0x00004790


	//   ....[8]....
        /*0118*/ 	.word	0x00004830


	//   ....[9]....
        /*011c*/ 	.word	0x000048d0


	//   ....[10]....
        /*0120*/ 	.word	0x00004940


	//   ....[11]....
        /*0124*/ 	.word	0x000049e0


	//   ....[12]....
        /*0128*/ 	.word	0x00004a80


	//   ....[13]....
        /*012c*/ 	.word	0x00004af0


	//   ....[14]....
        /*0130*/ 	.word	0x00004b90


	//   ....[15]....
        /*0134*/ 	.word	0x00004c30


	//   ....[16]....
        /*0138*/ 	.word	0x00004cd0


	//   ....[17]....
        /*013c*/ 	.word	0x00004d70


	//   ....[18]....
        /*0140*/ 	.word	0x00004de0


	//   ....[19]....
        /*0144*/ 	.word	0x00004e80


	//   ....[20]....
        /*0148*/ 	.word	0x00004f20


	//   ....[21]....
        /*014c*/ 	.word	0x00004f90


	//   ....[22]....
        /*0150*/ 	.word	0x00005030


	//   ....[23]....
        /*0154*/ 	.word	0x000050d0


	//   ....[24]....
        /*0158*/ 	.word	0x00005170


	//   ....[25]....
        /*015c*/ 	.word	0x00005210


	//   ....[26]....
        /*0160*/ 	.word	0x00005280


	//   ....[27]....
        /*0164*/ 	.word	0x00005320


	//   ....[28]....
        /*0168*/ 	.word	0x000053c0


	//   ....[29]....
        /*016c*/ 	.word	0x00005430


	//   ....[30]....
        /*0170*/ 	.word	0x000054d0


	//   ....[31]....
        /*0174*/ 	.word	0x00005570


	//   ....[32]....
        /*0178*/ 	.word	0x00005610


	//   ....[33]....
        /*017c*/ 	.word	0x000056b0


	//   ....[34]....
        /*0180*/ 	.word	0x00005750


	//   ....[35]....
        /*0184*/ 	.word	0x000057f0


	//   ....[36]....
        /*0188*/ 	.word	0x00005860


	//   ....[37]....
        /*018c*/ 	.word	0x00005900


	//   ....[38]....
        /*0190*/ 	.word	0x000059a0


	//   ....[39]....
        /*0194*/ 	.word	0x00005a10


	//   ....[40]....
        /*0198*/ 	.word	0x00005ab0


	//   ....[41]....
        /*019c*/ 	.word	0x00005b50


	//   ....[42]....
        /*01a0*/ 	.word	0x00005bf0


	//   ....[43]....
        /*01a4*/ 	.word	0x00005c90


	//   ....[44]....
        /*01a8*/ 	.word	0x00005d00


	//   ....[45]....
        /*01ac*/ 	.word	0x00005da0


	//   ....[46]....
        /*01b0*/ 	.word	0x00005e40


	//   ....[47]....
        /*01b4*/ 	.word	0x00005eb0


	//   ....[48]....
        /*01b8*/ 	.word	0x00005f50


	//   ....[49]....
        /*01bc*/ 	.word	0x00005ff0


	//   ....[50]....
        /*01c0*/ 	.word	0x00006090


	//   ....[51]....
        /*01c4*/ 	.word	0x00006130


	//   ....[52]....
        /*01c8*/ 	.word	0x000061a0


	//   ....[53]....
        /*01cc*/ 	.word	0x00006230


	//   ....[54]....
        /*01d0*/ 	.word	0x000062d0


	//   ....[55]....
        /*01d4*/ 	.word	0x00006340


	//   ....[56]....
        /*01d8*/ 	.word	0x000063e0


	//   ....[57]....
        /*01dc*/ 	.word	0x00006480


	//   ....[58]....
        /*01e0*/ 	.word	0x00006520


	//   ....[59]....
        /*01e4*/ 	.word	0x000065c0


	//   ....[60]....
        /*01e8*/ 	.word	0x00009c80


	//   ....[61]....
        /*01ec*/ 	.word	0x00009dd0


	//   ....[62]....
        /*01f0*/ 	.word	0x00009fb0


	//   ....[63]....
        /*01f4*/ 	.word	0x0000a100


	//   ....[64]....
        /*01f8*/ 	.word	0x0000a2e0


	//   ....[65]....
        /*01fc*/ 	.word	0x0000a430


	//   ....[66]....
        /*0200*/ 	.word	0x0000a610


	//   ....[67]....
        /*0204*/ 	.word	0x0000a760


	//   ....[68]....
        /*0208*/ 	.word	0x0000a940


	//   ....[69]....
        /*020c*/ 	.word	0x0000aa90


	//   ....[70]....
        /*0210*/ 	.word	0x0000ac70


	//   ....[71]....
        /*0214*/ 	.word	0x0000adc0


	//   ....[72]....
        /*0218*/ 	.word	0x0000afa0


	//   ....[73]....
        /*021c*/ 	.word	0x0000b0f0


	//   ....[74]....
        /*0220*/ 	.word	0x0000b2e0


	//   ....[75]....
        /*0224*/ 	.word	0x0000b4c0


	//   ....[76]....
        /*0228*/ 	.word	0x0000b770


	//   ....[77]....
        /*022c*/ 	.word	0x0000ba20


	//   ....[78]....
        /*0230*/ 	.word	0x0000bb70


	//   ....[79]....
        /*0234*/ 	.word	0x0000bd50


	//   ....[80]....
        /*0238*/ 	.word	0x0000bea0


	//   ....[81]....
        /*023c*/ 	.word	0x0000c080


	//   ....[82]....
        /*0240*/ 	.word	0x0000c1d0


	//   ....[83]....
        /*0244*/ 	.word	0x0000c3b0


	//   ....[84]....
        /*0248*/ 	.word	0x0000c500


	//   ....[85]....
        /*024c*/ 	.word	0x0000c6e0


	//   ....[86]....
        /*0250*/ 	.word	0x0000c830


	//   ....[87]....
        /*0254*/ 	.word	0x0000ca10


	//   ....[88]....
        /*0258*/ 	.word	0x0000cb60


	//   ....[89]....
        /*025c*/ 	.word	0x0000cd40


	//   ....[90]....
        /*0260*/ 	.word	0x0000ce90


	//   ....[91]....
        /*0264*/ 	.word	0x0000d080


	//   ....[92]....
        /*0268*/ 	.word	0x0000d260


	//   ....[93]....
        /*026c*/ 	.word	0x0000d8b0


	//   ....[94]....
        /*0270*/ 	.word	0x0000dbf0


	//   ....[95]....
        /*0274*/ 	.word	0x0000df00


	//   ....[96]....
        /*0278*/ 	.word	0x0000e210


	//   ....[97]....
        /*027c*/ 	.word	0x0000e520


	//   ....[98]....
        /*0280*/ 	.word	0x0000e830


	//   ....[99]....
        /*0284*/ 	.word	0x0000eb40


	//   ....[100]....
        /*0288*/ 	.word	0x0000ee50


	//   ....[101]....
        /*028c*/ 	.word	0x0000f750


	//   ....[102]....
        /*0290*/ 	.word	0x0000fae0


	//   ....[103]....
        /*0294*/ 	.word	0x0000fdf0


	//   ....[104]....
        /*0298*/ 	.word	0x00010100


	//   ....[105]....
        /*029c*/ 	.word	0x00010410


	//   ....[106]....
        /*02a0*/ 	.word	0x00010720


	//   ....[107]....
        /*02a4*/ 	.word	0x00010a30


	//   ....[108]....
        /*02a8*/ 	.word	0x00010d40


	//   ....[109]....
        /*02ac*/ 	.word	0x00011050


	//   ....[110]....
        /*02b0*/ 	.word	0x00011d40


	//   ....[111]....
        /*02b4*/ 	.word	0x00011e90


	//   ....[112]....
        /*02b8*/ 	.word	0x00012220


	//   ....[113]....
        /*02bc*/ 	.word	0x000138b0


	//   ....[114]....
        /*02c0*/ 	.word	0x00013eb0


	//----- nvinfo : EIATTR_MBARRIER_INSTR_OFFSETS
	.align		4
.L_62:
        /*02c4*/ 	.byte	0x04, 0x39
        /*02c6*/ 	.short	(.L_64 - .L_63)


	//   ....[0]....
.L_63:
        /*02c8*/ 	.word	0x000009b0
        /*02cc*/ 	.word	0x000000ff
        /*02d0*/ 	.word	0x0001c000
        /*02d4*/ 	.short	0x0100
        /*02d6*/ 	.byte	0x05
	.zero		1


	//   ....[1]....
        /*02d8*/ 	.word	0x000009c0
        /*02dc*/ 	.word	0x000000ff
        /*02e0*/ 	.word	0x0001c010
        /*02e4*/ 	.short	0x0100
        /*02e6*/ 	.byte	0x05
	.zero		1


	//   ....[2]....
        /*02e8*/ 	.word	0x000009d0
        /*02ec*/ 	.word	0x000000ff
        /*02f0*/ 	.word	0x0001c008
        /*02f4*/ 	.short	0x0100
        /*02f6*/ 	.byte	0x05
	.zero		1


	//   ....[3]....
        /*02f8*/ 	.word	0x000009e0
        /*02fc*/ 	.word	0x000000ff
        /*0300*/ 	.word	0x0001c018
        /*0304*/ 	.short	0x0100
        /*0306*/ 	.byte	0x05
	.zero		1


	//   ....[4]....
        /*0308*/ 	.word	0x00000bc0
        /*030c*/ 	.word	0x000000ff
        /*0310*/ 	.word	0x0001c020
        /*0314*/ 	.short	0x0100
        /*0316*/ 	.byte	0x05
	.zero		1


	//   ....[5]....
        /*0318*/ 	.word	0x00000bd0
        /*031c*/ 	.word	0x000000ff
        /*0320*/ 	.word	0x0001c038
        /*0324*/ 	.short	0x0100
        /*0326*/ 	.byte	0x05
	.zero		1


	//   ....[6]....
        /*0328*/ 	.word	0x00000be0
        /*032c*/ 	.word	0x000000ff
        /*0330*/ 	.word	0x0001c028
        /*0334*/ 	.short	0x0100
        /*0336*/ 	.byte	0x05
	.zero		1


	//   ....[7]....
        /*0338*/ 	.word	0x00000bf0
        /*033c*/ 	.word	0x000000ff
        /*0340*/ 	.word	0x0001c040
        /*0344*/ 	.short	0x0100
        /*0346*/ 	.byte	0x05
	.zero		1


	//   ....[8]....
        /*0348*/ 	.word	0x00000c00
        /*034c*/ 	.word	0x000000ff
        /*0350*/ 	.word	0x0001c030
        /*0354*/ 	.short	0x0100
        /*0356*/ 	.byte	0x05
	.zero		1


	//   ....[9]....
        /*0358*/ 	.word	0x00000c10
        /*035c*/ 	.word	0x000000ff
        /*0360*/ 	.word	0x0001c048
        /*0364*/ 	.short	0x0100
        /*0366*/ 	.byte	0x05
	.zero		1


	//   ....[10]....
        /*0368*/ 	.word	0x00000d40
        /*036c*/ 	.word	0x000000ff
        /*0370*/ 	.word	0x0001c050
        /*0374*/ 	.short	0x0100
        /*0376*/ 	.byte	0x06
	.zero		1


	//   ....[11]....
        /*0378*/ 	.word	0x00000d50
        /*037c*/ 	.word	0x000000ff
        /*0380*/ 	.word	0x0001c058
        /*0384*/ 	.short	0x0100
        /*0386*/ 	.byte	0x06
	.zero		1


	//   ....[12]....
        /*0388*/ 	.word	0x00000ee0
        /*038c*/ 	.word	0x000000ff
        /*0390*/ 	.word	0x0001c060
        /*0394*/ 	.short	0x0100
        /*0396*/ 	.byte	0x06
	.zero		1


	//   ....[13]....
        /*0398*/ 	.word	0x00000ef0
        /*039c*/ 	.word	0x000000ff
        /*03a0*/ 	.word	0x0001c068
        /*03a4*/ 	.short	0x0100
        /*03a6*/ 	.byte	0x06
	.zero		1


	//   ....[14]....
        /*03a8*/ 	.word	0x000010d0
        /*03ac*/ 	.word	0x000000ff
        /*03b0*/ 	.word	0x0001c070
        /*03b4*/ 	.short	0x0100
        /*03b6*/ 	.byte	0x05
	.zero		1


	//   ....[15]....
        /*03b8*/ 	.word	0x000010e0
        /*03bc*/ 	.word	0x000000ff
        /*03c0*/ 	.word	0x0001c078
        /*03c4*/ 	.short	0x0100
        /*03c6*/ 	.byte	0x05
	.zero		1


	//   ....[16]....
        /*03c8*/ 	.word	0x000012c0
        /*03cc*/ 	.word	0x000000ff
        /*03d0*/ 	.word	0x0001c080
        /*03d4*/ 	.short	0x0100
        /*03d6*/ 	.byte	0x05
	.zero		1


	//   ....[17]....
        /*03d8*/ 	.word	0x000012d0
        /*03dc*/ 	.word	0x000000ff
        /*03e0*/ 	.word	0x0001c088
        /*03e4*/ 	.short	0x0100
        /*03e6*/ 	.byte	0x05
	.zero		1


	//   ....[18]....
        /*03e8*/ 	.word	0x00001400
        /*03ec*/ 	.word	0x000000ff
        /*03f0*/ 	.word	0x0001c090
        /*03f4*/ 	.short	0x0100
        /*03f6*/ 	.byte	0x08
	.zero		1


	//   ....[19]....
        /*03f8*/ 	.word	0x00001410
        /*03fc*/ 	.word	0x000000ff
        /*0400*/ 	.word	0x0001c0a0
        /*0404*/ 	.short	0x0100
        /*0406*/ 	.byte	0x08
	.zero		1


	//   ....[20]....
        /*0408*/ 	.word	0x00001420
        /*040c*/ 	.word	0x000000ff
        /*0410*/ 	.word	0x0001c098
        /*0414*/ 	.short	0x0100
        /*0416*/ 	.byte	0x08
	.zero		1


	//   ....[21]....
        /*0418*/ 	.word	0x00001430
        /*041c*/ 	.word	0x000000ff
        /*0420*/ 	.word	0x0001c0a8
        /*0424*/ 	.short	0x0100
        /*0426*/ 	.byte	0x08
	.zero		1


	//   ....[22]....
        /*0428*/ 	.word	0x00001560
        /*042c*/ 	.word	0x000000ff
        /*0430*/ 	.word	0x0001c0b0
        /*0434*/ 	.short	0x0100
        /*0436*/ 	.byte	0x08
	.zero		1


	//   ....[23]....
        /*0438*/ 	.word	0x00001570
        /*043c*/ 	.word	0x000000ff
        /*0440*/ 	.word	0x0001c0c0
        /*0444*/ 	.short	0x0100
        /*0446*/ 	.byte	0x08
	.zero		1


	//   ....[24]....
        /*0448*/ 	.word	0x00001580
        /*044c*/ 	.word	0x000000ff
        /*0450*/ 	.word	0x0001c0b8
        /*0454*/ 	.short	0x0100
        /*0456*/ 	.byte	0x08
	.zero		1


	//   ....[25]....
        /*0458*/ 	.word	0x00001590
        /*045c*/ 	.word	0x000000ff
        /*0460*/ 	.word	0x0001c0c8
        /*0464*/ 	.short	0x0100
        /*0466*/ 	.byte	0x08
	.zero		1


	//   ....[26]....
        /*0468*/ 	.word	0x00001680
        /*046c*/ 	.word	0x000000ff
        /*0470*/ 	.word	0x0001c0d0
        /*0474*/ 	.short	0x0100
        /*0476*/ 	.byte	0x05
	.zero		1


	//   ....[27]....
        /*0478*/ 	.word	0x00001690
        /*047c*/ 	.word	0x000000ff
        /*0480*/ 	.word	0x0001c0d8
        /*0484*/ 	.short	0x0100
        /*0486*/ 	.byte	0x05
	.zero		1


	//   ....[28]....
        /*0488*/ 	.word	0x00001b30
        /*048c*/ 	.word	0x000000ff
        /*0490*/ 	.word	0x0001c000
        /*0494*/ 	.short	0x010a
        /*0496*/ 	.byte	0x08
	.zero		1


	//   ....[29]....
        /*0498*/ 	.word	0x00001b70
        /*049c*/ 	.word	0x000000ff
        /*04a0*/ 	.word	0x0001c020
        /*04a4*/ 	.short	0x010a
        /*04a6*/ 	.byte	0x08
	.zero		1


	//   ....[30]....
        /*04a8*/ 	.word	0x00001bf0
        /*04ac*/ 	.word	0x000000ff
        /*04b0*/ 	.word	0x0001c058
        /*04b4*/ 	.short	0x010a
        /*04b6*/ 	.byte	0x08
	.zero		1


	//   ....[31]....
        /*04b8*/ 	.word	0x00002070
        /*04bc*/ 	.word	0x000000ff
        /*04c0*/ 	.word	0x0001c008
        /*04c4*/ 	.short	0x010a
        /*04c6*/ 	.byte	0x08
	.zero		1


	//   ....[32]....
        /*04c8*/ 	.word	0x000020d0
        /*04cc*/ 	.word	0x000000ff
        /*04d0*/ 	.word	0x0001c068
        /*04d4*/ 	.short	0x010a
        /*04d6*/ 	.byte	0x08
	.zero		1


	//   ....[33]....
        /*04d8*/ 	.word	0x00002520
        /*04dc*/ 	.word	0x000000ff
        /*04e0*/ 	.word	0x0001c028
        /*04e4*/ 	.short	0x010a
        /*04e6*/ 	.byte	0x08
	.zero		1


	//   ....[34]....
        /*04e8*/ 	.word	0x00002560
        /*04ec*/ 	.word	0x000000ff
        /*04f0*/ 	.word	0x0001c0a0
        /*04f4*/ 	.short	0x010a
        /*04f6*/ 	.byte	0x08
	.zero		1


	//   ....[35]....
        /*04f8*/ 	.word	0x000025a0
        /*04fc*/ 	.word	0x000000ff
        /*0500*/ 	.word	0x0001c058
        /*0504*/ 	.short	0x010a
        /*0506*/ 	.byte	0x08
	.zero		1


	//   ....[36]....
        /*0508*/ 	.word	0x000029d0
        /*050c*/ 	.word	0x000000ff
        /*0510*/ 	.word	0x0001c020
        /*0514*/ 	.short	0x010a
        /*0516*/ 	.byte	0x05
	.zero		1


	//   ....[37]....
        /*0518*/ 	.word	0x00002ed0
        /*051c*/ 	.word	0x000000ff
        /*0520*/ 	.word	0x0001c0a8
        /*0524*/ 	.short	0x010a
        /*0526*/ 	.byte	0x0f
	.zero		1


	//   ....[38]....
        /*0528*/ 	.word	0x00002f20
        /*052c*/ 	.word	0x000000ff
        /*0530*/ 	.word	0x0001c068
        /*0534*/ 	.short	0x010a
        /*0536*/ 	.byte	0x0f
	.zero		1


	//   ....[39]....
        /*0538*/ 	.word	0x00003700
        /*053c*/ 	.word	0x000000ff
        /*0540*/ 	.word	0x0001c020
        /*0544*/ 	.short	0x010a
        /*0546*/ 	.byte	0x05
	.zero		1


	//   ....[40]....
        /*0548*/ 	.word	0x00003750
        /*054c*/ 	.word	0x000000ff
        /*0550*/ 	.word	0x0001c0a0
        /*0554*/ 	.short	0x010a
        /*0556*/ 	.byte	0x0f
	.zero		1


	//   ....[41]....
        /*0558*/ 	.word	0x000037a0
        /*055c*/ 	.word	0x000000ff
        /*0560*/ 	.word	0x0001c058
        /*0564*/ 	.short	0x010a
        /*0566*/ 	.byte	0x0f
	.zero		1


	//   ....[42]....
        /*0568*/ 	.word	0x00003c90
        /*056c*/ 	.word	0x000000ff
        /*0570*/ 	.word	0x0001c0a8
        /*0574*/ 	.short	0x010a
        /*0576*/ 	.byte	0x0e
	.zero		1


	//   ....[43]....
        /*0578*/ 	.word	0x00003ce0
        /*057c*/ 	.word	0x000000ff
        /*0580*/ 	.word	0x0001c068
        /*0584*/ 	.short	0x010a
        /*0586*/ 	.byte	0x0e
	.zero		1


	//   ....[44]....
        /*0588*/ 	.word	0x000041e0
        /*058c*/ 	.word	0x00000010
        /*0590*/ 	.word	0x0001c0c0
        /*0594*/ 	.short	0x010a
        /*0596*/ 	.byte	0xff
	.zero		1


	//   ....[45]....
        /*0598*/ 	.word	0x00007d10
        /*059c*/ 	.word	0x00000010
        /*05a0*/ 	.word	0x0001c0b0
        /*05a4*/ 	.short	0x0101
        /*05a6*/ 	.byte	0xff
	.zero		1


	//   ....[46]....
        /*05a8*/ 	.word	0x000091c0
        /*05ac*/ 	.word	0x00000010
        /*05b0*/ 	.word	0x0001c0c8
        /*05b4*/ 	.short	0x010a
        /*05b6*/ 	.byte	0xff
	.zero		1


	//   ....[47]....
        /*05b8*/ 	.word	0x000094c0
        /*05bc*/ 	.word	0x00000010
        /*05c0*/ 	.word	0x0001c0b8
        /*05c4*/ 	.short	0x0101
        /*05c6*/ 	.byte	0xff
	.zero		1


	//   ....[48]....
        /*05c8*/ 	.word	0x00009580
        /*05cc*/ 	.word	0x000000ff
        /*05d0*/ 	.word	0x0001c070
        /*05d4*/ 	.short	0x010a
        /*05d6*/ 	.byte	0x27
	.zero		1


	//   ....[49]....
        /*05d8*/ 	.word	0x00009600
        /*05dc*/ 	.word	0x000000ff
        /*05e0*/ 	.word	0x00000000
        /*05e4*/ 	.short	0x0101
        /*05e6*/ 	.byte	0x04
	.zero		1


	//   ....[50]....
        /*05e8*/ 	.word	0x00009630
        /*05ec*/ 	.word	0x000000ff
        /*05f0*/ 	.word	0x0001c080
        /*05f4*/ 	.short	0x010a
        /*05f6*/ 	.byte	0x27
	.zero		1


	//   ....[51]....
        /*05f8*/ 	.word	0x000099d0
        /*05fc*/ 	.word	0x000000ff
        /*0600*/ 	.word	0x0001c070
        /*0604*/ 	.short	0x010a
        /*0606*/ 	.byte	0x27
	.zero		1


	//   ....[52]....
        /*0608*/ 	.word	0x00009b30
        /*060c*/ 	.word	0x000000ff
        /*0610*/ 	.word	0x0001c090
        /*0614*/ 	.short	0x010a
        /*0616*/ 	.byte	0x27
	.zero		1


	//   ....[53]....
        /*0618*/ 	.word	0x0000b570
        /*061c*/ 	.word	0x000000ff
        /*0620*/ 	.word	0x00000000
        /*0624*/ 	.short	0x0101
        /*0626*/ 	.byte	0x04
	.zero		1


	//   ....[54]....
        /*0628*/ 	.word	0x0000b5f0
        /*062c*/ 	.word	0x000000ff
        /*0630*/ 	.word	0x00000000
        /*0634*/ 	.short	0x0101
        /*0636*/ 	.byte	0x04
	.zero		1


	//   ....[55]....
        /*0638*/ 	.word	0x0000b650
        /*063c*/ 	.word	0x000000ff
        /*0640*/ 	.word	0x0001c080
        /*0644*/ 	.short	0x010a
        /*0646*/ 	.byte	0x27
	.zero		1


	//   ....[56]....
        /*0648*/ 	.word	0x0000b8d0
        /*064c*/ 	.word	0x000000ff
        /*0650*/ 	.word	0x0001c098
        /*0654*/ 	.short	0x010a
        /*0656*/ 	.byte	0x27
	.zero		1


	//   ....[57]....
        /*0658*/ 	.word	0x0000d300
        /*065c*/ 	.word	0x000000ff
        /*0660*/ 	.word	0x00000000
        /*0664*/ 	.short	0x0101
        /*0666*/ 	.byte	0x04
	.zero		1


	//   ....[58]....
        /*0668*/ 	.word	0x0000d3a0
        /*066c*/ 	.word	0x000000ff
        /*0670*/ 	.word	0x00000000
        /*0674*/ 	.short	0x0101
        /*0676*/ 	.byte	0x05
	.zero		1


	//   ....[59]....
        /*0678*/ 	.word	0x0000d450
        /*067c*/ 	.word	0x000000ff
        /*0680*/ 	.word	0x00000000
        /*0684*/ 	.short	0x0101
        /*0686*/ 	.byte	0x05
	.zero		1


	//   ....[60]....
        /*0688*/ 	.word	0x0000d4a0
        /*068c*/ 	.word	0x000000ff
        /*0690*/ 	.word	0x0001c070
        /*0694*/ 	.short	0x010a
        /*0696*/ 	.byte	0x28
	.zero		1


	//   ....[61]....
        /*0698*/ 	.word	0x0000d510
        /*069c*/ 	.word	0x000000ff
        /*06a0*/ 	.word	0x00000000
        /*06a4*/ 	.short	0x0101
        /*06a6*/ 	.byte	0x04
	.zero		1


	//   ....[62]....
        /*06a8*/ 	.word	0x0000d570
        /*06ac*/ 	.word	0x000000ff
        /*06b0*/ 	.word	0x0001c090
        /*06b4*/ 	.short	0x010a
        /*06b6*/ 	.byte	0x28
	.zero		1


	//   ....[63]....
        /*06b8*/ 	.word	0x0000d5f0
        /*06bc*/ 	.word	0x000000ff
        /*06c0*/ 	.word	0x0001c0c0
        /*06c4*/ 	.short	0x010a
        /*06c6*/ 	.byte	0x28
	.zero		1


	//   ....[64]....
        /*06c8*/ 	.word	0x0000f580
        /*06cc*/ 	.word	0x000000ff
        /*06d0*/ 	.word	0x00000000
        /*06d4*/ 	.short	0x0101
        /*06d6*/ 	.byte	0x04
	.zero		1


	//   ....[65]....
        /*06d8*/ 	.word	0x0000f5b0
        /*06dc*/ 	.word	0x000000ff
        /*06e0*/ 	.word	0x0001c0b0
        /*06e4*/ 	.short	0x0101
        /*06e6*/ 	.byte	0x28
	.zero		1


	//   ....[66]....
        /*06e8*/ 	.word	0x0000f630
        /*06ec*/ 	.word	0x000000ff
        /*06f0*/ 	.word	0x0001c080
        /*06f4*/ 	.short	0x010a
        /*06f6*/ 	.byte	0x28
	.zero		1


	//   ....[67]....
        /*06f8*/ 	.word	0x0000f7e0
        /*06fc*/ 	.word	0x000000ff
        /*0700*/ 	.word	0x00000000
        /*0704*/ 	.short	0x0101
        /*0706*/ 	.byte	0x27
	.zero		1


	//   ....[68]....
        /*0708*/ 	.word	0x0000f830
        /*070c*/ 	.word	0x000000ff
        /*0710*/ 	.word	0x0001c098
        /*0714*/ 	.short	0x010a
        /*0716*/ 	.byte	0x28
	.zero		1


	//   ....[69]....
        /*0718*/ 	.word	0x0000f8b0
        /*071c*/ 	.word	0x000000ff
        /*0720*/ 	.word	0x0001c0c8
        /*0724*/ 	.short	0x010a
        /*0726*/ 	.byte	0x28
	.zero		1


	//   ....[70]....
        /*0728*/ 	.word	0x00011760
        /*072c*/ 	.word	0x000000ff
        /*0730*/ 	.word	0x00000000
        /*0734*/ 	.short	0x0101
        /*0736*/ 	.byte	0x04
	.zero		1


	//   ....[71]....
        /*0738*/ 	.word	0x00011790
        /*073c*/ 	.word	0x000000ff
        /*0740*/ 	.word	0x0001c0b8
        /*0744*/ 	.short	0x0101
        /*0746*/ 	.byte	0x28
	.zero		1


	//   ....[72]....
        /*0748*/ 	.word	0x00011930
        /*074c*/ 	.word	0x000000ff
        /*0750*/ 	.word	0x00000000
        /*0754*/ 	.short	0x010a
        /*0756*/ 	.byte	0x37
	.zero		1


	//   ....[73]....
        /*0758*/ 	.word	0x00011c20
        /*075c*/ 	.word	0x000000ff
        /*0760*/ 	.word	0x00000000
        /*0764*/ 	.short	0x010a
        /*0766*/ 	.byte	0x2b
	.zero		1


	//   ....[74]....
        /*0768*/ 	.word	0x00012390
        /*076c*/ 	.word	0x000000ff
        /*0770*/ 	.word	0x00000000
        /*0774*/ 	.short	0x0101
        /*0776*/ 	.byte	0x04
	.zero		1


	//   ....[75]....
        /*0778*/ 	.word	0x000123e0
        /*077c*/ 	.word	0x000000ff
        /*0780*/ 	.word	0x00000000
        /*0784*/ 	.short	0x010a
        /*0786*/ 	.byte	0x34
	.zero		1


	//   ....[76]....
        /*0788*/ 	.word	0x000126d0
        /*078c*/ 	.word	0x000000ff
        /*0790*/ 	.word	0x00000000
        /*0794*/ 	.short	0x0101
        /*0796*/ 	.byte	0x2a
	.zero		1


	//   ....[77]....
        /*0798*/ 	.word	0x000139a0
        /*079c*/ 	.word	0x000000ff
        /*07a0*/ 	.word	0x00000000
        /*07a4*/ 	.short	0x0101
        /*07a6*/ 	.byte	0x04
	.zero		1


	//   ....[78]....
        /*07a8*/ 	.word	0x00013a40
        /*07ac*/ 	.word	0x000000ff
        /*07b0*/ 	.word	0x00000000
        /*07b4*/ 	.short	0x010a
        /*07b6*/ 	.byte	0x37
	.zero		1


	//   ....[79]....
        /*07b8*/ 	.word	0x00013d90
        /*07bc*/ 	.word	0x000000ff
        /*07c0*/ 	.word	0x00000000
        /*07c4*/ 	.short	0x010a
        /*07c6*/ 	.byte	0x2b
	.zero		1


	//   ....[80]....
        /*07c8*/ 	.word	0x00013ff0
        /*07cc*/ 	.word	0x000000ff
        /*07d0*/ 	.word	0x00000000
        /*07d4*/ 	.short	0x0101
        /*07d6*/ 	.byte	0x04
	.zero		1


	//   ....[81]....
        /*07d8*/ 	.word	0x00014060
        /*07dc*/ 	.word	0x000000ff
        /*07e0*/ 	.word	0x00000000
        /*07e4*/ 	.short	0x010a
        /*07e6*/ 	.byte	0x37
	.zero		1


	//   ....[82]....
        /*07e8*/ 	.word	0x00014120
        /*07ec*/ 	.word	0x000000ff
        /*07f0*/ 	.word	0x00000000
        /*07f4*/ 	.short	0x0101
        /*07f6*/ 	.byte	0x04
	.zero		1


	//   ....[83]....
        /*07f8*/ 	.word	0x00014480
        /*07fc*/ 	.word	0x000000ff
        /*0800*/ 	.word	0x0001c010
        /*0804*/ 	.short	0x010a
        /*0806*/ 	.byte	0x08
	.zero		1


	//   ....[84]....
        /*0808*/ 	.word	0x000146b0
        /*080c*/ 	.word	0x000000ff
        /*0810*/ 	.word	0x0001c038
        /*0814*/ 	.short	0x010a
        /*0816*/ 	.byte	0x08
	.zero		1


	//   ....[85]....
        /*0818*/ 	.word	0x000148d0
        /*081c*/ 	.word	0x000000ff
        /*0820*/ 	.word	0x0001c018
        /*0824*/ 	.short	0x010a
        /*0826*/ 	.byte	0x08
	.zero		1


	//   ....[86]....
        /*0828*/ 	.word	0x00014b10
        /*082c*/ 	.word	0x000000ff
        /*0830*/ 	.word	0x0001c040
        /*0834*/ 	.short	0x010a
        /*0836*/ 	.byte	0x08
	.zero		1


	//   ....[87]....
        /*0838*/ 	.word	0x00014ec0
        /*083c*/ 	.word	0x000000ff
        /*0840*/ 	.word	0x0001c038
        /*0844*/ 	.short	0x010a
        /*0846*/ 	.byte	0x29
	.zero		1


	//   ....[88]....
        /*0848*/ 	.word	0x00015100
        /*084c*/ 	.word	0x000000ff
        /*0850*/ 	.word	0x0001c038
        /*0854*/ 	.short	0x010a
        /*0856*/ 	.byte	0x19
	.zero		1


	//   ....[89]....
        /*0858*/ 	.word	0x00015360
        /*085c*/ 	.word	0x000000ff
        /*0860*/ 	.word	0x0001c038
        /*0864*/ 	.short	0x010a
        /*0866*/ 	.byte	0x21
	.zero		1


	//   ....[90]....
        /*0868*/ 	.word	0x000155b0
        /*086c*/ 	.word	0x000000ff
        /*0870*/ 	.word	0x0001c038
        /*0874*/ 	.short	0x010a
        /*0876*/ 	.byte	0x19
	.zero		1


	//   ....[91]....
        /*0878*/ 	.word	0x00015810
        /*087c*/ 	.word	0x000000ff
        /*0880*/ 	.word	0x0001c038
        /*0884*/ 	.short	0x010a
        /*0886*/ 	.byte	0x19
	.zero		1


	//   ....[92]....
        /*0888*/ 	.word	0x00015a70
        /*088c*/ 	.word	0x000000ff
        /*0890*/ 	.word	0x0001c038
        /*0894*/ 	.short	0x010a
        /*0896*/ 	.byte	0x19
	.zero		1


	//   ....[93]....
        /*0898*/ 	.word	0x00015cd0
        /*089c*/ 	.word	0x000000ff
        /*08a0*/ 	.word	0x0001c038
        /*08a4*/ 	.short	0x010a
        /*08a6*/ 	.byte	0x19
	.zero		1


	//   ....[94]....
        /*08a8*/ 	.word	0x00015f30
        /*08ac*/ 	.word	0x000000ff
        /*08b0*/ 	.word	0x0001c038
        /*08b4*/ 	.short	0x010a
        /*08b6*/ 	.byte	0x19
	.zero		1


	//   ....[95]....
        /*08b8*/ 	.word	0x00016230
        /*08bc*/ 	.word	0x000000ff
        /*08c0*/ 	.word	0x0001c038
        /*08c4*/ 	.short	0x010a
        /*08c6*/ 	.byte	0x21
	.zero		1


	//   ....[96]....
        /*08c8*/ 	.word	0x00016480
        /*08cc*/ 	.word	0x000000ff
        /*08d0*/ 	.word	0x0001c038
        /*08d4*/ 	.short	0x010a
        /*08d6*/ 	.byte	0x19
	.zero		1


	//   ....[97]....
        /*08d8*/ 	.word	0x00016960
        /*08dc*/ 	.word	0x000000ff
        /*08e0*/ 	.word	0x0001c0b0
        /*08e4*/ 	.short	0x010a
        /*08e6*/ 	.byte	0x18
	.zero		1


	//   ....[98]....
        /*08e8*/ 	.word	0x000175f0
        /*08ec*/ 	.word	0x000000ff
        /*08f0*/ 	.word	0x0001c0b8
        /*08f4*/ 	.short	0x010a
        /*08f6*/ 	.byte	0x18
	.zero		1


	//   ....[99]....
        /*08f8*/ 	.word	0x00018520
        /*08fc*/ 	.word	0x000000ff
        /*0900*/ 	.word	0x00000000
        /*0904*/ 	.short	0x0101
        /*0906*/ 	.byte	0x05
	.zero		1


	//   ....[100]....
        /*0908*/ 	.word	0x000185a0
        /*090c*/ 	.word	0x000000ff
        /*0910*/ 	.word	0x00000000
        /*0914*/ 	.short	0x0101
        /*0916*/ 	.byte	0x05
	.zero		1


	//   ....[101]....
        /*0918*/ 	.word	0x00018830
        /*091c*/ 	.word	0x00000000
        /*0920*/ 	.word	0x0001c000
        /*0924*/ 	.short	0x010a
        /*0926*/ 	.byte	0xff
	.zero		1


	//   ....[102]....
        /*0928*/ 	.word	0x00018890
        /*092c*/ 	.word	0x00000000
        /*0930*/ 	.word	0x0001c020
        /*0934*/ 	.short	0x010a
        /*0936*/ 	.byte	0xff
	.zero		1


	//   ....[103]....
        /*0938*/ 	.word	0x000188f0
        /*093c*/ 	.word	0x00000005
        /*0940*/ 	.word	0x0001c058
        /*0944*/ 	.short	0x010a
        /*0946*/ 	.byte	0xff
	.zero		1


	//   ....[104]....
        /*0948*/ 	.word	0x00018950
        /*094c*/ 	.word	0x00000000
        /*0950*/ 	.word	0x0001c008
        /*0954*/ 	.short	0x010a
        /*0956*/ 	.byte	0xff
	.zero		1


	//   ....[105]....
        /*0958*/ 	.word	0x000189b0
        /*095c*/ 	.word	0x00000005
        /*0960*/ 	.word	0x0001c068
        /*0964*/ 	.short	0x010a
        /*0966*/ 	.byte	0xff
	.zero		1


	//   ....[106]....
        /*0968*/ 	.word	0x00018a10
        /*096c*/ 	.word	0x00000000
        /*0970*/ 	.word	0x0001c028
        /*0974*/ 	.short	0x010a
        /*0976*/ 	.byte	0xff
	.zero		1


	//   ....[107]....
        /*0978*/ 	.word	0x00018a70
        /*097c*/ 	.word	0x00000005
        /*0980*/ 	.word	0x0001c0a0
        /*0984*/ 	.short	0x010a
        /*0986*/ 	.byte	0xff
	.zero		1


	//   ....[108]....
        /*0988*/ 	.word	0x00018ad0
        /*098c*/ 	.word	0x00000000
        /*0990*/ 	.word	0x0001c058
        /*0994*/ 	.short	0x010a
        /*0996*/ 	.byte	0xff
	.zero		1


	//   ....[109]....
        /*0998*/ 	.word	0x00018b30
        /*099c*/ 	.word	0x00000000
        /*09a0*/ 	.word	0x0001c020
        /*09a4*/ 	.short	0x010a
        /*09a6*/ 	.byte	0xff
	.zero		1


	//   ....[110]....
        /*09a8*/ 	.word	0x00018b90
        /*09ac*/ 	.word	0x00000000
        /*09b0*/ 	.word	0x0001c0a8
        /*09b4*/ 	.short	0x010a
        /*09b6*/ 	.byte	0xff
	.zero		1


	//   ....[111]....
        /*09b8*/ 	.word	0x00018bf0
        /*09bc*/ 	.word	0x00000000
        /*09c0*/ 	.word	0x0001c068
        /*09c4*/ 	.short	0x010a
        /*09c6*/ 	.byte	0xff
	.zero		1


	//   ....[112]....
        /*09c8*/ 	.word	0x00018c50
        /*09cc*/ 	.word	0x00000000
        /*09d0*/ 	.word	0x0001c020
        /*09d4*/ 	.short	0x010a
        /*09d6*/ 	.byte	0xff
	.zero		1


	//   ....[113]....
        /*09d8*/ 	.word	0x00018cb0
        /*09dc*/ 	.word	0x00000000
        /*09e0*/ 	.word	0x0001c0a0
        /*09e4*/ 	.short	0x010a
        /*09e6*/ 	.byte	0xff
	.zero		1


	//   ....[114]....
        /*09e8*/ 	.word	0x00018d10
        /*09ec*/ 	.word	0x00000000
        /*09f0*/ 	.word	0x0001c058
        /*09f4*/ 	.short	0x010a
        /*09f6*/ 	.byte	0xff
	.zero		1


	//   ....[115]....
        /*09f8*/ 	.word	0x00018d70
        /*09fc*/ 	.word	0x00000000
        /*0a00*/ 	.word	0x0001c0a8
        /*0a04*/ 	.short	0x010a
        /*0a06*/ 	.byte	0xff
	.zero		1


	//   ....[116]....
        /*0a08*/ 	.word	0x00018dd0
        /*0a0c*/ 	.word	0x00000000
        /*0a10*/ 	.word	0x0001c068
        /*0a14*/ 	.short	0x010a
        /*0a16*/ 	.byte	0xff
	.zero		1


	//   ....[117]....
        /*0a18*/ 	.word	0x00018e20
        /*0a1c*/ 	.word	0x00000010
        /*0a20*/ 	.word	0x0001c0c0
        /*0a24*/ 	.short	0x010a
        /*0a26*/ 	.byte	0xff
	.zero		1


	//   ....[118]....
        /*0a28*/ 	.word	0x00018e70
        /*0a2c*/ 	.word	0x00000010
        /*0a30*/ 	.word	0x0001c0c8
        /*0a34*/ 	.short	0x010a
        /*0a36*/ 	.byte	0xff
	.zero		1


	//   ....[119]....
        /*0a38*/ 	.word	0x00018ed0
        /*0a3c*/ 	.word	0x00000000
        /*0a40*/ 	.word	0x0001c070
        /*0a44*/ 	.short	0x010a
        /*0a46*/ 	.byte	0xff
	.zero		1


	//   ....[120]....
        /*0a48*/ 	.word	0x00018f30
        /*0a4c*/ 	.word	0x00000000
        /*0a50*/ 	.word	0x0001c080
        /*0a54*/ 	.short	0x010a
        /*0a56*/ 	.byte	0xff
	.zero		1


	//   ....[121]....
        /*0a58*/ 	.word	0x00018f90
        /*0a5c*/ 	.word	0x00000000
        /*0a60*/ 	.word	0x0001c070
        /*0a64*/ 	.short	0x010a
        /*0a66*/ 	.byte	0xff
	.zero		1


	//   ....[122]....
        /*0a68*/ 	.word	0x00018ff0
        /*0a6c*/ 	.word	0x00000000
        /*0a70*/ 	.word	0x0001c090
        /*0a74*/ 	.short	0x010a
        /*0a76*/ 	.byte	0xff
	.zero		1


	//   ....[123]....
        /*0a78*/ 	.word	0x00019050
        /*0a7c*/ 	.word	0x00000000
        /*0a80*/ 	.word	0x0001c080
        /*0a84*/ 	.short	0x010a
        /*0a86*/ 	.byte	0xff
	.zero		1


	//   ....[124]....
        /*0a88*/ 	.word	0x000190b0
        /*0a8c*/ 	.word	0x00000000
        /*0a90*/ 	.word	0x0001c098
        /*0a94*/ 	.short	0x010a
        /*0a96*/ 	.byte	0xff
	.zero		1


	//   ....[125]....
        /*0a98*/ 	.word	0x00019110
        /*0a9c*/ 	.word	0x00000000
        /*0aa0*/ 	.word	0x0001c070
        /*0aa4*/ 	.short	0x010a
        /*0aa6*/ 	.byte	0xff
	.zero		1


	//   ....[126]....
        /*0aa8*/ 	.word	0x00019170
        /*0aac*/ 	.word	0x00000000
        /*0ab0*/ 	.word	0x0001c090
        /*0ab4*/ 	.short	0x010a
        /*0ab6*/ 	.byte	0xff
	.zero		1


	//   ....[127]....
        /*0ab8*/ 	.word	0x000191d0
        /*0abc*/ 	.word	0x00000000
        /*0ac0*/ 	.word	0x0001c0c0
        /*0ac4*/ 	.short	0x010a
        /*0ac6*/ 	.byte	0xff
	.zero		1


	//   ....[128]....
        /*0ac8*/ 	.word	0x00019230
        /*0acc*/ 	.word	0x00000000
        /*0ad0*/ 	.word	0x0001c080
        /*0ad4*/ 	.short	0x010a
        /*0ad6*/ 	.byte	0xff
	.zero		1


	//   ....[129]....
        /*0ad8*/ 	.word	0x00019290
        /*0adc*/ 	.word	0x00000000
        /*0ae0*/ 	.word	0x0001c098
        /*0ae4*/ 	.short	0x010a
        /*0ae6*/ 	.byte	0xff
	.zero		1


	//   ....[130]....
        /*0ae8*/ 	.word	0x000192f0
        /*0aec*/ 	.word	0x00000000
        /*0af0*/ 	.word	0x0001c0c8
        /*0af4*/ 	.short	0x010a
        /*0af6*/ 	.byte	0xff
	.zero		1


	//   ....[131]....
        /*0af8*/ 	.word	0x00019350
        /*0afc*/ 	.word	0x00000000
        /*0b00*/ 	.word	0x00000000
        /*0b04*/ 	.short	0x010a
        /*0b06*/ 	.byte	0xff
	.zero		1


	//   ....[132]....
        /*0b08*/ 	.word	0x000193b0
        /*0b0c*/ 	.word	0x00000000
        /*0b10*/ 	.word	0x00000000
        /*0b14*/ 	.short	0x010a
        /*0b16*/ 	.byte	0xff
	.zero		1


	//   ....[133]....
        /*0b18*/ 	.word	0x00019410
        /*0b1c*/ 	.word	0x00000004
        /*0b20*/ 	.word	0x00000000
        /*0b24*/ 	.short	0x010a
        /*0b26*/ 	.byte	0xff
	.zero		1


	//   ....[134]....
        /*0b28*/ 	.word	0x00019470
        /*0b2c*/ 	.word	0x00000003
        /*0b30*/ 	.word	0x00000000
        /*0b34*/ 	.short	0x010a
        /*0b36*/ 	.byte	0xff
	.zero		1


	//   ....[135]....
        /*0b38*/ 	.word	0x000194d0
        /*0b3c*/ 	.word	0x00000000
        /*0b40*/ 	.word	0x00000000
        /*0b44*/ 	.short	0x010a
        /*0b46*/ 	.byte	0xff
	.zero		1


	//   ....[136]....
        /*0b48*/ 	.word	0x00019530
        /*0b4c*/ 	.word	0x00000000
        /*0b50*/ 	.word	0x00000000
        /*0b54*/ 	.short	0x010a
        /*0b56*/ 	.byte	0xff
	.zero		1


	//   ....[137]....
        /*0b58*/ 	.word	0x00019590
        /*0b5c*/ 	.word	0x00000000
        /*0b60*/ 	.word	0x0001c010
        /*0b64*/ 	.short	0x010a
        /*0b66*/ 	.byte	0xff
	.zero		1


	//   ....[138]....
        /*0b68*/ 	.word	0x000195f0
        /*0b6c*/ 	.word	0x00000000
        /*0b70*/ 	.word	0x0001c038
        /*0b74*/ 	.short	0x010a
        /*0b76*/ 	.byte	0xff
	.zero		1


	//   ....[139]....
        /*0b78*/ 	.word	0x00019650
        /*0b7c*/ 	.word	0x00000000
        /*0b80*/ 	.word	0x0001c018
        /*0b84*/ 	.short	0x010a
        /*0b86*/ 	.byte	0xff
	.zero		1


	//   ....[140]....
        /*0b88*/ 	.word	0x000196b0
        /*0b8c*/ 	.word	0x00000000
        /*0b90*/ 	.word	0x0001c040
        /*0b94*/ 	.short	0x010a
        /*0b96*/ 	.byte	0xff
	.zero		1


	//   ....[141]....
        /*0b98*/ 	.word	0x00019710
        /*0b9c*/ 	.word	0x00000000
        /*0ba0*/ 	.word	0x0001c038
        /*0ba4*/ 	.short	0x010a
        /*0ba6*/ 	.byte	0xff
	.zero		1


	//   ....[142]....
        /*0ba8*/ 	.word	0x00019770
        /*0bac*/ 	.word	0x00000000
        /*0bb0*/ 	.word	0x0001c038
        /*0bb4*/ 	.short	0x010a
        /*0bb6*/ 	.byte	0xff
	.zero		1


	//   ....[143]....
        /*0bb8*/ 	.word	0x000197d0
        /*0bbc*/ 	.word	0x00000000
        /*0bc0*/ 	.word	0x0001c038
        /*0bc4*/ 	.short	0x010a
        /*0bc6*/ 	.byte	0xff
	.zero		1


	//   ....[144]....
        /*0bc8*/ 	.word	0x00019830
        /*0bcc*/ 	.word	0x00000000
        /*0bd0*/ 	.word	0x0001c038
        /*0bd4*/ 	.short	0x010a
        /*0bd6*/ 	.byte	0xff
	.zero		1


	//   ....[145]....
        /*0bd8*/ 	.word	0x00019890
        /*0bdc*/ 	.word	0x00000000
        /*0be0*/ 	.word	0x0001c038
        /*0be4*/ 	.short	0x010a
        /*0be6*/ 	.byte	0xff
	.zero		1


	//   ....[146]....
        /*0be8*/ 	.word	0x000198f0
        /*0bec*/ 	.word	0x00000000
        /*0bf0*/ 	.word	0x0001c038
        /*0bf4*/ 	.short	0x010a
        /*0bf6*/ 	.byte	0xff
	.zero		1


	//   ....[147]....
        /*0bf8*/ 	.word	0x00019950
        /*0bfc*/ 	.word	0x00000000
        /*0c00*/ 	.word	0x0001c038
        /*0c04*/ 	.short	0x010a
        /*0c06*/ 	.byte	0xff
	.zero		1


	//   ....[148]....
        /*0c08*/ 	.word	0x000199b0
        /*0c0c*/ 	.word	0x00000000
        /*0c10*/ 	.word	0x0001c038
        /*0c14*/ 	.short	0x010a
        /*0c16*/ 	.byte	0xff
	.zero		1


	//   ....[149]....
        /*0c18*/ 	.word	0x00019a10
        /*0c1c*/ 	.word	0x00000000
        /*0c20*/ 	.word	0x0001c038
        /*0c24*/ 	.short	0x010a
        /*0c26*/ 	.byte	0xff
	.zero		1


	//   ....[150]....
        /*0c28*/ 	.word	0x00019a70
        /*0c2c*/ 	.word	0x00000000
        /*0c30*/ 	.word	0x0001c038
        /*0c34*/ 	.short	0x010a
        /*0c36*/ 	.byte	0xff
	.zero		1


	//   ....[151]....
        /*0c38*/ 	.word	0x00019ad0
        /*0c3c*/ 	.word	0x00000003
        /*0c40*/ 	.word	0x0001c0b0
        /*0c44*/ 	.short	0x010a
        /*0c46*/ 	.byte	0xff
	.zero		1


	//   ....[152]....
        /*0c48*/ 	.word	0x00019b30
        /*0c4c*/ 	.word	0x00000003
        /*0c50*/ 	.word	0x0001c0b8
        /*0c54*/ 	.short	0x010a
        /*0c56*/ 	.byte	0xff
	.zero		1


	//----- nvinfo : EIATTR_NUM_MBARRIERS
	.align		4
.L_64:
        /*0c58*/ 	.byte	0x03, 0x38
        /*0c5a*/ 	.short	0x001c


	//----- nvinfo : EIATTR_EXIT_INSTR_OFFSETS
	.align		4
        /*0c5c*/ 	.byte	0x04, 0x1c
        /*0c5e*/ 	.short	(.L_66 - .L_65)


	//   ....[0]....
.L_65:
        /*0c60*/ 	.word	0x000017b0


	//   ....[1]....
        /*0c64*/ 	.word	0x00001a30


	//   ....[2]....
        /*0c68*/ 	.word	0x00004050


	//   ....[3]....
        /*0c6c*/ 	.word	0x00004090


	//   ....[4]....
        /*0c70*/ 	.word	0x00004100


	//   ....[5]....
        /*0c74*/ 	.word	0x000094d0


	//   ....[6]....
        /*0c78*/ 	.word	0x000117a0


	//   ....[7]....
        /*0c7c*/ 	.word	0x00011840


	//   ....[8]....
        /*0c80*/ 	.word	0x00014130


	//   ....[9]....
        /*0c84*/ 	.word	0x000141c0


	//   ....[10]....
        /*0c88*/ 	.word	0x00014260


	//   ....[11]....
        /*0c8c*/ 	.word	0x00014cf0


	//   ....[12]....
        /*0c90*/ 	.word	0x000161c0


	//   ....[13]....
        /*0c94*/ 	.word	0x000166e0


	//   ....[14]....
        /*0c98*/ 	.word	0x00016750


	//   ....[15]....
        /*0c9c*/ 	.word	0x00018810


	//----- nvinfo : EIATTR_INDIRECT_BRANCH_TARGETS
	.align		4
.L_66:
        /*0ca0*/ 	.byte	0x04, 0x34
        /*0ca2*/ 	.short	(.L_68 - .L_67)


	//   ....[0]....
.L_67:
        /*0ca4*/ 	.word	.L_x_468@srel
        /*0ca8*/ 	.short	0x0
        /*0caa*/ 	.short	0x0
        /*0cac*/ 	.word	0x3
        /*0cb0*/ 	.word	.L_x_469@srel
        /*0cb4*/ 	.word	.L_x_470@srel
        /*0cb8*/ 	.word	.L_x_471@srel


	//----- nvinfo : EIATTR_MAX_THREADS
	.align		4
.L_68:
        /*0cbc*/ 	.byte	0x04, 0x05
        /*0cbe*/ 	.short	(.L_70 - .L_69)
.L_69:
        /*0cc0*/ 	.word	0x00000200
        /*0cc4*/ 	.word	0x00000001
        /*0cc8*/ 	.word	0x00000001


	//----- nvinfo : EIATTR_CRS_STACK_SIZE
	.align		4
.L_70:
        /*0ccc*/ 	.byte	0x04, 0x1e
        /*0cce*/ 	.short	(.L_72 - .L_71)
.L_71:
        /*0cd0*/ 	.word	0x00000000


	//----- nvinfo : EIATTR_CBANK_PARAM_SIZE
	.align		4
.L_72:
        /*0cd4*/ 	.byte	0x03, 0x19
        /*0cd6*/ 	.short	0x0600


	//----- nvinfo : EIATTR_PARAM_CBANK
	.align		4
        /*0cd8*/ 	.byte	0x04, 0x0a
        /*0cda*/ 	.short	(.L_74 - .L_73)
	.align		4
.L_73:
        /*0cdc*/ 	.word	index@(.nv.constant0._ZN7cutlass13device_kernelINS_4fmha6kernel36Sm100FmhaFwdKernelTmaWarpspecializedIN4cute5tupleIJiiiNS5_IJNS5_IJiiEEEiEEEEEENS1_10collective38Sm100FmhaFwdMainloopTmaWarpspecializedINS_6half_tEffNS5_IJNS4_1CILi256EEENSC_ILi64EEENSC_ILi128EEEEEENS5_IJiNSC_ILi1EEES7_EEENS5_IJiSH_NS5_IJNS5_IJNSC_ILi0EEEiEEEiEEEEEESM_NS9_6NoMaskENS5_IJNSC_ILi2EEESH_SH_EEENSC_ILb0EEEEENS9_38Sm100FmhaFwdEpilogueTmaWarpspecializedISB_fNS5_IJSF_SF_SE_EEESI_NS5_IJSH_S7_EEESQ_EENS2_23IndividualTileSchedulerENS2_41Sm100FmhaCtxKernelWarpspecializedScheduleEEEEEvNT_6ParamsE)
        /*0ce0*/ 	.short	0x0380
        /*0ce2*/ 	.short	0x0600


	//----- nvinfo : EIATTR_SW_WAR
	.align		4
.L_74:
        /*0ce4*/ 	.byte	0x04, 0x36
        /*0ce6*/ 	.short	(.L_76 - .L_75)
.L_75:
        /*0ce8*/ 	.word	0x00000008
.L_76:


//--------------------- .nv.callgraph             --------------------------
	.section	.nv.callgraph,"",@"SHT_CUDA_CALLGRAPH"
	.align	4
	.sectionentsize	8
	.align		4
        /*0000*/ 	.word	0x00000000
	.align		4
        /*0004*/ 	.word	0xffffffff
	.align		4
        /*0008*/ 	.word	index@(_ZN7cutlass13device_kernelINS_4fmha6kernel36Sm100FmhaFwdKernelTmaWarpspecializedIN4cute5tupleIJiiiNS5_IJNS5_IJiiEEEiEEEEEENS1_10collective38Sm100FmhaFwdMainloopTmaWarpspecializedINS_6half_tEffNS5_IJNS4_1CILi256EEENSC_ILi64EEENSC_ILi128EEEEEENS5_IJiNSC_ILi1EEES7_EEENS5_IJiSH_NS5_IJNS5_IJNSC_ILi0EEEiEEEiEEEEEESM_NS9_6NoMaskENS5_IJNSC_ILi2EEESH_SH_EEENSC_ILb0EEEEENS9_38Sm100FmhaFwdEpilogueTmaWarpspecializedISB_fNS5_IJSF_SF_SE_EEESI_NS5_IJSH_S7_EEESQ_EENS2_23IndividualTileSchedulerENS2_41Sm100FmhaCtxKernelWarpspecializedScheduleEEEEEvNT_6ParamsE)
	.align		4
        /*000c*/ 	.word	index@(__assertfail)
	.align		4
        /*0010*/ 	.word	index@(_ZN7cutlass13device_kernelINS_4fmha6kernel36Sm100FmhaFwdKernelTmaWarpspecializedIN4cute5tupleIJiiiNS5_IJNS5_IJiiEEEiEEEEEENS1_10collective38Sm100FmhaFwdMainloopTmaWarpspecializedINS_6half_tEffNS5_IJNS4_1CILi256EEENSC_ILi64EEENSC_ILi128EEEEEENS5_IJiNSC_ILi1EEES7_EEENS5_IJiSH_NS5_IJNS5_IJNSC_ILi0EEEiEEEiEEEEEESM_NS9_6NoMaskENS5_IJNSC_ILi2EEESH_SH_EEENSC_ILb0EEEEENS9_38Sm100FmhaFwdEpilogueTmaWarpspecializedISB_fNS5_IJSF_SF_SE_EEESI_NS5_IJSH_S7_EEESQ_EENS2_23IndividualTileSchedulerENS2_41Sm100FmhaCtxKernelWarpspecializedScheduleEEEEEvNT_6ParamsE)
	.align		4
        /*0014*/ 	.word	index@(vprintf)
	.align		4
        /*0018*/ 	.word	0x00000000
	.align		4
        /*001c*/ 	.word	0xfffffffe
	.align		4
        /*0020*/ 	.word	0x00000000
	.align		4
        /*0024*/ 	.word	0xfffffffd
	.align		4
        /*0028*/ 	.word	0x00000000
	.align		4
        /*002c*/ 	.word	0xfffffffc


//--------------------- .nv.constant4             --------------------------
	.section	.nv.constant4,"a",@progbits
	.align	8
	.align		8
.nv.constant4:
        /*0000*/ 	.dword	vprintf
	.align		8
        /*0008*/ 	.dword	__assertfail
	.align		8
        /*0010*/ 	.dword	__unnamed_1
	.align		8
        /*0018*/ 	.dword	__unnamed_2
	.align		8
        /*0020*/ 	.dword	__unnamed_3
	.align		8
        /*0028*/ 	.dword	__unnamed_4
	.align		8
        /*0030*/ 	.dword	__unnamed_5
	.align		8
        /*0038*/ 	.dword	__unnamed_6
	.align		8
        /*0040*/ 	.dword	__unnamed_7
	.align		8
        /*0048*/ 	.dword	_ZN39_INTERNAL_6192abc1_4_k_cu_19dce5b9_29104cuda3std3__45__cpo5beginE
	.align		8
        /*0050*/ 	.dword	_ZN39_INTERNAL_6192abc1_4_k_cu_19dce5b9_29104cuda3std3__45__cpo3endE
	.align		8
        /*0058*/ 	.dword	_ZN39_INTERNAL_6192abc1_4_k_cu_19dce5b9_29104cuda3std3__45__cpo6cbeginE
	.align		8
        /*0060*/ 	.dword	_ZN39_INTERNAL_6192abc1_4_k_cu_19dce5b9_29104cuda3std3__45__cpo4cendE
	.align		8
        /*0068*/ 	.dword	_ZN39_INTERNAL_6192abc1_4_k_cu_19dce5b9_29104cuda3std3__441_GLOBAL__N__6192abc1_4_k_cu_19dce5b9_29106ignoreE
	.align		8
        /*0070*/ 	.dword	_ZN39_INTERNAL_6192abc1_4_k_cu_19dce5b9_29104cuda3std3__419piecewise_constructE
	.align		8
        /*0078*/ 	.dword	_ZN39_INTERNAL_6192abc1_4_k_cu_19dce5b9_29104cuda3std3__48in_placeE
	.align		8
        /*0080*/ 	.dword	_ZN39_INTERNAL_6192abc1_4_k_cu_19dce5b9_29104cuda3std6ranges3__45__cpo4swapE
	.align		8
        /*0088*/ 	.dword	_ZN39_INTERNAL_6192abc1_4_k_cu_19dce5b9_29104cuda3std6ranges3__45__cpo9iter_moveE
	.align		8
        /*0090*/ 	.dword	_ZN39_INTERNAL_6192abc1_4_k_cu_19dce5b9_29104cute7productE
	.align		8
        /*0098*/ 	.dword	_ZN39_INTERNAL_6192abc1_4_k_cu_19dce5b9_29104cute1_E
	.align		8
        /*00a0*/ 	.dword	$str$22
	.align		8
        /*00a8*/ 	.dword	$str$23
	.align		8
        /*00b0*/ 	.dword	$str$26
	.align		8
        /*00b8*/ 	.dword	$str$27
	.align		8
        /*00c0*/ 	.dword	$str$28
	.align		8
        /*00c8*/ 	.dword	$str$29
	.align		8
        /*00d0*/ 	.dword	$str$30
	.align		8
        /*00d8*/ 	.dword	$str$31
	.align		8
        /*00e0*/ 	.dword	$str$32
	.align		8
        /*00e8*/ 	.dword	$str$33
	.align		8
        /*00f0*/ 	.dword	$str$34
	.align		8
        /*00f8*/ 	.dword	$str$35
	.align		8
        /*0100*/ 	.dword	$str$36
	.align		8
        /*0108*/ 	.dword	$str$37


//--------------------- .nv.constant2._ZN7cutlass13device_kernelINS_4fmha6kernel36Sm100FmhaFwdKernelTmaWarpspecializedIN4cute5tupleIJiiiNS5_IJNS5_IJiiEEEiEEEEEENS1_10collective38Sm100FmhaFwdMainloopTmaWarpspecializedINS_6half_tEffNS5_IJNS4_1CILi256EEENSC_ILi64EEENSC_ILi128EEEEEENS5_IJiNSC_ILi1EEES7_EEENS5_IJiSH_NS5_IJNS5_IJNSC_ILi0EEEiEEEiEEEEEESM_NS9_6NoMaskENS5_IJNSC_ILi2EEESH_SH_EEENSC_ILb0EEEEENS9_38Sm100FmhaFwdEpilogueTmaWarpspecializedISB_fNS5_IJSF_SF_SE_EEESI_NS5_IJSH_S7_EEESQ_EENS2_23IndividualTileSchedulerENS2_41Sm100FmhaCtxKernelWarpspecializedScheduleEEEEEvNT_6ParamsE --------------------------
	.section	.nv.constant2._ZN7cutlass13device_kernelINS_4fmha6kernel36Sm100FmhaFwdKernelTmaWarpspecializedIN4cute5tupleIJiiiNS5_IJNS5_IJiiEEEiEEEEEENS1_10collective38Sm100FmhaFwdMainloopTmaWarpspecializedINS_6half_tEffNS5_IJNS4_1CILi256EEENSC_ILi64EEENSC_ILi128EEEEEENS5_IJiNSC_ILi1EEES7_EEENS5_IJiSH_NS5_IJNS5_IJNSC_ILi0EEEiEEEiEEEEEESM_NS9_6NoMaskENS5_IJNSC_ILi2EEESH_SH_EEENSC_ILb0EEEEENS9_38Sm100FmhaFwdEpilogueTmaWarpspecializedISB_fNS5_IJSF_SF_SE_EEESI_NS5_IJSH_S7_EEESQ_EENS2_23IndividualTileSchedulerENS2_41Sm100FmhaCtxKernelWarpspecializedScheduleEEEEEvNT_6ParamsE,"a",@progbits
	.sectionflags	@""
	.align	4
.nv.constant2._ZN7cutlass13device_kernelINS_4fmha6kernel36Sm100FmhaFwdKernelTmaWarpspecializedIN4cute5tupleIJiiiNS5_IJNS5_IJiiEEEiEEEEEENS1_10collective38Sm100FmhaFwdMainloopTmaWarpspecializedINS_6half_tEffNS5_IJNS4_1CILi256EEENSC_ILi64EEENSC_ILi128EEEEEENS5_IJiNSC_ILi1EEES7_EEENS5_IJiSH_NS5_IJNS5_IJNSC_ILi0EEEiEEEiEEEEEESM_NS9_6NoMaskENS5_IJNSC_ILi2EEESH_SH_EEENSC_ILb0EEEEENS9_38Sm100FmhaFwdEpilogueTmaWarpspecializedISB_fNS5_IJSF_SF_SE_EEESI_NS5_IJSH_S7_EEESQ_EENS2_23IndividualTileSchedulerENS2_41Sm100FmhaCtxKernelWarpspecializedScheduleEEEEEvNT_6ParamsE:
        /*0000*/ 	.byte	0xd0, 0x41, 0x01, 0x00, 0xf0, 0x66, 0x01, 0x00, 0xa0, 0x41, 0x01, 0x00


//--------------------- .text._ZN7cutlass13device_kernelINS_4fmha6kernel36Sm100FmhaFwdKernelTmaWarpspecializedIN4cute5tupleIJiiiNS5_IJNS5_IJiiEEEiEEEEEENS1_10collective38Sm100FmhaFwdMainloopTmaWarpspecializedINS_6half_tEffNS5_IJNS4_1CILi256EEENSC_ILi64EEENSC_ILi128EEEEEENS5_IJiNSC_ILi1EEES7_EEENS5_IJiSH_NS5_IJNS5_IJNSC_ILi0EEEiEEEiEEEEEESM_NS9_6NoMaskENS5_IJNSC_ILi2EEESH_SH_EEENSC_ILb0EEEEENS9_38Sm100FmhaFwdEpilogueTmaWarpspecializedISB_fNS5_IJSF_SF_SE_EEESI_NS5_IJSH_S7_EEESQ_EENS2_23IndividualTileSchedulerENS2_41Sm100FmhaCtxKernelWarpspecializedScheduleEEEEEvNT_6ParamsE --------------------------
	.section	.text._ZN7cutlass13device_kernelINS_4fmha6kernel36Sm100FmhaFwdKernelTmaWarpspecializedIN4cute5tupleIJiiiNS5_IJNS5_IJiiEEEiEEEEEENS1_10collective38Sm100FmhaFwdMainloopTmaWarpspecializedINS_6half_tEffNS5_IJNS4_1CILi256EEENSC_ILi64EEENSC_ILi128EEEEEENS5_IJiNSC_ILi1EEES7_EEENS5_IJiSH_NS5_IJNS5_IJNSC_ILi0EEEiEEEiEEEEEESM_NS9_6NoMaskENS5_IJNSC_ILi2EEESH_SH_EEENSC_ILb0EEEEENS9_38Sm100FmhaFwdEpilogueTmaWarpspecializedISB_fNS5_IJSF_SF_SE_EEESI_NS5_IJSH_S7_EEESQ_EENS2_23IndividualTileSchedulerENS2_41Sm100FmhaCtxKernelWarpspecializedScheduleEEEEEvNT_6ParamsE,"ax",@progbits
	.align	128
.text._ZN7cutlass13device_kernelINS_4fmha6kernel36Sm100FmhaFwdKernelTmaWarpspecializedIN4cute5tupleIJiiiNS5_IJNS5_IJiiEEEiEEEEEENS1_10collective38Sm100FmhaFwdMainloopTmaWarpspecializedINS_6half_tEffNS5_IJNS4_1CILi256EEENSC_ILi64EEENSC_ILi128EEEEEENS5_IJiNSC_ILi1EEES7_EEENS5_IJiSH_NS5_IJNS5_IJNSC_ILi0EEEiEEEiEEEEEESM_NS9_6NoMaskENS5_IJNSC_ILi2EEESH_SH_EEENSC_ILb0EEEEENS9_38Sm100FmhaFwdEpilogueTmaWarpspecializedISB_fNS5_IJSF_SF_SE_EEESI_NS5_IJSH_S7_EEESQ_EENS2_23IndividualTileSchedulerENS2_41Sm100FmhaCtxKernelWarpspecializedScheduleEEEEEvNT_6ParamsE:
        .type           _ZN7cutlass13device_kernelINS_4fmha6kernel36Sm100FmhaFwdKernelTmaWarpspecializedIN4cute5tupleIJiiiNS5_IJNS5_IJiiEEEiEEEEEENS1_10collective38Sm100FmhaFwdMainloopTmaWarpspecializedINS_6half_tEffNS5_IJNS4_1CILi256EEENSC_ILi64EEENSC_ILi128EEEEEENS5_IJiNSC_ILi1EEES7_EEENS5_IJiSH_NS5_IJNS5_IJNSC_ILi0EEEiEEEiEEEEEESM_NS9_6NoMaskENS5_IJNSC_ILi2EEESH_SH_EEENSC_ILb0EEEEENS9_38Sm100FmhaFwdEpilogueTmaWarpspecializedISB_fNS5_IJSF_SF_SE_EEESI_NS5_IJSH_S7_EEESQ_EENS2_23IndividualTileSchedulerENS2_41Sm100FmhaCtxKernelWarpspecializedScheduleEEEEEvNT_6ParamsE,@function
        .size           _ZN7cutlass13device_kernelINS_4fmha6kernel36Sm100FmhaFwdKernelTmaWarpspecializedIN4cute5tupleIJiiiNS5_IJNS5_IJiiEEEiEEEEEENS1_10collective38Sm100FmhaFwdMainloopTmaWarpspecializedINS_6half_tEffNS5_IJNS4_1CILi256EEENSC_ILi64EEENSC_ILi128EEEEEENS5_IJiNSC_ILi1EEES7_EEENS5_IJiSH_NS5_IJNS5_IJNSC_ILi0EEEiEEEiEEEEEESM_NS9_6NoMaskENS5_IJNSC_ILi2EEESH_SH_EEENSC_ILb0EEEEENS9_38Sm100FmhaFwdEpilogueTmaWarpspecializedISB_fNS5_IJSF_SF_SE_EEESI_NS5_IJSH_S7_EEESQ_EENS2_23IndividualTileSchedulerENS2_41Sm100FmhaCtxKernelWarpspecializedScheduleEEEEEvNT_6ParamsE,(.L_x_472 - _ZN7cutlass13device_kernelINS_4fmha6kernel36Sm100FmhaFwdKernelTmaWarpspecializedIN4cute5tupleIJiiiNS5_IJNS5_IJiiEEEiEEEEEENS1_10collective38Sm100FmhaFwdMainloopTmaWarpspecializedINS_6half_tEffNS5_IJNS4_1CILi256EEENSC_ILi64EEENSC_ILi128EEEEEENS5_IJiNSC_ILi1EEES7_EEENS5_IJiSH_NS5_IJNS5_IJNSC_ILi0EEEiEEEiEEEEEESM_NS9_6NoMaskENS5_IJNSC_ILi2EEESH_SH_EEENSC_ILb0EEEEENS9_38Sm100FmhaFwdEpilogueTmaWarpspecializedISB_fNS5_IJSF_SF_SE_EEESI_NS5_IJSH_S7_EEESQ_EENS2_23IndividualTileSchedulerENS2_41Sm100FmhaCtxKernelWarpspecializedScheduleEEEEEvNT_6ParamsE)
        .other          _ZN7cutlass13device_kernelINS_4fmha6kernel36Sm100FmhaFwdKernelTmaWarpspecializedIN4cute5tupleIJiiiNS5_IJNS5_IJiiEEEiEEEEEENS1_10collective38Sm100FmhaFwdMainloopTmaWarpspecializedINS_6half_tEffNS5_IJNS4_1CILi256EEENSC_ILi64EEENSC_ILi128EEEEEENS5_IJiNSC_ILi1EEES7_EEENS5_IJiSH_NS5_IJNS5_IJNSC_ILi0EEEiEEEiEEEEEESM_NS9_6NoMaskENS5_IJNSC_ILi2EEESH_SH_EEENSC_ILb0EEEEENS9_38Sm100FmhaFwdEpilogueTmaWarpspecializedISB_fNS5_IJSF_SF_SE_EEESI_NS5_IJSH_S7_EEESQ_EENS2_23IndividualTileSchedulerENS2_41Sm100FmhaCtxKernelWarpspecializedScheduleEEEEEvNT_6ParamsE,@"STO_CUDA_ENTRY STV_DEFAULT"
_ZN7cutlass13device_kernelINS_4fmha6kernel36Sm100FmhaFwdKernelTmaWarpspecializedIN4cute5tupleIJiiiNS5_IJNS5_IJiiEEEiEEEEEENS1_10collective38Sm100FmhaFwdMainloopTmaWarpspecializedINS_6half_tEffNS5_IJNS4_1CILi256EEENSC_ILi64EEENSC_ILi128EEEEEENS5_IJiNSC_ILi1EEES7_EEENS5_IJiSH_NS5_IJNS5_IJNSC_ILi0EEEiEEEiEEEEEESM_NS9_6NoMaskENS5_IJNSC_ILi2EEESH_SH_EEENSC_ILb0EEEEENS9_38Sm100FmhaFwdEpilogueTmaWarpspecializedISB_fNS5_IJSF_SF_SE_EEESI_NS5_IJSH_S7_EEESQ_EENS2_23IndividualTileSchedulerENS2_41Sm100FmhaCtxKernelWarpspecializedScheduleEEEEEvNT_6ParamsE:
[----:B------:R-:W1:Y:S02]  /*0000*/  LDC R1, c[0x0][0x37c] ;  /* 0x0000df00ff017b82 */ /* 0x000e640000000800 */
[----:B-1----:R-:W-:Y:S01]  /*0010*/  IADD3 R1, PT, PT, R1, -0x18, RZ ;  /* 0xffffffe801017810 */ /* 0x002fe20007ffe0ff */
[----:B------:R-:W1:Y:S01]  /*0020*/  S2R R2, SR_TID.X ;  /* 0x0000000000027919 */ /* 0x000e620000002100 */
[----:B------:R-:W2:Y:S01]  /*0030*/  LDCU UR5, c[0x0][0x2f8] ;  /* 0x00005f00ff0577ac */ /* 0x000ea20008000800 */
[----:B------:R-:W3:Y:S01]  /*0040*/  LDCU UR4, c[0x0][0x2fc] ;  /* 0x00005f80ff0477ac */ /* 0x000ee20008000800 */
[----:B------:R-:W-:Y:S02]  /*0050*/  UPLOP3.LUT UP2, UPT, UPT, UPT, UPT, 0x40, 0x4 ;  /* 0x000000000004789c */ /* 0x000fe40003f4e870 */
[----:B------:R-:W-:Y:S02]  /*0060*/  UPLOP3.LUT UP1, UPT, UPT, UPT, UPT, 0x80, 0x8 ;  /* 0x000000000008789c */ /* 0x000fe40003f2f070 */
[----:B------:R-:W-:-:S02]  /*0070*/  UP2UR UR38, UPR, URZ, 0x4 ;  /* 0x00000004ff267883 */ /* 0x000fc40008000000 */
[----:B------:R-:W-:Y:S02]  /*0080*/  UPLOP3.LUT UP2, UPT, UPT, UPT, UPT, 0x80, 0x8 ;  /* 0x000000000008789c */ /* 0x000fe40003f4f070 */
[----:B------:R-:W-:Y:S01]  /*0090*/  UPLOP3.LUT UP0, UPT, UPT, UPT, UPT, 0x40, 0x4 ;  /* 0x000000000004789c */ /* 0x000fe20003f0e870 */
[----:B--2---:R-:W-:Y:S01]  /*00a0*/  IADD3 R22, P0, PT, R1, UR5, RZ ;  /* 0x0000000501167c10 */ /* 0x004fe2000ff1e0ff */
[----:B------:R-:W-:Y:S02]  /*00b0*/  UPLOP3.LUT UP6, UPT, UPT, UPT, UPT, 0x40, 0x4 ;  /* 0x000000000004789c */ /* 0x000fe40003fce870 */
[----:B------:R-:W-:Y:S02]  /*00c0*/  UPLOP3.LUT UP5, UPT, UPT, UPT, UPT, 0x40, 0x4 ;  /* 0x000000000004789c */ /* 0x000fe40003fae870 */
[----:B------:R-:W-:Y:S01]  /*00d0*/  UPLOP3.LUT UP4, UPT, UPT, UPT, UPT, 0x40, 0x4 ;  /* 0x000000000004789c */ /* 0x000fe20003f8e870 */
[----:B---3--:R-:W-:Y:S01]  /*00e0*/  IMAD.X R19, RZ, RZ, UR4, P0 ;  /* 0x00000004ff137e24 */ /* 0x008fe200080e06ff */
[----:B------:R-:W-:Y:S01]  /*00f0*/  UP2UR UR57, UPR, URZ, 0x4 ;  /* 0x00000004ff397883 */ /* 0x000fe20008000000 */
[----:B-1----:R-:W-:-:S05]  /*0100*/  SHF.R.U32.HI R69, RZ, 0x5, R2 ;  /* 0x00000005ff457819 */ /* 0x002fca0000011602 */
[----:B------:R-:W1:Y:S02]  /*0110*/  SHFL.IDX PT, R0, R69, RZ, 0x1f ;  /* 0x00001fff45007589 */ /* 0x000e6400000e0000 */
[----:B-1----:R-:W-:-:S04]  /*0120*/  SHF.R.S32.HI R3, RZ, 0x1f, R0 ;  /* 0x0000001fff037819 */ /* 0x002fc80000011400 */
[----:B------:R-:W-:-:S04]  /*0130*/  LEA.HI R3, R3, R0, RZ, 0x2 ;  /* 0x0000000003037211 */ /* 0x000fc800078f10ff */
[----:B------:R-:W-:-:S04]  /*0140*/  SHF.R.S32.HI R3, RZ, 0x2, R3 ;  /* 0x00000002ff037819 */ /* 0x000fc80000011403 */
[----:B------:R-:W-:-:S13]  /*0150*/  ISETP.NE.AND P1, PT, R3, RZ, PT ;  /* 0x000000ff0300720c */ /* 0x000fda0003f25270 */
[----:B------:R-:W-:Y:S05]  /*0160*/  @!P1 BRA `(.L_x_0) ;  /* 0x0000000400249947 */ /* 0x000fea0003800000 */
[----:B------:R-:W-:-:S13]  /*0170*/  ISETP.NE.AND P0, PT, R3, 0x2, PT ;  /* 0x000000020300780c */ /* 0x000fda0003f05270 */
[----:B------:R-:W-:Y:S05]  /*0180*/  @!P0 BRA `(.L_x_1) ;  /* 0x0000000000f48947 */ /* 0x000fea0003800000 */
[----:B------:R-:W-:-:S13]  /*0190*/  ISETP.NE.AND P0, PT, R3, 0x1, PT ;  /* 0x000000010300780c */ /* 0x000fda0003f05270 */
[----:B------:R-:W-:Y:S05]  /*01a0*/  @P0 BRA `(.L_x_2) ;  /* 0x00000000002c0947 */ /* 0x000fea0003800000 */
[----:B------:R-:W-:Y:S01]  /*01b0*/  HFMA2 R3, -RZ, RZ, 0, 5.9604644775390625e-08 ;  /* 0x00000001ff037431 */ /* 0x000fe200000001ff */
[----:B------:R-:W-:Y:S02]  /*01c0*/  UPLOP3.LUT UP3, UPT, UPT, UPT, UPT, 0x40, 0x4 ;  /* 0x000000000004789c */ /* 0x000fe40003f6e870 */
[----:B------:R-:W-:Y:S02]  /*01d0*/  UPLOP3.LUT UP2, UPT, UPT, UPT, UPT, 0x40, 0x4 ;  /* 0x000000000004789c */ /* 0x000fe40003f4e870 */
[----:B------:R-:W-:Y:S02]  /*01e0*/  UPLOP3.LUT UP1, UPT, UPT, UPT, UPT, 0x80, 0x8 ;  /* 0x000000000008789c */ /* 0x000fe40003f2f070 */
[----:B------:R-:W-:Y:S02]  /*01f0*/  UPLOP3.LUT UP0, UPT, UPT, UPT, UPT, 0x40, 0x4 ;  /* 0x000000000004789c */ /* 0x000fe40003f0e870 */
[----:B------:R-:W-:Y:S02]  /*0200*/  UPLOP3.LUT UP6, UPT, UPT, UPT, UPT, 0x40, 0x4 ;  /* 0x000000000004789c */ /* 0x000fe40003fce870 */
[----:B------:R-:W-:-:S02]  /*0210*/  UPLOP3.LUT UP5, UPT, UPT, UPT, UPT, 0x40, 0x4 ;  /* 0x000000000004789c */ /* 0x000fc40003fae870 */
[----:B------:R-:W-:Y:S02]  /*0220*/  UPLOP3.LUT UP4, UPT, UPT, UPT, UPT, 0x80, 0x8 ;  /* 0x000000000008789c */ /* 0x000fe40003f8f070 */
[----:B------:R-:W-:Y:S02]  /*0230*/  UP2UR UR38, UPR, URZ, 0x8 ;  /* 0x00000008ff267883 */ /* 0x000fe40008000000 */
[----:B------:R-:W-:Y:S01]  /*0240*/  UP2UR UR57, UPR, URZ, 0x4 ;  /* 0x00000004ff397883 */ /* 0x000fe20008000000 */
[----:B------:R-:W-:Y:S11]  /*0250*/  BRA `(.L_x_0) ;  /* 0x0000000000e87947 */ /* 0x000ff60003800000 */
.L_x_2:
[----:B------:R-:W-:Y:S01]  /*0260*/  ISETP.NE.AND P0, PT, R0, 0xc, PT ;  /* 0x0000000c0000780c */ /* 0x000fe20003f05270 */
[----:B------:R-:W-:Y:S01]  /*0270*/  UPLOP3.LUT UP2, UPT, UPT, UPT, UPT, 0x40, 0x4 ;  /* 0x000000000004789c */ /* 0x000fe20003f4e870 */
[----:B------:R-:W-:Y:S01]  /*0280*/  HFMA2 R3, -RZ, RZ, 0, 1.78813934326171875e-07 ;  /* 0x00000003ff037431 */ /* 0x000fe200000001ff */
[----:B------:R-:W-:Y:S02]  /*0290*/  UPLOP3.LUT UP1, UPT, UPT, UPT, UPT, 0x80, 0x8 ;  /* 0x000000000008789c */ /* 0x000fe40003f2f070 */
[----:B------:R-:W-:Y:S02]  /*02a0*/  UP2UR UR38, UPR, URZ, 0x4 ;  /* 0x00000004ff267883 */ /* 0x000fe40008000000 */
[----:B------:R-:W-:Y:S02]  /*02b0*/  UPLOP3.LUT UP2, UPT, UPT, UPT, UPT, 0x40, 0x4 ;  /* 0x000000000004789c */ /* 0x000fe40003f4e870 */
[----:B------:R-:W-:Y:S02]  /*02c0*/  UPLOP3.LUT UP0, UPT, UPT, UPT, UPT, 0x40, 0x4 ;  /* 0x000000000004789c */ /* 0x000fe40003f0e870 */
[----:B------:R-:W-:-:S02]  /*02d0*/  UPLOP3.LUT UP6, UPT, UPT, UPT, UPT, 0x40, 0x4 ;  /* 0x000000000004789c */ /* 0x000fc40003fce870 */
[----:B------:R-:W-:Y:S02]  /*02e0*/  UPLOP3.LUT UP5, UPT, UPT, UPT, UPT, 0x80, 0x8 ;  /* 0x000000000008789c */ /* 0x000fe40003faf070 */
[----:B------:R-:W-:Y:S02]  /*02f0*/  UPLOP3.LUT UP4, UPT, UPT, UPT, UPT, 0x40, 0x4 ;  /* 0x000000000004789c */ /* 0x000fe40003f8e870 */
[----:B------:R-:W-:Y:S01]  /*0300*/  UP2UR UR57, UPR, URZ, 0x4 ;  /* 0x00000004ff397883 */ /* 0x000fe20008000000 */
[----:B------:R-:W-:Y:S11]  /*0310*/  @!P0 BRA `(.L_x_0) ;  /* 0x0000000000b88947 */ /* 0x000ff60003800000 */
[----:B------:R-:W-:-:S13]  /*0320*/  ISETP.NE.AND P0, PT, R0, 0xe, PT ;  /* 0x0000000e0000780c */ /* 0x000fda0003f05270 */
[----:B------:R-:W-:Y:S05]  /*0330*/  @!P0 BRA `(.L_x_3) ;  /* 0x00000000005c8947 */ /* 0x000fea0003800000 */
[----:B------:R-:W-:-:S13]  /*0340*/  ISETP.NE.AND P0, PT, R0, 0xd, PT ;  /* 0x0000000d0000780c */ /* 0x000fda0003f05270 */
[----:B------:R-:W-:Y:S05]  /*0350*/  @P0 BRA `(.L_x_4) ;  /* 0x00000000002c0947 */ /* 0x000fea0003800000 */
[----:B------:R-:W-:Y:S01]  /*0360*/  HFMA2 R3, -RZ, RZ, 0, 2.384185791015625e-07 ;  /* 0x00000004ff037431 */ /* 0x000fe200000001ff */
        /* <DEDUP_REMOVED lines=10> */
.L_x_4:
[----:B------:R-:W-:Y:S01]  /*0410*/  HFMA2 R3, -RZ, RZ, 0, 3.5762786865234375e-07 ;  /* 0x00000006ff037431 */ /* 0x000fe200000001ff */
[----:B------:R-:W-:Y:S02]  /*0420*/  UPLOP3.LUT UP3, UPT, UPT, UPT, UPT, 0x40, 0x4 ;  /* 0x000000000004789c */ /* 0x000fe40003f6e870 */
[----:B------:R-:W-:Y:S02]  /*0430*/  UPLOP3.LUT UP2, UPT, UPT, UPT, UPT, 0x40, 0x4 ;  /* 0x000000000004789c */ /* 0x000fe40003f4e870 */
[----:B------:R-:W-:Y:S02]  /*0440*/  UPLOP3.LUT UP0, UPT, UPT, UPT, UPT, 0x40, 0x4 ;  /* 0x000000000004789c */ /* 0x000fe40003f0e870 */
[----:B------:R-:W-:Y:S02]  /*0450*/  UPLOP3.LUT UP6, UPT, UPT, UPT, UPT, 0x40, 0x4 ;  /* 0x000000000004789c */ /* 0x000fe40003fce870 */
[----:B------:R-:W-:Y:S02]  /*0460*/  UPLOP3.LUT UP5, UPT, UPT, UPT, UPT, 0x40, 0x4 ;  /* 0x000000000004789c */ /* 0x000fe40003fae870 */
[----:B------:R-:W-:-:S02]  /*0470*/  UPLOP3.LUT UP4, UPT, UPT, UPT, UPT, 0x40, 0x4 ;  /* 0x000000000004789c */ /* 0x000fc40003f8e870 */
[----:B------:R-:W-:Y:S02]  /*0480*/  UP2UR UR38, UPR, URZ, 0x8 ;  /* 0x00000008ff267883 */ /* 0x000fe40008000000 */
[----:B------:R-:W-:Y:S01]  /*0490*/  UP2UR UR57, UPR, URZ, 0x4 ;  /* 0x00000004ff397883 */ /* 0x000fe20008000000 */
[----:B------:R-:W-:Y:S11]  /*04a0*/  BRA `(.L_x_0) ;  /* 0x0000000000547947 */ /* 0x000ff60003800000 */
.L_x_3:
[----:B------:R-:W-:Y:S01]  /*04b0*/  HFMA2 R3, -RZ, RZ, 0, 2.98023223876953125e-07 ;  /* 0x00000005ff037431 */ /* 0x000fe200000001ff */
        /* <DEDUP_REMOVED lines=10> */
.L_x_1:
[----:B------:R-:W-:Y:S01]  /*0560*/  HFMA2 R3, -RZ, RZ, 0, 1.1920928955078125e-07 ;  /* 0x00000002ff037431 */ /* 0x000fe200000001ff */
        /* <DEDUP_REMOVED lines=8> */
[----:B------:R-:W-:-:S12]  /*05f0*/  UP2UR UR57, UPR, URZ, 0x4 ;  /* 0x00000004ff397883 */ /* 0x000fd80008000000 */
.L_x_0:
[----:B------:R-:W-:Y:S01]  /*0600*/  ELECT P0, URZ, PT ;  /* 0x0000000000ff782f */ /* 0x000fe20003800000 */
[----:B------:R-:W-:Y:S03]  /*0610*/  BSSY.RECONVERGENT B0, `(.L_x_5) ;  /* 0x000000f000007945 */ /* 0x000fe60003800200 */
[----:B------:R-:W-:Y:S02]  /*0620*/  PLOP3.LUT P2, PT, P0, PT, UP0, 0x5d, 0xd5 ;  /* 0x0000000000d5781c */ /* 0x000fe4000074eb0d */
[----:B------:R-:W-:-:S11]  /*0630*/  PLOP3.LUT P1, PT, P0, PT, UP6, 0x5d, 0xd5 ;  /* 0x0000000000d5781c */ /* 0x000fd6000072eb6d */
[----:B------:R-:W-:Y:S05]  /*0640*/  @P2 BRA `(.L_x_6) ;  /* 0x00000000002c2947 */ /* 0x000fea0003800000 */
[----:B------:R-:W1:Y:S02]  /*0650*/  LDCU.64 UR4, c[0x0][0x348] ;  /* 0x00006900ff0477ac */ /* 0x000e640008000a00 */
[----:B-1----:R-:W-:-:S04]  /*0660*/  UIADD3 UR8, UP0, UPT, UR4, 0x80, URZ ;  /* 0x0000008004087890 */ /* 0x002fc8000ff1e0ff */
[----:B------:R-:W-:Y:S02]  /*0670*/  UIADD3.X UR9, UPT, UPT, URZ, UR5, URZ, UP0, !UPT ;  /* 0x00000005ff097290 */ /* 0x000fe400087fe4ff */
[----:B------:R-:W-:-:S04]  /*0680*/  UIADD3 UR6, UP0, UPT, UR4, 0x180, URZ ;  /* 0x0000018004067890 */ /* 0x000fc8000ff1e0ff */
[----:B------:R-:W-:Y:S02]  /*0690*/  UIADD3.X UR7, UPT, UPT, URZ, UR5, URZ, UP0, !UPT ;  /* 0x00000005ff077290 */ /* 0x000fe400087fe4ff */
[----:B------:R-:W-:Y:S01]  /*06a0*/  UIADD3 UR4, UP0, UPT, UR4, 0x280, URZ ;  /* 0x0000028004047890 */ /* 0x000fe2000ff1e0ff */
[----:B------:R1:W-:Y:S03]  /*06b0*/  UTMACCTL.PF [UR8] ;  /* 0x00000000080079b9 */ /* 0x0003e60008040000 */
[----:B------:R-:W-:-:S03]  /*06c0*/  UIADD3.X UR5, UPT, UPT, URZ, UR5, URZ, UP0, !UPT ;  /* 0x00000005ff057290 */ /* 0x000fc600087fe4ff */
[----:B------:R1:W-:Y:S06]  /*06d0*/  UTMACCTL.PF [UR6] ;  /* 0x00000000060079b9 */ /* 0x0003ec0008040000 */
[----:B------:R1:W-:Y:S02]  /*06e0*/  UTMACCTL.PF [UR4] ;  /* 0x00000000040079b9 */ /* 0x0003e40008040000 */
[----:B-1----:R-:W-:Y:S01]  /*06f0*/  NOP ;  /* 0x0000000000007918 */ /* 0x002fe20000000000 */
.L_x_6:
[----:B------:R-:W-:Y:S05]  /*0700*/  BSYNC.RECONVERGENT B0 ;  /* 0x0000000000007941 */ /* 0x000fea0003800200 */
.L_x_5:
[----:B------:R-:W-:Y:S04]  /*0710*/  BSSY.RECONVERGENT B0, `(.L_x_7) ;  /* 0x000001b000007945 */ /* 0x000fe80003800200 */
[----:B------:R-:W-:Y:S05]  /*0720*/  @P1 BRA `(.L_x_8) ;  /* 0x0000000000241947 */ /* 0x000fea0003800000 */
[----:B------:R-:W1:Y:S01]  /*0730*/  LDCU.64 UR4, c[0x0][0x348] ;  /* 0x00006900ff0477ac */ /* 0x000e620008000a00 */
[----:B------:R-:W-:Y:S02]  /*0740*/  PLOP3.LUT P6, PT, PT, PT, PT, 0x80, 0x8 ;  /* 0x000000000008781c */ /* 0x000fe40003fcf070 */
[----:B------:R-:W-:Y:S02]  /*0750*/  PLOP3.LUT P5, PT, PT, PT, PT, 0x8, 0x80 ;  /* 0x000000000080781c */ /* 0x000fe40003fae170 */
[----:B------:R-:W-:Y:S02]  /*0760*/  PLOP3.LUT P4, PT, PT, PT, PT, 0x80, 0x8 ;  /* 0x000000000008781c */ /* 0x000fe40003f8f070 */
[----:B------:R-:W-:Y:S01]  /*0770*/  PLOP3.LUT P3, PT, PT, PT, PT, 0x80, 0x8 ;  /* 0x000000000008781c */ /* 0x000fe20003f6f070 */
[----:B-1----:R-:W-:-:S04]  /*0780*/  UIADD3 UR4, UP0, UPT, UR4, 0x400, URZ ;  /* 0x0000040004047890 */ /* 0x002fc8000ff1e0ff */
[----:B------:R-:W-:-:S09]  /*0790*/  UIADD3.X UR5, UPT, UPT, URZ, UR5, URZ, UP0, !UPT ;  /* 0x00000005ff057290 */ /* 0x000fd200087fe4ff */
[----:B------:R1:W-:Y:S02]  /*07a0*/  UTMACCTL.PF [UR4] ;  /* 0x00000000040079b9 */ /* 0x0003e40008040000 */
[----:B-1----:R-:W-:Y:S05]  /*07b0*/  BRA `(.L_x_9) ;  /* 0x0000000000407947 */ /* 0x002fea0003800000 */
.L_x_8:
[----:B------:R-:W-:-:S13]  /*07c0*/  ISETP.NE.AND P1, PT, R3, 0x3, PT ;  /* 0x000000030300780c */ /* 0x000fda0003f25270 */
[----:B------:R-:W-:Y:S05]  /*07d0*/  @!P1 BRA `(.L_x_10) ;  /* 0x0000000000289947 */ /* 0x000fea0003800000 */
[----:B------:R-:W-:Y:S02]  /*07e0*/  ISETP.NE.AND P1, PT, R3, 0x4, PT ;  /* 0x000000040300780c */ /* 0x000fe40003f25270 */
[----:B------:R-:W-:Y:S02]  /*07f0*/  PLOP3.LUT P4, PT, PT, PT, PT, 0x80, 0x8 ;  /* 0x000000000008781c */ /* 0x000fe40003f8f070 */
[----:B------:R-:W-:Y:S02]  /*0800*/  PLOP3.LUT P5, PT, PT, PT, PT, 0x8, 0x80 ;  /* 0x000000000080781c */ /* 0x000fe40003fae170 */
[----:B------:R-:W-:Y:S02]  /*0810*/  PLOP3.LUT P6, PT, PT, PT, PT, 0x80, 0x8 ;  /* 0x000000000008781c */ /* 0x000fe40003fcf070 */
[----:B------:R-:W-:-:S05]  /*0820*/  PLOP3.LUT P3, PT, PT, PT, PT, 0x80, 0x8 ;  /* 0x000000000008781c */ /* 0x000fca0003f6f070 */
[----:B------:R-:W-:Y:S08]  /*0830*/  @P1 BRA `(.L_x_9) ;  /* 0x0000000000201947 */ /* 0x000ff00003800000 */
[----:B------:R-:W-:Y:S02]  /*0840*/  PLOP3.LUT P5, PT, PT, PT, PT, 0x8, 0x80 ;  /* 0x000000000080781c */ /* 0x000fe40003fae170 */
[----:B------:R-:W-:Y:S02]  /*0850*/  PLOP3.LUT P6, PT, PT, PT, PT, 0x8, 0x80 ;  /* 0x000000000080781c */ /* 0x000fe40003fce170 */
[----:B------:R-:W-:Y:S01]  /*0860*/  PLOP3.LUT P3, PT, PT, PT, PT, 0x8, 0x80 ;  /* 0x000000000080781c */ /* 0x000fe20003f6e170 */
[----:B------:R-:W-:-:S12]  /*0870*/  BRA `(.L_x_9) ;  /* 0x0000000000107947 */ /* 0x000fd80003800000 */
.L_x_10:
[----:B------:R-:W-:Y:S02]  /*0880*/  PLOP3.LUT P6, PT, PT, PT, PT, 0x8, 0x80 ;  /* 0x000000000080781c */ /* 0x000fe40003fce170 */
[----:B------:R-:W-:Y:S02]  /*0890*/  PLOP3.LUT P5, PT, PT, PT, PT, 0x80, 0x8 ;  /* 0x000000000008781c */ /* 0x000fe40003faf070 */
[----:B------:R-:W-:Y:S02]  /*08a0*/  PLOP3.LUT P4, PT, PT, PT, PT, 0x8, 0x80 ;  /* 0x000000000080781c */ /* 0x000fe40003f8e170 */
[----:B------:R-:W-:-:S13]  /*08b0*/  PLOP3.LUT P3, PT, PT, PT, PT, 0x80, 0x8 ;  /* 0x000000000008781c */ /* 0x000fda0003f6f070 */
.L_x_9:
[----:B------:R-:W-:Y:S05]  /*08c0*/  BSYNC.RECONVERGENT B0 ;  /* 0x0000000000007941 */ /* 0x000fea0003800200 */
.L_x_7:
[----:B------:R-:W1:Y:S01]  /*08d0*/  SHFL.IDX PT, R0, R69, RZ, 0x1f ;  /* 0x00001fff45007589 */ /* 0x000e6200000e0000 */
[----:B------:R-:W-:Y:S02]  /*08e0*/  ISETP.NE.AND P1, PT, R3, 0x3, PT ;  /* 0x000000030300780c */ /* 0x000fe40003f25270 */
[----:B------:R-:W-:Y:S02]  /*08f0*/  PLOP3.LUT P0, PT, P0, PT, UP1, 0xae, 0xea ;  /* 0x0000000000ea781c */ /* 0x000fe4000070f51e */
[----:B-1----:R-:W-:-:S13]  /*0900*/  ISETP.NE.AND P2, PT, R0, RZ, PT ;  /* 0x000000ff0000720c */ /* 0x002fda0003f45270 */
[----:B------:R-:W-:Y:S05]  /*0910*/  @P2 BRA `(.L_x_11) ;  /* 0x0000000000382947 */ /* 0x000fea0003800000 */
[----:B------:R-:W1:Y:S01]  /*0920*/  S2UR UR5, SR_CgaCtaId ;  /* 0x00000000000579c3 */ /* 0x000e620000008800 */
[----:B------:R-:W-:Y:S01]  /*0930*/  UMOV UR6, 0x400 ;  /* 0x0000040000067882 */ /* 0x000fe20000000000 */
[----:B------:R-:W-:Y:S01]  /*0940*/  UMOV UR4, 0x1 ;  /* 0x0000000100047882 */ /* 0x000fe20000000000 */
[----:B------:R-:W-:Y:S01]  /*0950*/  ELECT P2, URZ, PT ;  /* 0x0000000000ff782f */ /* 0x000fe20003840000 */
[----:B-1----:R-:W-:Y:S02]  /*0960*/  ULEA UR5, UR5, UR6, 0x18 ;  /* 0x0000000605057291 */ /* 0x002fe4000f8ec0ff */
[----:B------:R-:W-:-:S04]  /*0970*/  UIADD3 UR6, UPT, UPT, -UR4, 0x100000, URZ ;  /* 0x0010000004067890 */ /* 0x000fc8000fffe1ff */
[----:B------:R-:W-:Y:S02]  /*0980*/  USHF.L.U32 UR7, UR6, 0xb, URZ ;  /* 0x0000000b06077899 */ /* 0x000fe400080006ff */
[----:B------:R-:W-:Y:S01]  /*0990*/  USHF.L.U32 UR6, UR6, 0x1, URZ ;  /* 0x0000000106067899 */ /* 0x000fe200080006ff */
[----:B------:R-:W1:Y:S11]  /*09a0*/  FENCE.VIEW.ASYNC.S ;  /* 0x00000000000073c6 */ /* 0x000e760000000000 */
[----:B-1----:R1:W2:Y:S01]  /*09b0*/  SYNCS.EXCH.64 URZ, [UR5+0x1c000], UR6 ;  /* 0x01c0000605ff75b2 */ /* 0x0022a20008000100 */
[----:B------:R1:W3:Y:S01]  /*09c0*/  SYNCS.EXCH.64 URZ, [UR5+0x1c010], UR6 ;  /* 0x01c0100605ff75b2 */ /* 0x0002e20008000100 */
[----:B------:R1:W4:Y:S01]  /*09d0*/  SYNCS.EXCH.64 URZ, [UR5+0x1c008], UR6 ;  /* 0x01c0080605ff75b2 */ /* 0x0003220008000100 */
[----:B------:R1:W5:Y:S01]  /*09e0*/  SYNCS.EXCH.64 URZ, [UR5+0x1c018], UR6 ;  /* 0x01c0180605ff75b2 */ /* 0x0003620008000100 */
[----:B------:R-:W-:Y:S01]  /*09f0*/  NOP ;  /* 0x0000000000007918 */ /* 0x000fe20000000000 */
.L_x_11:
[----:B------:R-:W-:Y:S01]  /*0a00*/  NOP ;  /* 0x0000000000007918 */ /* 0x000fe20000000000 */
[----:B------:R-:W-:Y:S05]  /*0a10*/  @!P1 BRA `(.L_x_12) ;  /* 0x0000000000289947 */ /* 0x000fea0003800000 */
[----:B------:R-:W-:Y:S01]  /*0a20*/  ISETP.NE.AND P1, PT, R3, 0x4, PT ;  /* 0x000000040300780c */ /* 0x000fe20003f25270 */
[----:B------:R-:W-:Y:S02]  /*0a30*/  UPLOP3.LUT UP3, UPT, UPT, UPT, UPT, 0x80, 0x8 ;  /* 0x000000000008789c */ /* 0x000fe40003f6f070 */
[----:B------:R-:W-:Y:S02]  /*0a40*/  UPLOP3.LUT UP2, UPT, UPT, UPT, UPT, 0x40, 0x4 ;  /* 0x000000000004789c */ /* 0x000fe40003f4e870 */
[----:B------:R-:W-:Y:S02]  /*0a50*/  UPLOP3.LUT UP1, UPT, UPT, UPT, UPT, 0x80, 0x8 ;  /* 0x000000000008789c */ /* 0x000fe40003f2f070 */
[----:B------:R-:W-:-:S06]  /*0a60*/  UPLOP3.LUT UP0, UPT, UPT, UPT, UPT, 0x80, 0x8 ;  /* 0x000000000008789c */ /* 0x000fcc0003f0f070 */
[----:B------:R-:W-:Y:S05]  /*0a70*/  @P1 BRA `(.L_x_13) ;  /* 0x0000000000201947 */ /* 0x000fea0003800000 */
[----:B------:R-:W-:Y:S02]  /*0a80*/  UPLOP3.LUT UP2, UPT, UPT, UPT, UPT, 0x40, 0x4 ;  /* 0x000000000004789c */ /* 0x000fe40003f4e870 */
[----:B------:R-:W-:Y:S02]  /*0a90*/  UPLOP3.LUT UP3, UPT, UPT, UPT, UPT, 0x40, 0x4 ;  /* 0x000000000004789c */ /* 0x000fe40003f6e870 */
[----:B------:R-:W-:Y:S01]  /*0aa0*/  UPLOP3.LUT UP0, UPT, UPT, UPT, UPT, 0x40, 0x4 ;  /* 0x000000000004789c */ /* 0x000fe20003f0e870 */
[----:B------:R-:W-:Y:S05]  /*0ab0*/  BRA `(.L_x_13) ;  /* 0x0000000000107947 */ /* 0x000fea0003800000 */
.L_x_12:
[----:B------:R-:W-:Y:S02]  /*0ac0*/  UPLOP3.LUT UP3, UPT, UPT, UPT, UPT, 0x40, 0x4 ;  /* 0x000000000004789c */ /* 0x000fe40003f6e870 */
[----:B------:R-:W-:Y:S02]  /*0ad0*/  UPLOP3.LUT UP2, UPT, UPT, UPT, UPT, 0x80, 0x8 ;  /* 0x000000000008789c */ /* 0x000fe40003f4f070 */
[----:B------:R-:W-:Y:S02]  /*0ae0*/  UPLOP3.LUT UP1, UPT, UPT, UPT, UPT, 0x40, 0x4 ;  /* 0x000000000004789c */ /* 0x000fe40003f2e870 */
[----:B------:R-:W-:Y:S02]  /*0af0*/  UPLOP3.LUT UP0, UPT, UPT, UPT, UPT, 0x80, 0x8 ;  /* 0x000000000008789c */ /* 0x000fe40003f0f070 */
.L_x_13:
[----:B------:R-:W1:Y:S02]  /*0b00*/  SHFL.IDX PT, R0, R69, RZ, 0x1f ;  /* 0x00001fff45007589 */ /* 0x000e6400000e0000 */
        /* <DEDUP_REMOVED lines=11> */
[----:B-1----:R1:W1:Y:S01]  /*0bc0*/  SYNCS.EXCH.64 URZ, [UR5+0x1c020], UR6 ;  /* 0x01c0200605ff75b2 */ /* 0x0022620008000100 */
[----:B------:R1:W1:Y:S01]  /*0bd0*/  SYNCS.EXCH.64 URZ, [UR5+0x1c038], UR6 ;  /* 0x01c0380605ff75b2 */ /* 0x0002620008000100 */
[----:B------:R1:W1:Y:S01]  /*0be0*/  SYNCS.EXCH.64 URZ, [UR5+0x1c028], UR6 ;  /* 0x01c0280605ff75b2 */ /* 0x0002620008000100 */
[----:B------:R1:W1:Y:S01]  /*0bf0*/  SYNCS.EXCH.64 URZ, [UR5+0x1c040], UR6 ;  /* 0x01c0400605ff75b2 */ /* 0x0002620008000100 */
[----:B------:R1:W1:Y:S01]  /*0c00*/  SYNCS.EXCH.64 URZ, [UR5+0x1c030], UR6 ;  /* 0x01c0300605ff75b2 */ /* 0x0002620008000100 */
[----:B------:R1:W1:Y:S01]  /*0c10*/  SYNCS.EXCH.64 URZ, [UR5+0x1c048], UR6 ;  /* 0x01c0480605ff75b2 */ /* 0x0002620008000100 */
[----:B------:R-:W-:Y:S01]  /*0c20*/  NOP ;  /* 0x0000000000007918 */ /* 0x000fe20000000000 */
.L_x_14:
[----:B------:R-:W2:Y:S01]  /*0c30*/  SHFL.IDX PT, R0, R69, RZ, 0x1f ;  /* 0x00001fff45007589 */ /* 0x000ea200000e0000 */
[----:B------:R-:W-:Y:S01]  /*0c40*/  NOP ;  /* 0x0000000000007918 */ /* 0x000fe20000000000 */
[----:B--2---:R-:W-:-:S13]  /*0c50*/  ISETP.NE.AND P1, PT, R0, RZ, PT ;  /* 0x000000ff0000720c */ /* 0x004fda0003f25270 */
[----:B------:R-:W-:Y:S05]  /*0c60*/  @P1 BRA `(.L_x_15) ;  /* 0x0000000000401947 */ /* 0x000fea0003800000 */
[----:B-1----:R-:W1:Y:S01]  /*0c70*/  S2UR UR6, SR_CgaCtaId ;  /* 0x00000000000679c3 */ /* 0x002e620000008800 */
[----:B------:R-:W-:Y:S01]  /*0c80*/  UMOV UR7, 0x400 ;  /* 0x0000040000077882 */ /* 0x000fe20000000000 */
[----:B------:R-:W-:Y:S01]  /*0c90*/  UMOV UR5, 0x1 ;  /* 0x0000000100057882 */ /* 0x000fe20000000000 */
[----:B------:R-:W-:Y:S01]  /*0ca0*/  UMOV UR4, 0x80 ;  /* 0x0000008000047882 */ /* 0x000fe20000000000 */
[----:B------:R-:W-:-:S04]  /*0cb0*/  UIADD3 UR8, UPT, UPT, -UR5, 0x100000, URZ ;  /* 0x0010000005087890 */ /* 0x000fc8000fffe1ff */
[----:B------:R-:W-:Y:S02]  /*0cc0*/  USHF.L.U32 UR9, UR8, 0xb, URZ ;  /* 0x0000000b08097899 */ /* 0x000fe400080006ff */
[----:B------:R-:W-:Y:S02]  /*0cd0*/  USHF.L.U32 UR8, UR8, 0x1, URZ ;  /* 0x0000000108087899 */ /* 0x000fe400080006ff */
[----:B------:R-:W-:-:S04]  /*0ce0*/  UIADD3 UR4, UPT, UPT, -UR4, 0x100000, URZ ;  /* 0x0010000004047890 */ /* 0x000fc8000fffe1ff */
[----:B------:R-:W-:Y:S02]  /*0cf0*/  USHF.L.U32 UR5, UR4, 0xb, URZ ;  /* 0x0000000b04057899 */ /* 0x000fe400080006ff */
[----:B------:R-:W-:Y:S01]  /*0d00*/  USHF.L.U32 UR4, UR4, 0x1, URZ ;  /* 0x0000000104047899 */ /* 0x000fe200080006ff */
[----:B------:R-:W-:Y:S01]  /*0d10*/  ELECT P1, URZ, PT ;  /* 0x0000000000ff782f */ /* 0x000fe20003820000 */
[----:B-1----:R-:W-:Y:S01]  /*0d20*/  ULEA UR6, UR6, UR7, 0x18 ;  /* 0x0000000706067291 */ /* 0x002fe2000f8ec0ff */
[----:B------:R-:W1:Y:S11]  /*0d30*/  FENCE.VIEW.ASYNC.S ;  /* 0x00000000000073c6 */ /* 0x000e760000000000 */
[----:B-1----:R2:W1:Y:S01]  /*0d40*/  SYNCS.EXCH.64 URZ, [UR6+0x1c050], UR8 ;  /* 0x01c0500806ff75b2 */ /* 0x0024620008000100 */
[----:B------:R2:W1:Y:S02]  /*0d50*/  SYNCS.EXCH.64 URZ, [UR6+0x1c058], UR4 ;  /* 0x01c0580406ff75b2 */ /* 0x0004640008000100 */
[----:B--2---:R-:W-:Y:S01]  /*0d60*/  NOP ;  /* 0x0000000000007918 */ /* 0x004fe20000000000 */
.L_x_15:
[----:B------:R-:W2:Y:S01]  /*0d70*/  SHFL.IDX PT, R0, R69, RZ, 0x1f ;  /* 0x00001fff45007589 */ /* 0x000ea200000e0000 */
[----:B------:R-:W-:Y:S01]  /*0d80*/  UP2UR UR4, UPR, URZ, 0x1 ;  /* 0x00000001ff047883 */ /* 0x000fe20008000000 */
[----:B------:R-:W-:Y:S01]  /*0d90*/  ISETP.NE.AND P2, PT, R3, 0x2, PT ;  /* 0x000000020300780c */ /* 0x000fe20003f45270 */
[----:B------:R-:W-:Y:S01]  /*0da0*/  UISETP.NE.AND UP0, UPT, UR57, URZ, UPT ;  /* 0x000000ff3900728c */ /* 0x000fe2000bf05270 */
[----:B------:R-:W-:-:S03]  /*0db0*/  NOP ;  /* 0x0000000000007918 */ /* 0x000fc60000000000 */
[----:B------:R-:W-:Y:S02]  /*0dc0*/  USEL UR48, URZ, 0x2, !UP0 ;  /* 0x00000002ff307887 */ /* 0x000fe4000c000000 */
[----:B------:R-:W-:Y:S02]  /*0dd0*/  UISETP.NE.AND UP0, UPT, UR4, URZ, UPT ;  /* 0x000000ff0400728c */ /* 0x000fe4000bf05270 */
[----:B------:R-:W-:Y:S01]  /*0de0*/  USEL UR48, UR48, 0x1, !UP5 ;  /* 0x0000000130307887 */ /* 0x000fe2000e800000 */
        /* <DEDUP_REMOVED lines=18> */
.L_x_16:
[----:B------:R-:W-:Y:S01]  /*0f10*/  NOP ;  /* 0x0000000000007918 */ /* 0x000fe20000000000 */
[----:B------:R-:W-:Y:S05]  /*0f20*/  @!P2 BRA `(.L_x_17) ;  /* 0x000000000024a947 */ /* 0x000fea0003800000 */
[----:B------:R-:W-:Y:S01]  /*0f30*/  ISETP.NE.AND P1, PT, R3, RZ, PT ;  /* 0x000000ff0300720c */ /* 0x000fe20003f25270 */
[----:B------:R-:W-:Y:S02]  /*0f40*/  UP2UR UR4, UPR, URZ, 0x1 ;  /* 0x00000001ff047883 */ /* 0x000fe40008000000 */
[----:B------:R-:W-:Y:S01]  /*0f50*/  UPLOP3.LUT UP0, UPT, UPT, UPT, UPT, 0x80, 0x8 ;  /* 0x000000000008789c */ /* 0x000fe20003f0f070 */
[----:B-1----:R-:W-:-:S03]  /*0f60*/  UMOV UR7, URZ ;  /* 0x000000ff00077c82 */ /* 0x002fc60008000000 */
[----:B------:R-:W-:Y:S02]  /*0f70*/  UP2UR UR37, UPR, URZ, 0x1 ;  /* 0x00000001ff257883 */ /* 0x000fe40008000000 */
[----:B------:R-:W-:-:S04]  /*0f80*/  UISETP.NE.AND UP0, UPT, UR4, URZ, UPT ;  /* 0x000000ff0400728c */ /* 0x000fc8000bf05270 */
[----:B------:R-:W-:Y:S07]  /*0f90*/  @P1 BRA `(.L_x_18) ;  /* 0x00000000001c1947 */ /* 0x000fee0003800000 */
[----:B------:R-:W-:Y:S01]  /*0fa0*/  UMOV UR7, 0x1 ;  /* 0x0000000100077882 */ /* 0x000fe20000000000 */
[----:B------:R-:W-:Y:S05]  /*0fb0*/  BRA `(.L_x_18) ;  /* 0x0000000000147947 */ /* 0x000fea0003800000 */
.L_x_17:
[----:B------:R-:W-:Y:S02]  /*0fc0*/  UP2UR UR4, UPR, URZ, 0x1 ;  /* 0x00000001ff047883 */ /* 0x000fe40008000000 */
[----:B------:R-:W-:Y:S01]  /*0fd0*/  UPLOP3.LUT UP0, UPT, UPT, UPT, UPT, 0x40, 0x4 ;  /* 0x000000000004789c */ /* 0x000fe20003f0e870 */
[----:B-1----:R-:W-:-:S03]  /*0fe0*/  UMOV UR7, 0x2 ;  /* 0x0000000200077882 */ /* 0x002fc60000000000 */
[----:B------:R-:W-:Y:S02]  /*0ff0*/  UP2UR UR37, UPR, URZ, 0x1 ;  /* 0x00000001ff257883 */ /* 0x000fe40008000000 */
[----:B------:R-:W-:Y:S02]  /*1000*/  UISETP.NE.AND UP0, UPT, UR4, URZ, UPT ;  /* 0x000000ff0400728c */ /* 0x000fe4000bf05270 */
.L_x_18:
[----:B------:R-:W1:Y:S02]  /*1010*/  SHFL.IDX PT, R0, R69, RZ, 0x1f ;  /* 0x00001fff45007589 */ /* 0x000e6400000e0000 */
[----:B-1----:R-:W-:-:S13]  /*1020*/  ISETP.NE.AND P1, PT, R0, RZ, PT ;  /* 0x000000ff0000720c */ /* 0x002fda0003f25270 */
[----:B------:R-:W-:Y:S05]  /*1030*/  @P1 BRA `(.L_x_19) ;  /* 0x0000000000301947 */ /* 0x000fea0003800000 */
[----:B------:R-:W1:Y:S01]  /*1040*/  S2UR UR5, SR_CgaCtaId ;  /* 0x00000000000579c3 */ /* 0x000e620000008800 */
[----:B------:R-:W-:Y:S01]  /*1050*/  UMOV UR6, 0x400 ;  /* 0x0000040000067882 */ /* 0x000fe20000000000 */
[----:B------:R-:W-:Y:S01]  /*1060*/  UMOV UR4, 0x80 ;  /* 0x0000008000047882 */ /* 0x000fe20000000000 */
[----:B------:R-:W-:Y:S01]  /*1070*/  ELECT P1, URZ, PT ;  /* 0x0000000000ff782f */ /* 0x000fe20003820000 */
[----:B------:R-:W-:-:S04]  /*1080*/  UIADD3 UR8, UPT, UPT, -UR4, 0x100000, URZ ;  /* 0x0010000004087890 */ /* 0x000fc8000fffe1ff */
[----:B------:R-:W-:Y:S02]  /*1090*/  USHF.L.U32 UR9, UR8, 0xb, URZ ;  /* 0x0000000b08097899 */ /* 0x000fe400080006ff */
[----:B------:R-:W-:Y:S02]  /*10a0*/  USHF.L.U32 UR8, UR8, 0x1, URZ ;  /* 0x0000000108087899 */ /* 0x000fe400080006ff */
[----:B-1----:R-:W-:Y:S01]  /*10b0*/  ULEA UR5, UR5, UR6, 0x18 ;  /* 0x0000000605057291 */ /* 0x002fe2000f8ec0ff */
[----:B------:R-:W1:Y:S11]  /*10c0*/  FENCE.VIEW.ASYNC.S ;  /* 0x00000000000073c6 */ /* 0x000e760000000000 */
[----:B-1----:R1:W2:Y:S01]  /*10d0*/  SYNCS.EXCH.64 URZ, [UR5+0x1c070], UR8 ;  /* 0x01c0700805ff75b2 */ /* 0x0022a20008000100 */
[----:B------:R1:W1:Y:S01]  /*10e0*/  SYNCS.EXCH.64 URZ, [UR5+0x1c078], UR8 ;  /* 0x01c0780805ff75b2 */ /* 0x0002620008000100 */
[----:B------:R-:W-:Y:S01]  /*10f0*/  NOP ;  /* 0x0000000000007918 */ /* 0x000fe20000000000 */
.L_x_19:
[----:B------:R-:W-:Y:S01]  /*1100*/  NOP ;  /* 0x0000000000007918 */ /* 0x000fe20000000000 */
[----:B------:R-:W-:Y:S05]  /*1110*/  @!P2 BRA `(.L_x_20) ;  /* 0x000000000024a947 */ /* 0x000fea0003800000 */
[----:B------:R-:W-:Y:S01]  /*1120*/  ISETP.NE.AND P1, PT, R3, 0x1, PT ;  /* 0x000000010300780c */ /* 0x000fe20003f25270 */
[----:B------:R-:W-:Y:S02]  /*1130*/  UP2UR UR4, UPR, URZ, 0x1 ;  /* 0x00000001ff047883 */ /* 0x000fe40008000000 */
[----:B------:R-:W-:Y:S01]  /*1140*/  UPLOP3.LUT UP0, UPT, UPT, UPT, UPT, 0x80, 0x8 ;  /* 0x000000000008789c */ /* 0x000fe20003f0f070 */
[----:B------:R-:W-:-:S03]  /*1150*/  UMOV UR6, URZ ;  /* 0x000000ff00067c82 */ /* 0x000fc60008000000 */
[----:B------:R-:W-:Y:S02]  /*1160*/  UP2UR UR36, UPR, URZ, 0x1 ;  /* 0x00000001ff247883 */ /* 0x000fe40008000000 */
[----:B------:R-:W-:-:S04]  /*1170*/  UISETP.NE.AND UP0, UPT, UR4, URZ, UPT ;  /* 0x000000ff0400728c */ /* 0x000fc8000bf05270 */
[----:B------:R-:W-:Y:S07]  /*1180*/  @P1 BRA `(.L_x_21) ;  /* 0x00000000001c1947 */ /* 0x000fee0003800000 */
[----:B------:R-:W-:Y:S01]  /*1190*/  UMOV UR6, 0x1 ;  /* 0x0000000100067882 */ /* 0x000fe20000000000 */
[----:B------:R-:W-:Y:S05]  /*11a0*/  BRA `(.L_x_21) ;  /* 0x0000000000147947 */ /* 0x000fea0003800000 */
.L_x_20:
[----:B------:R-:W-:Y:S02]  /*11b0*/  UP2UR UR4, UPR, URZ, 0x1 ;  /* 0x00000001ff047883 */ /* 0x000fe40008000000 */
[----:B------:R-:W-:Y:S01]  /*11c0*/  UPLOP3.LUT UP0, UPT, UPT, UPT, UPT, 0x40, 0x4 ;  /* 0x000000000004789c */ /* 0x000fe20003f0e870 */
[----:B------:R-:W-:-:S03]  /*11d0*/  UMOV UR6, 0x2 ;  /* 0x0000000200067882 */ /* 0x000fc60000000000 */
[----:B------:R-:W-:Y:S02]  /*11e0*/  UP2UR UR36, UPR, URZ, 0x1 ;  /* 0x00000001ff247883 */ /* 0x000fe40008000000 */
[----:B------:R-:W-:Y:S02]  /*11f0*/  UISETP.NE.AND UP0, UPT, UR4, URZ, UPT ;  /* 0x000000ff0400728c */ /* 0x000fe4000bf05270 */
.L_x_21:
[----:B------:R-:W3:Y:S02]  /*1200*/  SHFL.IDX PT, R0, R69, RZ, 0x1f ;  /* 0x00001fff45007589 */ /* 0x000ee400000e0000 */
[----:B---3--:R-:W-:-:S13]  /*1210*/  ISETP.NE.AND P1, PT, R0, RZ, PT ;  /* 0x000000ff0000720c */ /* 0x008fda0003f25270 */
[----:B------:R-:W-:Y:S05]  /*1220*/  @P1 BRA `(.L_x_22) ;  /* 0x0000000000301947 */ /* 0x000fea0003800000 */
[----:B-1----:R-:W1:Y:S01]  /*1230*/  S2UR UR5, SR_CgaCtaId ;  /* 0x00000000000579c3 */ /* 0x002e620000008800 */
        /* <DEDUP_REMOVED lines=9> */
[----:B------:R3:W1:Y:S02]  /*12d0*/  SYNCS.EXCH.64 URZ, [UR5+0x1c088], UR8 ;  /* 0x01c0880805ff75b2 */ /* 0x0006640008000100 */
[----:B---3--:R-:W-:Y:S01]  /*12e0*/  NOP ;  /* 0x0000000000007918 */ /* 0x008fe20000000000 */
.L_x_22:
[----:B------:R-:W3:Y:S01]  /*12f0*/  SHFL.IDX PT, R0, R69, RZ, 0x1f ;  /* 0x00001fff45007589 */ /* 0x000ee200000e0000 */
[----:B------:R-:W-:Y:S01]  /*1300*/  NOP ;  /* 0x0000000000007918 */ /* 0x000fe20000000000 */
[----:B---3--:R-:W-:-:S13]  /*1310*/  ISETP.NE.AND P1, PT, R0, RZ, PT ;  /* 0x000000ff0000720c */ /* 0x008fda0003f25270 */
        /* <DEDUP_REMOVED lines=15> */
[----:B------:R3:W1:Y:S01]  /*1410*/  SYNCS.EXCH.64 URZ, [UR8+0x1c0a0], UR4 ;  /* 0x01c0a00408ff75b2 */ /* 0x0006620008000100 */
[----:B------:R3:W1:Y:S01]  /*1420*/  SYNCS.EXCH.64 URZ, [UR8+0x1c098], UR10 ;  /* 0x01c0980a08ff75b2 */ /* 0x0006620008000100 */
[----:B------:R3:W1:Y:S02]  /*1430*/  SYNCS.EXCH.64 URZ, [UR8+0x1c0a8], UR4 ;  /* 0x01c0a80408ff75b2 */ /* 0x0006640008000100 */
[----:B---3--:R-:W-:Y:S01]  /*1440*/  NOP ;  /* 0x0000000000007918 */ /* 0x008fe20000000000 */
.L_x_23:
        /* <DEDUP_REMOVED lines=22> */
.L_x_24:
[----:B------:R-:W3:Y:S01]  /*15b0*/  SHFL.IDX PT, R0, R69, RZ, 0x1f ;  /* 0x00001fff45007589 */ /* 0x000ee200000e0000 */
[----:B------:R-:W-:Y:S01]  /*15c0*/  NOP ;  /* 0x0000000000007918 */ /* 0x000fe20000000000 */
        /* <DEDUP_REMOVED lines=14> */
.L_x_25:
[----:B------:R-:W-:Y:S01]  /*16b0*/  ISETP.GT.AND P1, PT, R3, 0x3, PT ;  /* 0x000000030300780c */ /* 0x000fe20003f24270 */
[----:B------:R-:W-:Y:S01]  /*16c0*/  NOP ;  /* 0x0000000000007918 */ /* 0x000fe20000000000 */
[----:B------:R-:W-:Y:S01]  /*16d0*/  USEL UR56, URZ, 0x1, UP4 ;  /* 0x00000001ff387887 */ /* 0x000fe2000a000000 */
[----:B-12-45:R-:W-:Y:S10]  /*16e0*/  BAR.SYNC.DEFER_BLOCKING 0x0 ;  /* 0x0000000000007b1d */ /* 0x036ff40000010000 */
[----:B------:R-:W-:Y:S05]  /*16f0*/  @P1 BRA `(.L_x_26) ;  /* 0x0000012800901947 */ /* 0x000fea0003800000 */
[----:B------:R-:W-:Y:S01]  /*1700*/  ISETP.GE.U32.AND P0, PT, R3, 0x2, PT ;  /* 0x000000020300780c */ /* 0x000fe20003f06070 */
[----:B------:R-:W-:-:S04]  /*1710*/  USEL UR47, URZ, 0x2, !UP4 ;  /* 0x00000002ff2f7887 */ /* 0x000fc8000e000000 */
[----:B------:R-:W-:-:S08]  /*1720*/  USEL UR47, UR47, 0x1, !UP5 ;  /* 0x000000012f2f7887 */ /* 0x000fd0000e800000 */
[----:B------:R-:W-:Y:S05]  /*1730*/  @!P0 BRA `(.L_x_27) ;  /* 0x00000100001c8947 */ /* 0x000fea0003800000 */
[----:B------:R-:W-:Y:S05]  /*1740*/  @!P2 BRA `(.L_x_28) ;  /* 0x000000280054a947 */ /* 0x000fea0003800000 */
[----:B------:R-:W-:-:S08]  /*1750*/  NOP ;  /* 0x0000000000007918 */ /* 0x000fd00000000000 */
[----:B------:R-:W1:-:S00]  /*1760*/  USETMAXREG.DEALLOC.CTAPOOL 0x20 ;  /* 0x00000020000079c8 */ /* 0x000e4000080e0500 */
[----:B------:R-:W2:Y:S08]  /*1770*/  S2UR UR4, SR_CTAID.X ;  /* 0x00000000000479c3 */ /* 0x000eb00000002500 */
[----:B-1----:R-:W1:Y:S01]  /*1780*/  LDC R0, c[0x0][0x380] ;  /* 0x0000e000ff007b82 */ /* 0x002e620000000800 */
[----:B--2---:R-:W-:-:S06]  /*1790*/  USHF.L.U32 UR4, UR4, 0x8, URZ ;  /* 0x0000000804047899 */ /* 0x004fcc00080006ff */
[----:B-1----:R-:W-:-:S13]  /*17a0*/  ISETP.LE.U32.AND P0, PT, R0, UR4, PT ;  /* 0x0000000400007c0c */ /* 0x002fda000bf03070 */
[----:B------:R-:W-:Y:S05]  /*17b0*/  @P0 EXIT ;  /* 0x000000000000094d */ /* 0x000fea0003800000 */
[----:B------:R-:W1:Y:S01]  /*17c0*/  S2UR UR8, SR_CgaCtaId ;  /* 0x00000000000879c3 */ /* 0x000e620000008800 */
[----:B------:R-:W-:Y:S01]  /*17d0*/  UMOV UR5, 0x40 ;  /* 0x0000004000057882 */ /* 0x000fe20000000000 */
[----:B------:R-:W-:Y:S01]  /*17e0*/  NOP ;  /* 0x0000000000007918 */ /* 0x000fe20000000000 */
[----:B------:R-:W-:Y:S01]  /*17f0*/  UMOV UR4, 0x400 ;  /* 0x0000040000047882 */ /* 0x000fe20000000000 */
[----:B-1----:R-:W-:Y:S02]  /*1800*/  ULEA UR5, UR8, UR5, 0x18 ;  /* 0x0000000508057291 */ /* 0x002fe4000f8ec0ff */
[----:B------:R-:W-:-:S07]  /*1810*/  ULEA UR8, UR8, UR4, 0x18 ;  /* 0x0000000408087291 */ /* 0x000fce000f8ec0ff */
[----:B------:R-:W1:Y:S02]  /*1820*/  LDS.U8 R0, [UR5+0x1c] ;  /* 0x00001c05ff007984 */ /* 0x000e640008000000 */
[----:B-1----:R-:W-:-:S13]  /*1830*/  ISETP.NE.AND P0, PT, R0, RZ, PT ;  /* 0x000000ff0000720c */ /* 0x002fda0003f05270 */
[----:B------:R-:W-:Y:S05]  /*1840*/  @P0 BRA `(.L_x_29) ;  /* 0x0000000000580947 */ /* 0x000fea0003800000 */
[----:B------:R-:W-:-:S13]  /*1850*/  ELECT P0, URZ, PT ;  /* 0x0000000000ff782f */ /* 0x000fda0003800000 */
[----:B------:R-:W-:Y:S05]  /*1860*/  @!P0 BRA `(.L_x_30) ;  /* 0x0000000000608947 */ /* 0x000fea0003800000 */
[----:B------:R-:W-:-:S05]  /*1870*/  UMOV UR4, 0x10 ;  /* 0x0000001000047882 */ /* 0x000fca0000000000 */
[----:B------:R-:W-:Y:S04]  /*1880*/  DEPBAR.LE SB1, 0x36 ;  /* 0x00009d800000791a */ /* 0x000fe80000000000 */
[----:B------:R-:W1:Y:S02]  /*1890*/  UTCATOMSWS.FIND_AND_SET.ALIGN UP0, UR4, UR4 ;  /* 0x00000004000475e3 */ /* 0x000e640008000800 */
[----:B-1----:R-:W-:Y:S01]  /*18a0*/  MOV R3, UR4 ;  /* 0x0000000400037c02 */ /* 0x002fe20008000f00 */
[----:B------:R-:W-:Y:S06]  /*18b0*/  BRA.U UP0, `(.L_x_31) ;  /* 0x0000000100187547 */ /* 0x000fec000b800000 */
.L_x_32:
[----:B------:R-:W-:Y:S05]  /*18c0*/  NANOSLEEP 0x64 ;  /* 0x000000640000795d */ /* 0x000fea0003800000 */
[----:B------:R-:W-:-:S05]  /*18d0*/  UMOV UR4, 0x10 ;  /* 0x0000001000047882 */ /* 0x000fca0000000000 */
[----:B------:R-:W-:Y:S04]  /*18e0*/  DEPBAR.LE SB1, 0x36 ;  /* 0x00009d800000791a */ /* 0x000fe80000000000 */
[----:B------:R-:W1:Y:S02]  /*18f0*/  UTCATOMSWS.FIND_AND_SET.ALIGN UP0, UR4, UR4 ;  /* 0x00000004000475e3 */ /* 0x000e640008000800 */
[----:B-1----:R-:W-:Y:S01]  /*1900*/  MOV R3, UR4 ;  /* 0x0000000400037c02 */ /* 0x002fe20008000f00 */
[----:B------:R-:W-:Y:S05]  /*1910*/  BRA.U !UP0, `(.L_x_32) ;  /* 0xfffffffd08e87547 */ /* 0x000fea000b83ffff */
.L_x_31:
[----:B------:R-:W-:-:S05]  /*1920*/  IMAD.MOV.U32 R0, RZ, RZ, 0xffff ;  /* 0x0000ffffff007424 */ /* 0x000fca00078e00ff */
[----:B------:R-:W-:Y:S01]  /*1930*/  SHF.L.U32 R2, R0, R3, RZ ;  /* 0x0000000300027219 */ /* 0x000fe200000006ff */
[----:B------:R-:W-:-:S04]  /*1940*/  HFMA2 R0, -RZ, RZ, 0, 5.9604644775390625e-08 ;  /* 0x00000001ff007431 */ /* 0x000fc800000001ff */
[----:B------:R1:W-:Y:S01]  /*1950*/  ATOMS.OR RZ, [UR5+0x14], R2 ;  /* 0x00001402ffff798c */ /* 0x0003e2000b000005 */
[----:B------:R-:W-:Y:S01]  /*1960*/  SHF.L.U32 R0, R0, R3, RZ ;  /* 0x0000000300007219 */ /* 0x000fe200000006ff */
[----:B------:R-:W-:-:S04]  /*1970*/  IMAD.SHL.U32 R3, R3, 0x20, RZ ;  /* 0x0000002003037824 */ /* 0x000fc800078e00ff */
[----:B------:R1:W-:Y:S04]  /*1980*/  ATOMS.OR RZ, [UR5+0x18], R0 ;  /* 0x00001800ffff798c */ /* 0x0003e8000b000005 */
[----:B------:R1:W-:Y:S01]  /*1990*/  STS [UR8+0x1c0e0], R3 ;  /* 0x01c0e003ff007988 */ /* 0x0003e20008000808 */
[----:B------:R-:W-:Y:S05]  /*19a0*/  BRA `(.L_x_30) ;  /* 0x0000000000107947 */ /* 0x000fea0003800000 */
.L_x_29:
[----:B------:R-:W-:Y:S02]  /*19b0*/  MOV R0, 0xffffffff ;  /* 0xffffffff00007802 */ /* 0x000fe40000000f00 */
[----:B------:R-:W-:-:S03]  /*19c0*/  MOV R2, 0x19f0 ;  /* 0x000019f000027802 */ /* 0x000fc60000000f00 */
[----:B------:R1:W-:Y:S04]  /*19d0*/  STS [UR8+0x1c0e0], R0 ;  /* 0x01c0e000ff007988 */ /* 0x0003e80008000808 */
[----:B-1----:R-:W-:Y:S05]  /*19e0*/  CALL.REL.NOINC `($__internal_1_$__cuda_sm10x_tcgen05_guardrail_trap_phase_invalid_during_alloc) ;  /* 0x0000018000707944 */ /* 0x002fea0003c00000 */
.L_x_30:
[----:B------:R-:W-:Y:S05]  /*19f0*/  WARPSYNC.ALL ;  /* 0x0000000000007948 */ /* 0x000fea0003800000 */
[----:B------:R-:W2:Y:S02]  /*1a00*/  LDCU UR5, c[0x0][0x384] ;  /* 0x00007080ff0577ac */ /* 0x000ea40008000800 */
[----:B--2---:R-:W-:Y:S01]  /*1a10*/  ISETP.NE.AND P0, PT, RZ, UR5, PT ;  /* 0x00000005ff007c0c */ /* 0x004fe2000bf05270 */
[----:B------:R-:W-:-:S12]  /*1a20*/  NOP ;  /* 0x0000000000007918 */ /* 0x000fd80000000000 */
[----:B------:R-:W-:Y:S05]  /*1a30*/  @!P0 EXIT ;  /* 0x000000000000894d */ /* 0x000fea0003800000 */
[----:B------:R-:W-:Y:S01]  /*1a40*/  UIADD3 UR4, UPT, UPT, UR8, 0x10000, URZ ;  /* 0x0001000008047890 */ /* 0x000fe2000fffe0ff */
[----:B------:R-:W-:Y:S01]  /*1a50*/  BSSY.RECONVERGENT B0, `(.L_x_33) ;  /* 0x000000c000007945 */ /* 0x000fe20003800200 */
[----:B------:R-:W-:Y:S02]  /*1a60*/  USHF.R.U32.HI UR20, URZ, 0x4, UR8 ;  /* 0x00000004ff147899 */ /* 0x000fe40008011608 */
[----:B------:R-:W-:Y:S02]  /*1a70*/  USHF.R.U32.HI UR4, URZ, 0x4, UR4 ;  /* 0x00000004ff047899 */ /* 0x000fe40008011604 */
[----:B------:R-:W-:Y:S02]  /*1a80*/  ULOP3.LUT UR20, UR20, 0x3fff, URZ, 0xc0, !UPT ;  /* 0x00003fff14147892 */ /* 0x000fe4000f8ec0ff */
[----:B------:R-:W-:Y:S02]  /*1a90*/  ULOP3.LUT UR4, UR4, 0x3fff, URZ, 0xc0, !UPT ;  /* 0x00003fff04047892 */ /* 0x000fe4000f8ec0ff */
[----:B------:R-:W-:-:S02]  /*1aa0*/  ULOP3.LUT UR20, UR20, 0x10000, URZ, 0xfc, !UPT ;  /* 0x0001000014147892 */ /* 0x000fc4000f8efcff */
[----:B------:R-:W-:Y:S02]  /*1ab0*/  ULOP3.LUT UR6, UR4, 0x10000, URZ, 0xfc, !UPT ;  /* 0x0001000004067892 */ /* 0x000fe4000f8efcff */
[----:B------:R-:W-:Y:S01]  /*1ac0*/  ULOP3.LUT UR4, UR4, 0x2000000, URZ, 0xfc, !UPT ;  /* 0x0200000004047892 */ /* 0x000fe2000f8efcff */
[----:B------:R-:W-:Y:S01]  /*1ad0*/  UMOV UR21, 0x40004040 ;  /* 0x4000404000157882 */ /* 0x000fe20000000000 */
[----:B------:R-:W-:Y:S01]  /*1ae0*/  UMOV UR7, 0x40004040 ;  /* 0x4000404000077882 */ /* 0x000fe20000000000 */
[----:B------:R-:W-:Y:S06]  /*1af0*/  @!P4 BRA `(.L_x_34) ;  /* 0x000000000004c947 */ /* 0x000fec0003800000 */
[----:B------:R-:W-:Y:S05]  /*1b00*/  BPT.TRAP 0x1 ;  /* 0x000000040000795c */ /* 0x000fea0000300000 */
.L_x_34:
[----:B------:R-:W-:Y:S05]  /*1b10*/  BSYNC.RECONVERGENT B0 ;  /* 0x0000000000007941 */ /* 0x000fea0003800200 */
.L_x_33:
[----:B-1----:R-:W-:-:S04]  /*1b20*/  SHF.L.U32 R3, RZ, 0x1f, RZ ;  /* 0x0000001fff037819 */ /* 0x002fc800000006ff */
[----:B------:R-:W1:Y:S02]  /*1b30*/  SYNCS.PHASECHK.TRANS64.TRYWAIT P0, [UR8+0x1c000], R3 ;  /* 0x01c00003ff0075a7 */ /* 0x000e640008001108 */
[----:B-1----:R-:W-:Y:S05]  /*1b40*/  @!P0 BRA `(.L_x_35) ;  /* 0x0000016c00348947 */ /* 0x002fea0003800000 */
.L_x_373:
[----:B------:R-:W-:Y:S05]  /*1b50*/  BRA.U !UP1, `(.L_x_36) ;  /* 0x0000000109047547 */ /* 0x000fea000b800000 */
[----:B------:R-:W-:Y:S05]  /*1b60*/  BPT.TRAP 0x1 ;  /* 0x000000040000795c */ /* 0x000fea0000300000 */
.L_x_36:
[----:B------:R-:W2:Y:S01]  /*1b70*/  SYNCS.PHASECHK.TRANS64.TRYWAIT P0, [UR8+0x1c020], R3 ;  /* 0x01c02003ff0075a7 */ /* 0x000ea20008001108 */
[----:B------:R-:W-:Y:S01]  /*1b80*/  ULOP3.LUT UR48, UR48, 0x1, URZ, 0xc0, !UPT ;  /* 0x0000000130307892 */ /* 0x000fe2000f8ec0ff */
[----:B--2---:R-:W-:Y:S11]  /*1b90*/  @!P0 BRA `(.L_x_37) ;  /* 0x0000016c00388947 */ /* 0x004ff60003800000 */
.L_x_375:
[----:B------:R-:W-:-:S09]  /*1ba0*/  UISETP.NE.U32.AND UP0, UPT, UR48, 0x1, UPT ;  /* 0x000000013000788c */ /* 0x000fd2000bf05070 */
[----:B------:R-:W-:Y:S05]  /*1bb0*/  BRA.U !UP0, `(.L_x_38) ;  /* 0x0000000108047547 */ /* 0x000fea000b800000 */
[----:B------:R-:W-:Y:S05]  /*1bc0*/  BPT.TRAP 0x1 ;  /* 0x000000040000795c */ /* 0x000fea0000300000 */
.L_x_38:
[----:B------:R-:W-:-:S05]  /*1bd0*/  HFMA2 R2, -RZ, RZ, 0, 5.9604644775390625e-08 ;  /* 0x00000001ff027431 */ /* 0x000fca00000001ff */
[----:B------:R-:W-:-:S04]  /*1be0*/  SHF.L.U32 R2, R2, 0x1f, RZ ;  /* 0x0000001f02027819 */ /* 0x000fc800000006ff */
[----:B------:R-:W2:Y:S02]  /*1bf0*/  SYNCS.PHASECHK.TRANS64.TRYWAIT P0, [UR8+0x1c058], R2 ;  /* 0x01c05802ff0075a7 */ /* 0x000ea40008001108 */
[----:B--2---:R-:W-:Y:S05]  /*1c00*/  @!P0 BRA `(.L_x_39) ;  /* 0x0000016c00348947 */ /* 0x004fea0003800000 */
.L_x_377:
[----:B-1----:R-:W-:Y:S01]  /*1c10*/  IMAD.MOV.U32 R0, RZ, RZ, RZ ;  /* 0x000000ffff007224 */ /* 0x002fe200078e00ff */
[----:B------:R-:W-:Y:S02]  /*1c20*/  UIADD3 UR50, UPT, UPT, UR6, 0x2, URZ ;  /* 0x0000000206327890 */ /* 0x000fe4000fffe0ff */
[----:B------:R-:W-:Y:S02]  /*1c30*/  UIADD3 UR66, UPT, UPT, UR20, 0x2, URZ ;  /* 0x0000000214427890 */ /* 0x000fe4000fffe0ff */
[C---:B------:R-:W-:Y:S01]  /*1c40*/  R2UR UR16, R0.reuse ;  /* 0x00000000001072ca */ /* 0x040fe200000e0000 */
[----:B------:R-:W-:Y:S01]  /*1c50*/  UIADD3 UR42, UPT, UPT, UR6, 0x4, URZ ;  /* 0x00000004062a7890 */ /* 0x000fe2000fffe0ff */
        /* <DEDUP_REMOVED lines=12> */
[----:B------:R-:W-:Y:S01]  /*1d20*/  R2UR UR9, R0 ;  /* 0x00000000000972ca */ /* 0x000fe200000e0000 */
[----:B------:R-:W-:-:S02]  /*1d30*/  UIADD3 UR58, UPT, UPT, UR20, 0x402, URZ ;  /* 0x00000402143a7890 */ /* 0x000fc4000fffe0ff */
[----:B------:R-:W-:Y:S02]  /*1d40*/  UIADD3 UR26, UPT, UPT, UR6, 0x204, URZ ;  /* 0x00000204061a7890 */ /* 0x000fe4000fffe0ff */
[----:B------:R-:W-:Y:S02]  /*1d50*/  UIADD3 UR56, UPT, UPT, UR20, 0x404, URZ ;  /* 0x0000040414387890 */ /* 0x000fe4000fffe0ff */
[----:B------:R-:W-:Y:S01]  /*1d60*/  UIADD3 UR22, UPT, UPT, UR6, 0x206, URZ ;  /* 0x0000020606167890 */ /* 0x000fe2000fffe0ff */
[----:B------:R-:W-:Y:S01]  /*1d70*/  UMOV UR52, 0x0 ;  /* 0x0000000000347882 */ /* 0x000fe20000000000 */
[----:B------:R-:W-:Y:S01]  /*1d80*/  UMOV UR53, 0x8100010 ;  /* 0x0810001000357882 */ /* 0x000fe20000000000 */
[----:B------:R-:W-:Y:S01]  /*1d90*/  UIADD3 UR54, UPT, UPT, UR20, 0x406, URZ ;  /* 0x0000040614367890 */ /* 0x000fe2000fffe0ff */
[----:B------:R1:W-:Y:S01]  /*1da0*/  UTCHMMA gdesc[UR20], gdesc[UR6], tmem[UR16], tmem[UR52], idesc[UR53], !UPT ;  /* 0x00ff3406140075ea */ /* 0x0003e2000f800010 */
[----:B------:R-:W-:Y:S01]  /*1db0*/  UMOV UR44, 0x0 ;  /* 0x00000000002c7882 */ /* 0x000fe20000000000 */
        /* <DEDUP_REMOVED lines=11> */
[----:B------:R1:W-:Y:S01]  /*1e70*/  UTCHMMA gdesc[UR66], gdesc[UR50], tmem[UR15], tmem[UR44], idesc[UR45], UPT ;  /* 0x00ff2c32420075ea */ /* 0x0003e2000b80000f */
        /* <DEDUP_REMOVED lines=20> */
[----:B------:R1:W-:Y:S01]  /*1fc0*/  UTCHMMA gdesc[UR56], gdesc[UR26], tmem[UR10], tmem[UR24], idesc[UR25], UPT ;  /* 0x00ff181a380075ea */ /* 0x0003e2000b80000a */
[----:B------:R1:W-:Y:S01]  /*1fd0*/  UTCHMMA gdesc[UR54], gdesc[UR22], tmem[UR9], tmem[UR18], idesc[UR19], UPT ;  /* 0x00ff1216360075ea */ /* 0x0003e2000b800009 */
[----:B------:R-:W-:-:S09]  /*1fe0*/  UISETP.NE.AND UP4, UPT, UR48, URZ, UPT ;  /* 0x000000ff3000728c */ /* 0x000fd2000bf85270 */
[----:B------:R-:W-:Y:S05]  /*1ff0*/  BRA.U UP4, `(.L_x_40) ;  /* 0x0000000104047547 */ /* 0x000fea000b800000 */
[----:B-1----:R-:W-:Y:S05]  /*2000*/  BPT.TRAP 0x1 ;  /* 0x000000040000795c */ /* 0x002fea0000300000 */
.L_x_40:
[----:B-1----:R-:W-:Y:S01]  /*2010*/  UIADD3 UR9, UPT, UPT, UR8, 0x1c050, URZ ;  /* 0x0001c05008097890 */ /* 0x002fe2000fffe0ff */
[----:B------:R-:W-:Y:S08]  /*2020*/  BSSY.RECONVERGENT B0, `(.L_x_41) ;  /* 0x0000004000007945 */ /* 0x000ff00003800200 */
[----:B------:R1:W-:Y:S01]  /*2030*/  UTCBAR [UR9], URZ ;  /* 0x000000ff090073e9 */ /* 0x0003e200080000ff */
[----:B------:R-:W-:Y:S05]  /*2040*/  @!P4 BRA `(.L_x_42) ;  /* 0x000000000004c947 */ /* 0x000fea0003800000 */
[----:B-1----:R-:W-:Y:S05]  /*2050*/  BPT.TRAP 0x1 ;  /* 0x000000040000795c */ /* 0x002fea0000300000 */
.L_x_42:
[----:B-1----:R-:W-:Y:S05]  /*2060*/  BSYNC.RECONVERGENT B0 ;  /* 0x0000000000007941 */ /* 0x002fea0003800200 */
.L_x_41:
[----:B------:R-:W1:Y:S01]  /*2070*/  SYNCS.PHASECHK.TRANS64.TRYWAIT P0, [UR8+0x1c008], R3 ;  /* 0x01c00803ff0075a7 */ /* 0x000e620008001108 */
[----:B------:R-:W-:Y:S01]  /*2080*/  ULOP3.LUT UR47, UR47, 0x1, URZ, 0xc0, !UPT ;  /* 0x000000012f2f7892 */ /* 0x000fe2000f8ec0ff */
[----:B-1----:R-:W-:Y:S11]  /*2090*/  @!P0 BRA `(.L_x_43) ;  /* 0x0000016800288947 */ /* 0x002ff60003800000 */
.L_x_379:
[----:B------:R-:W-:-:S09]  /*20a0*/  UISETP.NE.U32.AND UP0, UPT, UR47, 0x1, UPT ;  /* 0x000000012f00788c */ /* 0x000fd2000bf05070 */
[----:B------:R-:W-:Y:S05]  /*20b0*/  BRA.U !UP0, `(.L_x_44) ;  /* 0x0000000108047547 */ /* 0x000fea000b800000 */
[----:B------:R-:W-:Y:S05]  /*20c0*/  BPT.TRAP 0x1 ;  /* 0x000000040000795c */ /* 0x000fea0000300000 */
.L_x_44:
[----:B------:R-:W3:Y:S02]  /*20d0*/  SYNCS.PHASECHK.TRANS64.TRYWAIT P0, [UR8+0x1c068], R2 ;  /* 0x01c06802ff0075a7 */ /* 0x000ee40008001108 */
[----:B---3--:R-:W-:Y:S05]  /*20e0*/  @!P0 BRA `(.L_x_45) ;  /* 0x00000168002c8947 */ /* 0x008fea0003800000 */
.L_x_381:
[----:B-1----:R-:W-:Y:S01]  /*20f0*/  IMAD.MOV.U32 R0, RZ, RZ, 0x80 ;  /* 0x00000080ff007424 */ /* 0x002fe200078e00ff */
        /* <DEDUP_REMOVED lines=13> */
[----:B------:R-:W-:Y:S01]  /*21d0*/  UMOV UR52, 0x0 ;  /* 0x0000000000347882 */ /* 0x000fe20000000000 */
[C---:B------:R-:W-:Y:S01]  /*21e0*/  R2UR UR10, R0.reuse ;  /* 0x00000000000a72ca */ /* 0x040fe200000e0000 */
[----:B------:R-:W-:Y:S01]  /*21f0*/  UMOV UR53, 0x8100010 ;  /* 0x0810001000357882 */ /* 0x000fe20000000000 */
[----:B------:R-:W-:Y:S01]  /*2200*/  R2UR UR9, R0 ;  /* 0x00000000000972ca */ /* 0x000fe200000e0000 */
[----:B------:R-:W-:Y:S01]  /*2210*/  UIADD3 UR54, UPT, UPT, UR20, 0xc06, URZ ;  /* 0x00000c0614367890 */ /* 0x000fe2000fffe0ff */
        /* <DEDUP_REMOVED lines=9> */
[----:B------:R1:W-:Y:S01]  /*22b0*/  UTCHMMA gdesc[UR68], gdesc[UR6], tmem[UR16], tmem[UR52], idesc[UR53], !UPT ;  /* 0x00ff3406440075ea */ /* 0x0003e2000f800010 */
        /* <DEDUP_REMOVED lines=30> */
.L_x_46:
[----:B-1----:R-:W-:-:S09]  /*24a0*/  UIADD3 UR9, UPT, UPT, UR8, 0x1c060, URZ ;  /* 0x0001c06008097890 */ /* 0x002fd2000fffe0ff */
[----:B------:R1:W-:Y:S01]  /*24b0*/  UTCBAR [UR9], URZ ;  /* 0x000000ff090073e9 */ /* 0x0003e200080000ff */
[----:B------:R-:W-:Y:S05]  /*24c0*/  BRA.U !UP1, `(.L_x_47) ;  /* 0x0000000109047547 */ /* 0x000fea000b800000 */
[----:B-1----:R-:W-:Y:S05]  /*24d0*/  BPT.TRAP 0x1 ;  /* 0x000000040000795c */ /* 0x002fea0000300000 */
.L_x_47:
[----:B-1----:R-:W-:-:S09]  /*24e0*/  UIADD3 UR9, UPT, UPT, UR8, 0x1c038, URZ ;  /* 0x0001c03808097890 */ /* 0x002fd2000fffe0ff */
[----:B------:R1:W-:Y:S01]  /*24f0*/  UTCBAR [UR9], URZ ;  /* 0x000000ff090073e9 */ /* 0x0003e200080000ff */
[----:B------:R-:W-:Y:S05]  /*2500*/  BRA.U !UP1, `(.L_x_48) ;  /* 0x0000000109047547 */ /* 0x000fea000b800000 */
[----:B-1----:R-:W-:Y:S05]  /*2510*/  BPT.TRAP 0x1 ;  /* 0x000000040000795c */ /* 0x002fea0000300000 */
.L_x_48:
[----:B------:R-:W3:Y:S02]  /*2520*/  SYNCS.PHASECHK.TRANS64.TRYWAIT P0, [UR8+0x1c028], R3 ;  /* 0x01c02803ff0075a7 */ /* 0x000ee40008001108 */
[----:B---3--:R-:W-:Y:S05]  /*2530*/  @!P0 BRA `(.L_x_49) ;  /* 0x0000016400308947 */ /* 0x008fea0003800000 */
.L_x_383:
[----:B------:R-:W-:Y:S05]  /*2540*/  BRA.U UP5, `(.L_x_50) ;  /* 0x0000000105047547 */ /* 0x000fea000b800000 */
[----:B-1----:R-:W-:Y:S05]  /*2550*/  BPT.TRAP 0x1 ;  /* 0x000000040000795c */ /* 0x002fea0000300000 */
.L_x_50:
[----:B------:R-:W4:Y:S02]  /*2560*/  SYNCS.PHASECHK.TRANS64.TRYWAIT P0, [UR8+0x1c0a0], R2 ;  /* 0x01c0a002ff0075a7 */ /* 0x000f240008001108 */
[----:B----4-:R-:W-:Y:S05]  /*2570*/  @!P0 BRA `(.L_x_51) ;  /* 0x0000016400388947 */ /* 0x010fea0003800000 */
.L_x_385:
[----:B------:R-:W-:Y:S05]  /*2580*/  BRA.U UP4, `(.L_x_52) ;  /* 0x0000000104047547 */ /* 0x000fea000b800000 */
[----:B-1----:R-:W-:Y:S05]  /*2590*/  BPT.TRAP 0x1 ;  /* 0x000000040000795c */ /* 0x002fea0000300000 */
.L_x_52:
[----:B------:R-:W4:Y:S02]  /*25a0*/  SYNCS.PHASECHK.TRANS64.TRYWAIT P0, [UR8+0x1c058], R3 ;  /* 0x01c05803ff0075a7 */ /* 0x000f240008001108 */
[----:B----4-:R-:W-:Y:S05]  /*25b0*/  @!P0 BRA `(.L_x_53) ;  /* 0x0000016400408947 */ /* 0x010fea0003800000 */
.L_x_387:
[----:B---3--:R-:W-:Y:S01]  /*25c0*/  IMAD.MOV.U32 R0, RZ, RZ, 0x20 ;  /* 0x00000020ff007424 */ /* 0x008fe200078e00ff */
[----:B------:R-:W-:Y:S02]  /*25d0*/  UIADD3 UR34, UPT, UPT, UR4, 0x400, URZ ;  /* 0x0000040004227890 */ /* 0x000fe4000fffe0ff */
[----:B------:R-:W-:Y:S02]  /*25e0*/  UIADD3 UR32, UPT, UPT, UR4, 0x480, URZ ;  /* 0x0000048004207890 */ /* 0x000fe4000fffe0ff */
[----:B------:R-:W-:Y:S01]  /*25f0*/  R2UR UR15, R0 ;  /* 0x00000000000f72ca */ /* 0x000fe200000e0000 */
[----:B------:R-:W-:Y:S01]  /*2600*/  IMAD.MOV.U32 R0, RZ, RZ, 0x100 ;  /* 0x00000100ff007424 */ /* 0x000fe200078e00ff */
[----:B------:R-:W-:Y:S02]  /*2610*/  UIADD3 UR30, UPT, UPT, UR4, 0x500, URZ ;  /* 0x00000500041e7890 */ /* 0x000fe4000fffe0ff */
[----:B------:R-:W-:Y:S02]  /*2620*/  UIADD3 UR28, UPT, UPT, UR4, 0x580, URZ ;  /* 0x00000580041c7890 */ /* 0x000fe4000fffe0ff */
[----:B------:R-:W-:Y:S01]  /*2630*/  R2UR UR16, R0 ;  /* 0x00000000001072ca */ /* 0x000fe200000e0000 */
[----:B------:R-:W-:Y:S01]  /*2640*/  IMAD.MOV.U32 R0, RZ, RZ, 0x28 ;  /* 0x00000028ff007424 */ /* 0x000fe200078e00ff */
[----:B------:R-:W-:Y:S01]  /*2650*/  UMOV UR26, 0x0 ;  /* 0x00000000001a7882 */ /* 0x000fe20000000000 */
[----:B------:R-:W-:Y:S01]  /*2660*/  UMOV UR27, 0x8210010 ;  /* 0x08210010001b7882 */ /* 0x000fe20000000000 */
[----:B------:R-:W-:Y:S01]  /*2670*/  UMOV UR35, 0x40004040 ;  /* 0x4000404000237882 */ /* 0x000fe20000000000 */
[----:B------:R-:W-:Y:S01]  /*2680*/  UMOV UR24, 0x0 ;  /* 0x0000000000187882 */ /* 0x000fe20000000000 */
        /* <DEDUP_REMOVED lines=9> */
[----:B------:R3:W-:Y:S01]  /*2720*/  UTCHMMA tmem[UR15], gdesc[UR34], tmem[UR16], tmem[UR26], idesc[UR27], !UPT ;  /* 0x00ff1a220f0079ea */ /* 0x0007e2000f800010 */
[----:B------:R-:W-:Y:S01]  /*2730*/  UMOV UR18, 0x0 ;  /* 0x0000000000127882 */ /* 0x000fe20000000000 */
[----:B------:R-:W-:Y:S01]  /*2740*/  UMOV UR19, 0x8210010 ;  /* 0x0821001000137882 */ /* 0x000fe20000000000 */
[----:B------:R-:W-:Y:S01]  /*2750*/  R2UR UR11, R0 ;  /* 0x00000000000b72ca */ /* 0x000fe200000e0000 */
[----:B------:R-:W-:Y:S01]  /*2760*/  IMAD.MOV.U32 R0, RZ, RZ, 0x100 ;  /* 0x00000100ff007424 */ /* 0x000fe200078e00ff */
[----:B------:R-:W-:-:S04]  /*2770*/  UMOV UR29, 0x40004040 ;  /* 0x40004040001d7882 */ /* 0x000fc80000000000 */
[----:B------:R-:W-:Y:S01]  /*2780*/  R2UR UR12, R0 ;  /* 0x00000000000c72ca */ /* 0x000fe200000e0000 */
[----:B------:R-:W-:Y:S01]  /*2790*/  IMAD.MOV.U32 R0, RZ, RZ, 0x38 ;  /* 0x00000038ff007424 */ /* 0x000fe200078e00ff */
[----:B------:R3:W-:Y:S04]  /*27a0*/  UTCHMMA tmem[UR13], gdesc[UR32], tmem[UR14], tmem[UR24], idesc[UR25], UPT ;  /* 0x00ff18200d0079ea */ /* 0x0007e8000b80000e */
[----:B-1----:R-:W-:Y:S01]  /*27b0*/  R2UR UR9, R0 ;  /* 0x00000000000972ca */ /* 0x002fe200000e0000 */
[----:B------:R-:W-:-:S05]  /*27c0*/  IMAD.MOV.U32 R0, RZ, RZ, 0x100 ;  /* 0x00000100ff007424 */ /* 0x000fca00078e00ff */
[----:B------:R-:W-:Y:S01]  /*27d0*/  R2UR UR10, R0 ;  /* 0x00000000000a72ca */ /* 0x000fe200000e0000 */
[----:B------:R3:W-:-:S12]  /*27e0*/  UTCHMMA tmem[UR11], gdesc[UR30], tmem[UR12], tmem[UR22], idesc[UR23], UPT ;  /* 0x00ff161e0b0079ea */ /* 0x0007d8000b80000c */
[----:B------:R3:W-:Y:S01]  /*27f0*/  UTCHMMA tmem[UR9], gdesc[UR28], tmem[UR10], tmem[UR18], idesc[UR19], UPT ;  /* 0x00ff121c090079ea */ /* 0x0007e2000b80000a */
[----:B------:R-:W-:Y:S05]  /*2800*/  BRA.U UP5, `(.L_x_54) ;  /* 0x0000000105047547 */ /* 0x000fea000b800000 */
[----:B---3--:R-:W-:Y:S05]  /*2810*/  BPT.TRAP 0x1 ;  /* 0x000000040000795c */ /* 0x008fea0000300000 */
.L_x_54:
[----:B---3--:R-:W-:Y:S01]  /*2820*/  UIADD3 UR9, UPT, UPT, UR8, 0x1c090, URZ ;  /* 0x0001c09008097890 */ /* 0x008fe2000fffe0ff */
[----:B------:R-:W-:Y:S01]  /*2830*/  HFMA2 R6, -RZ, RZ, 0, 5.9604644775390625e-08 ;  /* 0x00000001ff067431 */ /* 0x000fe200000001ff */
[----:B------:R-:W-:Y:S01]  /*2840*/  UISETP.GE.AND UP0, UPT, UR5, 0x41, UPT ;  /* 0x000000410500788c */ /* 0x000fe2000bf06270 */
[----:B--2---:R-:W-:Y:S01]  /*2850*/  MOV R5, RZ ;  /* 0x000000ff00057202 */ /* 0x004fe20000000f00 */
[----:B------:R-:W-:Y:S01]  /*2860*/  UMOV UR18, URZ ;  /* 0x000000ff00127c82 */ /* 0x000fe20008000000 */
[----:B------:R-:W-:Y:S01]  /*2870*/  UMOV UR8, 0x400 ;  /* 0x0000040000087882 */ /* 0x000fe20000000000 */
[----:B------:R-:W-:-:S03]  /*2880*/  UMOV UR17, 0x1 ;  /* 0x0000000100117882 */ /* 0x000fc60000000000 */
[----:B------:R1:W-:Y:S02]  /*2890*/  UTCBAR [UR9], URZ ;  /* 0x000000ff090073e9 */ /* 0x0003e400080000ff */
[----:B------:R-:W-:Y:S05]  /*28a0*/  BRA.U !UP0, `(.L_x_55) ;  /* 0x0000001108987547 */ /* 0x000fea000b800000 */
[----:B------:R-:W-:Y:S01]  /*28b0*/  UIADD3 UR5, UPT, UPT, UR5, 0x3f, URZ ;  /* 0x0000003f05057890 */ /* 0x000fe2000fffe0ff */
[----:B------:R-:W-:Y:S01]  /*28c0*/  CS2R R4, SRZ ;  /* 0x0000000000047805 */ /* 0x000fe2000001ff00 */
[----:B------:R-:W-:Y:S01]  /*28d0*/  IMAD.MOV.U32 R6, RZ, RZ, 0x1 ;  /* 0x00000001ff067424 */ /* 0x000fe200078e00ff */
[----:B------:R-:W-:Y:S01]  /*28e0*/  MOV R2, RZ ;  /* 0x000000ff00027202 */ /* 0x000fe20000000f00 */
[----:B------:R-:W-:Y:S01]  /*28f0*/  USHF.R.S32.HI UR19, URZ, 0x1f, UR5 ;  /* 0x0000001fff137899 */ /* 0x000fe20008011405 */
[----:B------:R-:W-:Y:S01]  /*2900*/  UMOV UR72, 0x2 ;  /* 0x0000000200487882 */ /* 0x000fe20000000000 */
[----:B------:R-:W-:Y:S02]  /*2910*/  UMOV UR17, 0x1 ;  /* 0x0000000100117882 */ /* 0x000fe40000000000 */
[----:B------:R-:W-:Y:S01]  /*2920*/  ULEA.HI UR19, UR19, UR5, URZ, 0x6 ;  /* 0x0000000513137291 */ /* 0x000fe2000f8f30ff */
[----:B------:R-:W-:Y:S01]  /*2930*/  UMOV UR18, URZ ;  /* 0x000000ff00127c82 */ /* 0x000fe20008000000 */
[----:B------:R-:W-:-:S02]  /*2940*/  UMOV UR14, 0x1 ;  /* 0x00000001000e7882 */ /* 0x000fc40000000000 */
[----:B------:R-:W-:-:S12]  /*2950*/  USHF.R.S32.HI UR19, URZ, 0x6, UR19 ;  /* 0x00000006ff137899 */ /* 0x000fd80008011413 */
.L_x_74:
[----:B--2---:R-:W-:Y:S05]  /*2960*/  BRA.U !UP1, `(.L_x_56) ;  /* 0x0000000109047547 */ /* 0x004fea000b800000 */
[----:B-1----:R-:W-:Y:S05]  /*2970*/  BPT.TRAP 0x1 ;  /* 0x000000040000795c */ /* 0x002fea0000300000 */
.L_x_56:
[----:B------:R-:W2:Y:S01]  /*2980*/  S2UR UR15, SR_CgaCtaId ;  /* 0x00000000000f79c3 */ /* 0x000ea20000008800 */
[----:B------:R-:W-:Y:S01]  /*2990*/  UMOV UR5, 0x400 ;  /* 0x0000040000057882 */ /* 0x000fe20000000000 */
[----:B------:R-:W-:Y:S01]  /*29a0*/  SHF.L.U32 R3, R2, 0x1f, RZ ;  /* 0x0000001f02037819 */ /* 0x000fe200000006ff */
[----:B--2---:R-:W-:Y:S04]  /*29b0*/  ULEA UR15, UR15, UR5, 0x18 ;  /* 0x000000050f0f7291 */ /* 0x004fe8000f8ec0ff */
[----:B------:R-:W-:Y:S09]  /*29c0*/  ULEA UR5, UR72, UR15, 0x3 ;  /* 0x0000000f48057291 */ /* 0x000ff2000f8e18ff */
[----:B------:R-:W2:Y:S02]  /*29d0*/  SYNCS.PHASECHK.TRANS64.TRYWAIT P0, [UR5+0x1c020], R3 ;  /* 0x01c02003ff0075a7 */ /* 0x000ea40008001105 */
[----:B--2---:R-:W-:Y:S05]  /*29e0*/  @!P0 BRA `(.L_x_57) ;  /* 0x00000160004c8947 */ /* 0x004fea0003800000 */
.L_x_389:
[----:B------:R-:W-:Y:S01]  /*29f0*/  UIADD3 UR23, UPT, UPT, UR72, 0x1, URZ ;  /* 0x0000000148177890 */ /* 0x000fe2000fffe0ff */
[----:B--2---:R-:W-:Y:S01]  /*2a00*/  IMAD.MOV.U32 R0, RZ, RZ, RZ ;  /* 0x000000ffff007224 */ /* 0x004fe200078e00ff */
[----:B------:R-:W-:Y:S02]  /*2a10*/  ULEA UR72, UR72, UR6, 0xa ;  /* 0x0000000648487291 */ /* 0x000fe4000f8e50ff */
[----:B------:R-:W-:Y:S02]  /*2a20*/  UIADD3 UR64, UPT, UPT, UR20, 0x2, URZ ;  /* 0x0000000214407890 */ /* 0x000fe4000fffe0ff */
        /* <DEDUP_REMOVED lines=11> */
[C---:B-1----:R-:W-:Y:S01]  /*2ae0*/  R2UR UR9, R0.reuse ;  /* 0x00000000000972ca */ /* 0x042fe200000e0000 */
[----:B------:R-:W-:Y:S01]  /*2af0*/  UIADD3 UR42, UPT, UPT, UR20, 0x400, URZ ;  /* 0x00000400142a7890 */ /* 0x000fe2000fffe0ff */
[C---:B------:R-:W-:Y:S01]  /*2b00*/  R2UR UR8, R0.reuse ;  /* 0x00000000000872ca */ /* 0x040fe200000e0000 */
[----:B------:R-:W-:Y:S01]  /*2b10*/  UIADD3 UR38, UPT, UPT, UR72, 0x202, URZ ;  /* 0x0000020248267890 */ /* 0x000fe2000fffe0ff */
[----:B------:R-:W-:Y:S01]  /*2b20*/  R2UR UR5, R0 ;  /* 0x00000000000572ca */ /* 0x000fe200000e0000 */
[----:B------:R-:W-:Y:S02]  /*2b30*/  UIADD3 UR36, UPT, UPT, UR20, 0x402, URZ ;  /* 0x0000040214247890 */ /* 0x000fe4000fffe0ff */
[----:B------:R-:W-:Y:S02]  /*2b40*/  UIADD3 UR32, UPT, UPT, UR72, 0x204, URZ ;  /* 0x0000020448207890 */ /* 0x000fe4000fffe0ff */
[----:B------:R-:W-:Y:S02]  /*2b50*/  UIADD3 UR30, UPT, UPT, UR20, 0x404, URZ ;  /* 0x00000404141e7890 */ /* 0x000fe4000fffe0ff */
[----:B------:R-:W-:Y:S02]  /*2b60*/  UIADD3 UR26, UPT, UPT, UR72, 0x206, URZ ;  /* 0x00000206481a7890 */ /* 0x000fe4000fffe0ff */
[----:B------:R-:W-:Y:S02]  /*2b70*/  UIADD3 UR24, UPT, UPT, UR20, 0x406, URZ ;  /* 0x0000040614187890 */ /* 0x000fe4000fffe0ff */
[----:B------:R-:W-:Y:S02]  /*2b80*/  UISETP.NE.AND UP4, UPT, UR48, URZ, UPT ;  /* 0x000000ff3000728c */ /* 0x000fe4000bf85270 */
[----:B------:R-:W-:Y:S01]  /*2b90*/  UISETP.NE.AND UP0, UPT, UR23, 0x3, UPT ;  /* 0x000000031700788c */ /* 0x000fe2000bf05270 */
[----:B------:R-:W-:Y:S01]  /*2ba0*/  UMOV UR73, 0x40004040 ;  /* 0x4000404000497882 */ /* 0x000fe20000000000 */
[----:B------:R-:W-:Y:S02]  /*2bb0*/  UMOV UR70, 0x0 ;  /* 0x0000000000467882 */ /* 0x000fe40000000000 */
[----:B------:R-:W-:Y:S01]  /*2bc0*/  USEL UR16, URZ, 0x1, UP0 ;  /* 0x00000001ff107887 */ /* 0x000fe20008000000 */
        /* <DEDUP_REMOVED lines=36> */
[----:B------:R-:W-:Y:S01]  /*2e10*/  LOP3.LUT R2, R2, UR16, RZ, 0x3c, !PT ;  /* 0x0000001002027c12 */ /* 0x000fe2000f8e3cff */
[----:B------:R-:W-:Y:S01]  /*2e20*/  USEL UR16, UR23, URZ, UP0 ;  /* 0x000000ff17107287 */ /* 0x000fe20008000000 */
[----:B------:R1:W-:Y:S01]  /*2e30*/  UTCHMMA gdesc[UR24], gdesc[UR26], tmem[UR5], tmem[UR68], idesc[UR69], UPT ;  /* 0x00ff441a180075ea */ /* 0x0003e2000b800005 */
[----:B------:R-:W-:Y:S10]  /*2e40*/  BRA.U UP4, `(.L_x_58) ;  /* 0x0000000104047547 */ /* 0x000ff4000b800000 */
[----:B-1----:R-:W-:Y:S05]  /*2e50*/  BPT.TRAP 0x1 ;  /* 0x000000040000795c */ /* 0x002fea0000300000 */
.L_x_58:
[----:B------:R-:W-:Y:S01]  /*2e60*/  LOP3.LUT R4, R4, 0x1, RZ, 0x3c, !PT ;  /* 0x0000000104047812 */ /* 0x000fe200078e3cff */
[----:B-1----:R-:W-:Y:S09]  /*2e70*/  UIADD3 UR5, UPT, UPT, UR15, 0x1c050, URZ ;  /* 0x0001c0500f057890 */ /* 0x002ff2000fffe0ff */
[----:B------:R1:W-:Y:S01]  /*2e80*/  UTCBAR [UR5], URZ ;  /* 0x000000ff050073e9 */ /* 0x0003e200080000ff */
[----:B------:R-:W-:Y:S05]  /*2e90*/  BRA.U UP5, `(.L_x_59) ;  /* 0x0000000105047547 */ /* 0x000fea000b800000 */
[----:B-1----:R-:W-:Y:S05]  /*2ea0*/  BPT.TRAP 0x1 ;  /* 0x000000040000795c */ /* 0x002fea0000300000 */
.L_x_59:
[----:B------:R-:W-:Y:S01]  /*2eb0*/  SHF.L.U32 R3, R6, 0x1f, RZ ;  /* 0x0000001f06037819 */ /* 0x000fe200000006ff */
[----:B------:R-:W-:Y:S03]  /*2ec0*/  UISETP.NE.AND UP3, UPT, UR47, URZ, UPT ;  /* 0x000000ff2f00728c */ /* 0x000fe6000bf65270 */
[----:B------:R-:W2:Y:S02]  /*2ed0*/  SYNCS.PHASECHK.TRANS64.TRYWAIT P0, [UR15+0x1c0a8], R3 ;  /* 0x01c0a803ff0075a7 */ /* 0x000ea4000800110f */
[----:B--2---:R-:W-:Y:S06]  /*2ee0*/  @!P0 BRA `(.L_x_60) ;  /* 0x0000015c00248947 */ /* 0x004fec0003800000 */
.L_x_391:
[----:B------:R-:W-:Y:S05]  /*2ef0*/  BRA.U UP3, `(.L_x_61) ;  /* 0x0000000103047547 */ /* 0x000fea000b800000 */
[----:B-1----:R-:W-:Y:S05]  /*2f00*/  BPT.TRAP 0x1 ;  /* 0x000000040000795c */ /* 0x002fea0000300000 */
.L_x_61:
[----:B--2---:R-:W-:Y:S04]  /*2f10*/  SHF.L.U32 R3, R5, 0x1f, RZ ;  /* 0x0000001f05037819 */ /* 0x004fe800000006ff */
[----:B------:R-:W2:Y:S02]  /*2f20*/  SYNCS.PHASECHK.TRANS64.TRYWAIT P0, [UR15+0x1c068], R3 ;  /* 0x01c06803ff0075a7 */ /* 0x000ea4000800110f */
[----:B--2---:R-:W-:Y:S05]  /*2f30*/  @!P0 BRA `(.L_x_62) ;  /* 0x0000015c00288947 */ /* 0x004fea0003800000 */
.L_x_393:
[----:B------:R-:W-:Y:S01]  /*2f40*/  ULEA UR34, UR14, UR4, 0xa ;  /* 0x000000040e227291 */ /* 0x000fe2000f8e50ff */
[----:B--2---:R-:W-:Y:S01]  /*2f50*/  IMAD.MOV.U32 R0, RZ, RZ, 0xa0 ;  /* 0x000000a0ff007424 */ /* 0x004fe200078e00ff */
[----:B------:R-:W-:Y:S02]  /*2f60*/  UISETP.NE.U32.AND UP0, UPT, UR18, URZ, UPT ;  /* 0x000000ff1200728c */ /* 0x000fe4000bf05070 */
[----:B------:R-:W-:Y:S02]  /*2f70*/  UIADD3 UR30, UPT, UPT, UR34, 0x80, URZ ;  /* 0x00000080221e7890 */ /* 0x000fe4000fffe0ff */
[----:B------:R-:W-:Y:S01]  /*2f80*/  UIADD3 UR28, UPT, UPT, UR34, 0x100, URZ ;  /* 0x00000100221c7890 */ /* 0x000fe2000fffe0ff */
[----:B------:R-:W-:Y:S01]  /*2f90*/  R2UR UR13, R0 ;  /* 0x00000000000d72ca */ /* 0x000fe200000e0000 */
[----:B------:R-:W-:Y:S01]  /*2fa0*/  UIADD3 UR24, UPT, UPT, UR34, 0x180, URZ ;  /* 0x0000018022187890 */ /* 0x000fe2000fffe0ff */
        /* <DEDUP_REMOVED lines=19> */
[----:B------:R2:W-:Y:S04]  /*30e0*/  UTCHMMA tmem[UR13], gdesc[UR34], tmem[UR22], tmem[UR50], idesc[UR51], UP0 ;  /* 0x00ff32220d0079ea */ /* 0x0005e80008000016 */
[----:B------:R-:W-:Y:S01]  /*30f0*/  R2UR UR9, R0 ;  /* 0x00000000000972ca */ /* 0x000fe200000e0000 */
[----:B------:R-:W-:Y:S05]  /*3100*/  IMAD.MOV.U32 R0, RZ, RZ, 0x180 ;  /* 0x00000180ff007424 */ /* 0x000fea00078e00ff */
[----:B------:R-:W-:Y:S01]  /*3110*/  R2UR UR10, R0 ;  /* 0x00000000000a72ca */ /* 0x000fe200000e0000 */
[----:B------:R-:W-:Y:S01]  /*3120*/  IMAD.MOV.U32 R0, RZ, RZ, 0xb8 ;  /* 0x000000b8ff007424 */ /* 0x000fe200078e00ff */
[----:B------:R2:W-:Y:S04]  /*3130*/  UTCHMMA tmem[UR11], gdesc[UR30], tmem[UR12], tmem[UR42], idesc[UR43], UPT ;  /* 0x00ff2a1e0b0079ea */ /* 0x0005e8000b80000c */
[----:B-1----:R-:W-:Y:S01]  /*3140*/  R2UR UR5, R0 ;  /* 0x00000000000572ca */ /* 0x002fe200000e0000 */
[----:B------:R-:W-:Y:S05]  /*3150*/  IMAD.MOV.U32 R0, RZ, RZ, 0x180 ;  /* 0x00000180ff007424 */ /* 0x000fea00078e00ff */
[----:B------:R-:W-:Y:S01]  /*3160*/  R2UR UR8, R0 ;  /* 0x00000000000872ca */ /* 0x000fe200000e0000 */
[----:B------:R2:W-:Y:S11]  /*3170*/  UTCHMMA tmem[UR9], gdesc[UR28], tmem[UR10], tmem[UR40], idesc[UR41], UPT ;  /* 0x00ff281c090079ea */ /* 0x0005f6000b80000a */
[----:B------:R-:W-:Y:S01]  /*3180*/  @!UPT UIADD3 URZ, UPT, UPT, URZ, URZ, URZ ;  /* 0x000000fffffff290 */ /* 0x000fe2000fffe0ff */
[----:B------:R2:W-:Y:S01]  /*3190*/  UTCHMMA tmem[UR5], gdesc[UR24], tmem[UR8], tmem[UR36], idesc[UR37], UPT ;  /* 0x00ff2418050079ea */ /* 0x0005e2000b800008 */
[----:B------:R-:W-:Y:S05]  /*31a0*/  BRA.U UP5, `(.L_x_63) ;  /* 0x0000000105047547 */ /* 0x000fea000b800000 */
[----:B--2---:R-:W-:Y:S05]  /*31b0*/  BPT.TRAP 0x1 ;  /* 0x000000040000795c */ /* 0x004fea0000300000 */
.L_x_63:
[----:B------:R-:W-:Y:S01]  /*31c0*/  LOP3.LUT R6, R6, 0x1, RZ, 0x3c, !PT ;  /* 0x0000000106067812 */ /* 0x000fe200078e3cff */
[----:B--2---:R-:W-:Y:S09]  /*31d0*/  UIADD3 UR5, UPT, UPT, UR15, 0x1c098, URZ ;  /* 0x0001c0980f057890 */ /* 0x004ff2000fffe0ff */
[----:B------:R1:W-:Y:S01]  /*31e0*/  UTCBAR [UR5], URZ ;  /* 0x000000ff050073e9 */ /* 0x0003e200080000ff */
[----:B------:R-:W-:Y:S05]  /*31f0*/  BRA.U !UP1, `(.L_x_64) ;  /* 0x0000000109047547 */ /* 0x000fea000b800000 */
[----:B-1----:R-:W-:Y:S05]  /*3200*/  BPT.TRAP 0x1 ;  /* 0x000000040000795c */ /* 0x002fea0000300000 */
.L_x_64:
[----:B------:R-:W-:Y:S01]  /*3210*/  ULEA UR18, UR17, UR15, 0x3 ;  /* 0x0000000f11127291 */ /* 0x000fe2000f8e18ff */
[----:B------:R-:W-:Y:S01]  /*3220*/  IMAD.MOV.U32 R0, RZ, RZ, 0x80 ;  /* 0x00000080ff007424 */ /* 0x000fe200078e00ff */
[----:B------:R-:W-:Y:S02]  /*3230*/  UIADD3 UR70, UPT, UPT, UR20, 0x800, URZ ;  /* 0x0000080014467890 */ /* 0x000fe4000fffe0ff */
        /* <DEDUP_REMOVED lines=8> */
[----:B------:R2:W-:Y:S01]  /*32c0*/  UTCBAR [UR18], URZ ;  /* 0x000000ff120073e9 */ /* 0x0005e200080000ff */
        /* <DEDUP_REMOVED lines=9> */
[----:B-1----:R-:W-:Y:S01]  /*3360*/  R2UR UR5, R0 ;  /* 0x00000000000572ca */ /* 0x002fe200000e0000 */
[----:B------:R-:W-:Y:S01]  /*3370*/  UISETP.NE.AND UP0, UPT, UR17, 0x3, UPT ;  /* 0x000000031100788c */ /* 0x000fe2000bf05270 */
[----:B------:R-:W-:Y:S01]  /*3380*/  UMOV UR71, 0x40004040 ;  /* 0x4000404000477882 */ /* 0x000fe20000000000 */
[----:B------:R-:W-:Y:S02]  /*3390*/  UMOV UR68, 0x0 ;  /* 0x0000000000447882 */ /* 0x000fe40000000000 */
[----:B------:R-:W-:Y:S01]  /*33a0*/  USEL UR17, UR17, URZ, UP0 ;  /* 0x000000ff11117287 */ /* 0x000fe20008000000 */
        /* <DEDUP_REMOVED lines=35> */
[----:B------:R-:W-:Y:S02]  /*35e0*/  UMOV UR23, 0x8100010 ;  /* 0x0810001000177882 */ /* 0x000fe40000000000 */
[----:B------:R2:W-:Y:S01]  /*35f0*/  UTCHMMA gdesc[UR24], gdesc[UR26], tmem[UR5], tmem[UR22], idesc[UR23], UPT ;  /* 0x00ff161a180075ea */ /* 0x0005e2000b800005 */
[----:B------:R-:W-:Y:S05]  /*3600*/  BRA.U UP3, `(.L_x_65) ;  /* 0x0000000103047547 */ /* 0x000fea000b800000 */
[----:B--2---:R-:W-:Y:S05]  /*3610*/  BPT.TRAP 0x1 ;  /* 0x000000040000795c */ /* 0x004fea0000300000 */
.L_x_65:
[----:B--2---:R-:W-:Y:S09]  /*3620*/  UIADD3 UR5, UPT, UPT, UR15, 0x1c060, URZ ;  /* 0x0001c0600f057890 */ /* 0x004ff2000fffe0ff */
[----:B------:R1:W-:Y:S01]  /*3630*/  UTCBAR [UR5], URZ ;  /* 0x000000ff050073e9 */ /* 0x0003e200080000ff */
[----:B------:R-:W-:Y:S05]  /*3640*/  BRA.U !UP1, `(.L_x_66) ;  /* 0x0000000109047547 */ /* 0x000fea000b800000 */
[----:B-1----:R-:W-:Y:S05]  /*3650*/  BPT.TRAP 0x1 ;  /* 0x000000040000795c */ /* 0x002fea0000300000 */
.L_x_66:
[----:B-1----:R-:W-:Y:S02]  /*3660*/  ULEA UR5, UR17, UR15, 0x3 ;  /* 0x0000000f11057291 */ /* 0x002fe4000f8e18ff */
[----:B------:R-:W-:Y:S02]  /*3670*/  UIADD3 UR17, UPT, UPT, UR17, 0x1, URZ ;  /* 0x0000000111117890 */ /* 0x000fe4000fffe0ff */
[----:B------:R-:W-:Y:S02]  /*3680*/  UIADD3 UR8, UPT, UPT, UR5, 0x1c038, URZ ;  /* 0x0001c03805087890 */ /* 0x000fe4000fffe0ff */
[----:B------:R-:W-:Y:S04]  /*3690*/  UISETP.NE.AND UP0, UPT, UR17, 0x3, UPT ;  /* 0x000000031100788c */ /* 0x000fe8000bf05270 */
[----:B------:R-:W-:Y:S03]  /*36a0*/  USEL UR17, UR17, URZ, UP0 ;  /* 0x000000ff11117287 */ /* 0x000fe60008000000 */
[----:B------:R1:W-:Y:S01]  /*36b0*/  UTCBAR [UR8], URZ ;  /* 0x000000ff080073e9 */ /* 0x0003e200080000ff */
[----:B------:R-:W-:Y:S08]  /*36c0*/  BRA.U !UP1, `(.L_x_67) ;  /* 0x0000000109047547 */ /* 0x000ff0000b800000 */
[----:B-1----:R-:W-:Y:S05]  /*36d0*/  BPT.TRAP 0x1 ;  /* 0x000000040000795c */ /* 0x002fea0000300000 */
.L_x_67:
[----:B------:R-:W-:Y:S01]  /*36e0*/  ULEA UR5, UR16, UR15, 0x3 ;  /* 0x0000000f10057291 */ /* 0x000fe2000f8e18ff */
[----:B------:R-:W-:Y:S08]  /*36f0*/  SHF.L.U32 R3, R2, 0x1f, RZ ;  /* 0x0000001f02037819 */ /* 0x000ff000000006ff */
[----:B------:R-:W2:Y:S02]  /*3700*/  SYNCS.PHASECHK.TRANS64.TRYWAIT P0, [UR5+0x1c020], R3 ;  /* 0x01c02003ff0075a7 */ /* 0x000ea40008001105 */
[----:B--2---:R-:W-:Y:S05]  /*3710*/  @!P0 BRA `(.L_x_68) ;  /* 0x0000015400488947 */ /* 0x004fea0003800000 */
.L_x_395:
[----:B------:R-:W-:Y:S05]  /*3720*/  BRA.U UP5, `(.L_x_69) ;  /* 0x0000000105047547 */ /* 0x000fea000b800000 */
[----:B-1----:R-:W-:Y:S05]  /*3730*/  BPT.TRAP 0x1 ;  /* 0x000000040000795c */ /* 0x002fea0000300000 */
.L_x_69:
[----:B--2---:R-:W-:Y:S04]  /*3740*/  SHF.L.U32 R3, R6, 0x1f, RZ ;  /* 0x0000001f06037819 */ /* 0x004fe800000006ff */
[----:B------:R-:W2:Y:S02]  /*3750*/  SYNCS.PHASECHK.TRANS64.TRYWAIT P0, [UR15+0x1c0a0], R3 ;  /* 0x01c0a003ff0075a7 */ /* 0x000ea4000800110f */
[----:B--2---:R-:W-:Y:S05]  /*3760*/  @!P0 BRA `(.L_x_70) ;  /* 0x00000154004c8947 */ /* 0x004fea0003800000 */
.L_x_397:
[----:B------:R-:W-:Y:S05]  /*3770*/  BRA.U UP4, `(.L_x_71) ;  /* 0x0000000104047547 */ /* 0x000fea000b800000 */
[----:B-1----:R-:W-:Y:S05]  /*3780*/  BPT.TRAP 0x1 ;  /* 0x000000040000795c */ /* 0x002fea0000300000 */
.L_x_71:
[----:B--2---:R-:W-:Y:S04]  /*3790*/  SHF.L.U32 R3, R4, 0x1f, RZ ;  /* 0x0000001f04037819 */ /* 0x004fe800000006ff */
[----:B------:R-:W2:Y:S02]  /*37a0*/  SYNCS.PHASECHK.TRANS64.TRYWAIT P0, [UR15+0x1c058], R3 ;  /* 0x01c05803ff0075a7 */ /* 0x000ea4000800110f */
[----:B--2---:R-:W-:Y:S05]  /*37b0*/  @!P0 BRA `(.L_x_72) ;  /* 0x0000015400508947 */ /* 0x004fea0003800000 */
.L_x_399:
[----:B-1----:R-:W-:Y:S01]  /*37c0*/  USHF.L.U32 UR8, UR16, 0xa, URZ ;  /* 0x0000000a10087899 */ /* 0x002fe200080006ff */
[----:B--2---:R-:W-:Y:S01]  /*37d0*/  IMAD.MOV.U32 R0, RZ, RZ, 0x20 ;  /* 0x00000020ff007424 */ /* 0x004fe200078e00ff */
[----:B------:R-:W-:Y:S01]  /*37e0*/  UMOV UR37, 0x40004040 ;  /* 0x4000404000257882 */ /* 0x000fe20000000000 */
[----:B------:R-:W-:Y:S01]  /*37f0*/  UMOV UR28, 0x0 ;  /* 0x00000000001c7882 */ /* 0x000fe20000000000 */
[----:B------:R-:W-:Y:S02]  /*3800*/  UIADD3 UR36, UPT, UPT, UR8, UR4, URZ ;  /* 0x0000000408247290 */ /* 0x000fe4000fffe0ff */
[----:B------:R-:W-:Y:S01]  /*3810*/  R2UR UR14, R0 ;  /* 0x00000000000e72ca */ /* 0x000fe200000e0000 */
[----:B------:R-:W-:Y:S01]  /*3820*/  IMAD.MOV.U32 R0, RZ, RZ, 0x100 ;  /* 0x00000100ff007424 */ /* 0x000fe200078e00ff */
[----:B------:R-:W-:Y:S02]  /*3830*/  UIADD3 UR34, UPT, UPT, UR36, 0x80, URZ ;  /* 0x0000008024227890 */ /* 0x000fe4000fffe0ff */
[----:B------:R-:W-:Y:S02]  /*3840*/  UIADD3 UR32, UPT, UPT, UR36, 0x100, URZ ;  /* 0x0000010024207890 */ /* 0x000fe4000fffe0ff */
        /* <DEDUP_REMOVED lines=15> */
[----:B------:R1:W-:Y:S01]  /*3940*/  UTCHMMA tmem[UR14], gdesc[UR36], tmem[UR18], tmem[UR28], idesc[UR29], UPT ;  /* 0x00ff1c240e0079ea */ /* 0x0003e2000b800012 */
[----:B------:R-:W-:Y:S01]  /*3950*/  UMOV UR22, 0x0 ;  /* 0x0000000000167882 */ /* 0x000fe20000000000 */
[----:B------:R-:W-:Y:S02]  /*3960*/  UMOV UR23, 0x8210010 ;  /* 0x0821001000177882 */ /* 0x000fe40000000000 */
[----:B------:R-:W-:Y:S01]  /*3970*/  R2UR UR10, R0 ;  /* 0x00000000000a72ca */ /* 0x000fe200000e0000 */
[----:B------:R-:W-:Y:S05]  /*3980*/  IMAD.MOV.U32 R0, RZ, RZ, 0x100 ;  /* 0x00000100ff007424 */ /* 0x000fea00078e00ff */
[----:B------:R-:W-:Y:S01]  /*3990*/  R2UR UR11, R0 ;  /* 0x00000000000b72ca */ /* 0x000fe200000e0000 */
[----:B------:R-:W-:Y:S01]  /*39a0*/  IMAD.MOV.U32 R0, RZ, RZ, 0x38 ;  /* 0x00000038ff007424 */ /* 0x000fe200078e00ff */
[----:B------:R1:W-:Y:S04]  /*39b0*/  UTCHMMA tmem[UR12], gdesc[UR34], tmem[UR13], tmem[UR26], idesc[UR27], UPT ;  /* 0x00ff1a220c0079ea */ /* 0x0003e8000b80000d */
[----:B------:R-:W-:Y:S01]  /*39c0*/  R2UR UR5, R0 ;  /* 0x00000000000572ca */ /* 0x000fe200000e0000 */
[----:B------:R-:W-:Y:S05]  /*39d0*/  IMAD.MOV.U32 R0, RZ, RZ, 0x100 ;  /* 0x00000100ff007424 */ /* 0x000fea00078e00ff */
[----:B------:R-:W-:Y:S01]  /*39e0*/  R2UR UR9, R0 ;  /* 0x00000000000972ca */ /* 0x000fe200000e0000 */
[----:B------:R1:W-:Y:S11]  /*39f0*/  UTCHMMA tmem[UR10], gdesc[UR32], tmem[UR11], tmem[UR24], idesc[UR25], UPT ;  /* 0x00ff18200a0079ea */ /* 0x0003f6000b80000b */
[----:B------:R-:W-:Y:S01]  /*3a00*/  @!UPT UIADD3 URZ, UPT, UPT, URZ, URZ, URZ ;  /* 0x000000fffffff290 */ /* 0x000fe2000fffe0ff */
[----:B------:R1:W-:Y:S01]  /*3a10*/  UTCHMMA tmem[UR5], gdesc[UR30], tmem[UR9], tmem[UR22], idesc[UR23], UPT ;  /* 0x00ff161e050079ea */ /* 0x0003e2000b800009 */
[----:B------:R-:W-:Y:S05]  /*3a20*/  BRA.U UP5, `(.L_x_73) ;  /* 0x0000000105047547 */ /* 0x000fea000b800000 */
[----:B-1----:R-:W-:Y:S05]  /*3a30*/  BPT.TRAP 0x1 ;  /* 0x000000040000795c */ /* 0x002fea0000300000 */
.L_x_73:
[----:B------:R-:W-:Y:S01]  /*3a40*/  UIADD3 UR15, UPT, UPT, UR15, 0x1c090, URZ ;  /* 0x0001c0900f0f7890 */ /* 0x000fe2000fffe0ff */
[----:B------:R-:W-:Y:S01]  /*3a50*/  LOP3.LUT R5, R5, 0x1, RZ, 0x3c, !PT ;  /* 0x0000000105057812 */ /* 0x000fe200078e3cff */
[----:B------:R-:W-:Y:S02]  /*3a60*/  UIADD3 UR72, UPT, UPT, UR16, 0x1, URZ ;  /* 0x0000000110487890 */ /* 0x000fe4000fffe0ff */
[----:B------:R-:W-:Y:S02]  /*3a70*/  UISETP.GT.AND UP0, UPT, UR19, 0x2, UPT ;  /* 0x000000021300788c */ /* 0x000fe4000bf04270 */
[----:B------:R-:W-:Y:S02]  /*3a80*/  UISETP.NE.AND UP2, UPT, UR72, 0x3, UPT ;  /* 0x000000034800788c */ /* 0x000fe4000bf45270 */
[----:B------:R-:W-:Y:S01]  /*3a90*/  UIADD3 UR19, UPT, UPT, UR19, -0x1, URZ ;  /* 0xffffffff13137890 */ /* 0x000fe2000fffe0ff */
[----:B------:R2:W-:Y:S01]  /*3aa0*/  UTCBAR [UR15], URZ ;  /* 0x000000ff0f0073e9 */ /* 0x0005e200080000ff */
[----:B-1----:R-:W-:Y:S02]  /*3ab0*/  USEL UR5, URZ, 0x1, UP2 ;  /* 0x00000001ff057887 */ /* 0x002fe40009000000 */
[----:B------:R-:W-:Y:S01]  /*3ac0*/  USEL UR72, UR72, URZ, UP2 ;  /* 0x000000ff48487287 */ /* 0x000fe20009000000 */
[----:B------:R-:W-:Y:S01]  /*3ad0*/  UMOV UR18, 0x1 ;  /* 0x0000000100127882 */ /* 0x000fe20000000000 */
[----:B------:R-:W-:Y:S02]  /*3ae0*/  UMOV UR14, UR16 ;  /* 0x00000010000e7c82 */ /* 0x000fe40008000000 */
[----:B------:R-:W-:Y:S01]  /*3af0*/  LOP3.LUT R2, R2, UR5, RZ, 0x3c, !PT ;  /* 0x0000000502027c12 */ /* 0x000fe2000f8e3cff */
[----:B------:R-:W-:Y:S05]  /*3b00*/  BRA.U UP0, `(.L_x_74) ;  /* 0xffffffed00947547 */ /* 0x000fea000b83ffff */
.L_x_55:
[----:B------:R-:W-:Y:S04]  /*3b10*/  BSSY.RECONVERGENT B0, `(.L_x_75) ;  /* 0x0000003000007945 */ /* 0x000fe80003800200 */
[----:B------:R-:W-:Y:S05]  /*3b20*/  @!P4 BRA `(.L_x_76) ;  /* 0x000000000004c947 */ /* 0x000fea0003800000 */
[----:B-12---:R-:W-:Y:S05]  /*3b30*/  BPT.TRAP 0x1 ;  /* 0x000000040000795c */ /* 0x006fea0000300000 */
.L_x_76:
[----:B-12---:R-:W-:Y:S05]  /*3b40*/  BSYNC.RECONVERGENT B0 ;  /* 0x0000000000007941 */ /* 0x006fea0003800200 */
.L_x_75:
[----:B------:R-:W1:Y:S01]  /*3b50*/  S2UR UR5, SR_CgaCtaId ;  /* 0x00000000000579c3 */ /* 0x000e620000008800 */
[----:B------:R-:W-:Y:S01]  /*3b60*/  UMOV UR6, 0x400 ;  /* 0x0000040000067882 */ /* 0x000fe20000000000 */
[----:B------:R-:W-:Y:S01]  /*3b70*/  BSSY.RECONVERGENT B0, `(.L_x_77) ;  /* 0x0000006000007945 */ /* 0x000fe20003800200 */
[----:B-1----:R-:W-:-:S04]  /*3b80*/  ULEA UR5, UR5, UR6, 0x18 ;  /* 0x0000000605057291 */ /* 0x002fc8000f8ec0ff */
[----:B------:R-:W-:-:S09]  /*3b90*/  UIADD3 UR5, UPT, UPT, UR5, 0x1c010, URZ ;  /* 0x0001c01005057890 */ /* 0x000fd2000fffe0ff */
[----:B------:R1:W-:Y:S01]  /*3ba0*/  UTCBAR [UR5], URZ ;  /* 0x000000ff050073e9 */ /* 0x0003e200080000ff */
[----:B------:R-:W-:Y:S05]  /*3bb0*/  @!P4 BRA `(.L_x_78) ;  /* 0x000000000004c947 */ /* 0x000fea0003800000 */
[----:B-1----:R-:W-:Y:S05]  /*3bc0*/  BPT.TRAP 0x1 ;  /* 0x000000040000795c */ /* 0x002fea0000300000 */
.L_x_78:
[----:B-1----:R-:W-:Y:S05]  /*3bd0*/  BSYNC.RECONVERGENT B0 ;  /* 0x0000000000007941 */ /* 0x002fea0003800200 */
.L_x_77:
[----:B------:R-:W1:Y:S01]  /*3be0*/  S2UR UR5, SR_CgaCtaId ;  /* 0x00000000000579c3 */ /* 0x000e620000008800 */
[----:B------:R-:W-:Y:S02]  /*3bf0*/  UMOV UR6, 0x400 ;  /* 0x0000040000067882 */ /* 0x000fe40000000000 */
[----:B-1----:R-:W-:-:S04]  /*3c00*/  ULEA UR5, UR5, UR6, 0x18 ;  /* 0x0000000605057291 */ /* 0x002fc8000f8ec0ff */
[----:B------:R-:W-:-:S09]  /*3c10*/  UIADD3 UR5, UPT, UPT, UR5, 0x1c018, URZ ;  /* 0x0001c01805057890 */ /* 0x000fd2000fffe0ff */
[----:B------:R1:W-:Y:S01]  /*3c20*/  UTCBAR [UR5], URZ ;  /* 0x000000ff050073e9 */ /* 0x0003e200080000ff */
[----:B------:R-:W-:Y:S05]  /*3c30*/  BRA.U UP5, `(.L_x_79) ;  /* 0x0000000105047547 */ /* 0x000fea000b800000 */
[----:B-1----:R-:W-:Y:S05]  /*3c40*/  BPT.TRAP 0x1 ;  /* 0x000000040000795c */ /* 0x002fea0000300000 */
.L_x_79:
[----:B------:R-:W2:Y:S01]  /*3c50*/  S2UR UR14, SR_CgaCtaId ;  /* 0x00000000000e79c3 */ /* 0x000ea20000008800 */
[----:B-1----:R-:W-:Y:S01]  /*3c60*/  UMOV UR5, 0x400 ;  /* 0x0000040000057882 */ /* 0x002fe20000000000 */
[----:B------:R-:W-:Y:S01]  /*3c70*/  SHF.L.U32 R3, R6, 0x1f, RZ ;  /* 0x0000001f06037819 */ /* 0x000fe200000006ff */
[----:B--2---:R-:W-:-:S09]  /*3c80*/  ULEA UR14, UR14, UR5, 0x18 ;  /* 0x000000050e0e7291 */ /* 0x004fd2000f8ec0ff */
[----:B------:R-:W1:Y:S02]  /*3c90*/  SYNCS.PHASECHK.TRANS64.TRYWAIT P0, [UR14+0x1c0a8], R3 ;  /* 0x01c0a803ff0075a7 */ /* 0x000e64000800110e */
[----:B-1----:R-:W-:Y:S05]  /*3ca0*/  @!P0 BRA `(.L_x_80) ;  /* 0x00000150002c8947 */ /* 0x002fea0003800000 */
.L_x_401:
[----:B------:R-:W-:Y:S05]  /*3cb0*/  BRA.U UP3, `(.L_x_81) ;  /* 0x0000000103047547 */ /* 0x000fea000b800000 */
[----:B------:R-:W-:Y:S05]  /*3cc0*/  BPT.TRAP 0x1 ;  /* 0x000000040000795c */ /* 0x000fea0000300000 */
.L_x_81:
[----:B------:R-:W-:-:S04]  /*3cd0*/  SHF.L.U32 R5, R5, 0x1f, RZ ;  /* 0x0000001f05057819 */ /* 0x000fc800000006ff */
[----:B------:R-:W2:Y:S02]  /*3ce0*/  SYNCS.PHASECHK.TRANS64.TRYWAIT P0, [UR14+0x1c068], R5 ;  /* 0x01c06805ff0075a7 */ /* 0x000ea4000800110e */
[----:B--2---:R-:W-:Y:S05]  /*3cf0*/  @!P0 BRA `(.L_x_82) ;  /* 0x0000015000308947 */ /* 0x004fea0003800000 */
.L_x_403:
[----:B-1----:R-:W-:Y:S01]  /*3d00*/  IMAD.MOV.U32 R0, RZ, RZ, 0xa0 ;  /* 0x000000a0ff007424 */ /* 0x002fe200078e00ff */
[----:B------:R-:W-:Y:S02]  /*3d10*/  UIADD3 UR20, UPT, UPT, UR8, UR4, URZ ;  /* 0x0000000408147290 */ /* 0x000fe4000fffe0ff */
[----:B------:R-:W-:Y:S02]  /*3d20*/  UISETP.NE.U32.AND UP0, UPT, UR18, URZ, UPT ;  /* 0x000000ff1200728c */ /* 0x000fe4000bf05070 */
[----:B------:R-:W-:Y:S01]  /*3d30*/  R2UR UR12, R0 ;  /* 0x00000000000c72ca */ /* 0x000fe200000e0000 */
[----:B------:R-:W-:Y:S01]  /*3d40*/  IMAD.MOV.U32 R0, RZ, RZ, 0x180 ;  /* 0x00000180ff007424 */ /* 0x000fe200078e00ff */
[----:B------:R-:W-:Y:S02]  /*3d50*/  UIADD3 UR32, UPT, UPT, UR20, 0x80, URZ ;  /* 0x0000008014207890 */ /* 0x000fe4000fffe0ff */
[----:B------:R-:W-:Y:S02]  /*3d60*/  UIADD3 UR30, UPT, UPT, UR20, 0x100, URZ ;  /* 0x00000100141e7890 */ /* 0x000fe4000fffe0ff */
[----:B------:R-:W-:Y:S01]  /*3d70*/  R2UR UR13, R0 ;  /* 0x00000000000d72ca */ /* 0x000fe200000e0000 */
[----:B------:R-:W-:Y:S01]  /*3d80*/  IMAD.MOV.U32 R0, RZ, RZ, 0xa8 ;  /* 0x000000a8ff007424 */ /* 0x000fe200078e00ff */
[----:B------:R-:W-:Y:S01]  /*3d90*/  UIADD3 UR28, UPT, UPT, UR20, 0x180, URZ ;  /* 0x00000180141c7890 */ /* 0x000fe2000fffe0ff */
[----:B------:R-:W-:Y:S01]  /*3da0*/  UMOV UR26, 0x0 ;  /* 0x00000000001a7882 */ /* 0x000fe20000000000 */
[----:B------:R-:W-:-:S02]  /*3db0*/  UMOV UR27, 0x8210010 ;  /* 0x08210010001b7882 */ /* 0x000fc40000000000 */
        /* <DEDUP_REMOVED lines=11> */
[----:B------:R1:W-:Y:S01]  /*3e70*/  UTCHMMA tmem[UR12], gdesc[UR20], tmem[UR13], tmem[UR26], idesc[UR27], UP0 ;  /* 0x00ff1a140c0079ea */ /* 0x0003e2000800000d */
[----:B------:R-:W-:Y:S01]  /*3e80*/  R2UR UR7, R0 ;  /* 0x00000000000772ca */ /* 0x000fe200000e0000 */
[----:B------:R-:W-:Y:S01]  /*3e90*/  IMAD.MOV.U32 R0, RZ, RZ, 0x180 ;  /* 0x00000180ff007424 */ /* 0x000fe200078e00ff */
[----:B------:R-:W-:Y:S01]  /*3ea0*/  UMOV UR18, 0x0 ;  /* 0x0000000000127882 */ /* 0x000fe20000000000 */
[----:B------:R-:W-:Y:S01]  /*3eb0*/  UMOV UR19, 0x8210010 ;  /* 0x0821001000137882 */ /* 0x000fe20000000000 */
[----:B------:R-:W-:-:S02]  /*3ec0*/  UMOV UR29, 0x40004040 ;  /* 0x40004040001d7882 */ /* 0x000fc40000000000 */
[----:B------:R-:W-:Y:S01]  /*3ed0*/  R2UR UR9, R0 ;  /* 0x00000000000972ca */ /* 0x000fe200000e0000 */
[----:B------:R-:W-:Y:S01]  /*3ee0*/  IMAD.MOV.U32 R0, RZ, RZ, 0xb8 ;  /* 0x000000b8ff007424 */ /* 0x000fe200078e00ff */
[----:B------:R1:W-:Y:S04]  /*3ef0*/  UTCHMMA tmem[UR10], gdesc[UR32], tmem[UR11], tmem[UR24], idesc[UR25], UPT ;  /* 0x00ff18200a0079ea */ /* 0x0003e8000b80000b */
[----:B------:R-:W-:Y:S01]  /*3f00*/  R2UR UR5, R0 ;  /* 0x00000000000572ca */ /* 0x000fe200000e0000 */
[----:B------:R-:W-:-:S05]  /*3f10*/  IMAD.MOV.U32 R0, RZ, RZ, 0x180 ;  /* 0x00000180ff007424 */ /* 0x000fca00078e00ff */
[----:B------:R-:W-:Y:S01]  /*3f20*/  R2UR UR6, R0 ;  /* 0x00000000000672ca */ /* 0x000fe200000e0000 */
[----:B------:R1:W-:-:S12]  /*3f30*/  UTCHMMA tmem[UR7], gdesc[UR30], tmem[UR9], tmem[UR22], idesc[UR23], UPT ;  /* 0x00ff161e070079ea */ /* 0x0003d8000b800009 */
[----:B------:R1:W-:Y:S01]  /*3f40*/  UTCHMMA tmem[UR5], gdesc[UR28], tmem[UR6], tmem[UR18], idesc[UR19], UPT ;  /* 0x00ff121c050079ea */ /* 0x0003e2000b800006 */
[----:B------:R-:W-:Y:S05]  /*3f50*/  BRA.U UP5, `(.L_x_83) ;  /* 0x0000000105047547 */ /* 0x000fea000b800000 */
[----:B-1----:R-:W-:Y:S05]  /*3f60*/  BPT.TRAP 0x1 ;  /* 0x000000040000795c */ /* 0x002fea0000300000 */
.L_x_83:
[----:B------:R-:W-:-:S09]  /*3f70*/  UIADD3 UR4, UPT, UPT, UR14, 0x1c098, URZ ;  /* 0x0001c0980e047890 */ /* 0x000fd2000fffe0ff */
[----:B------:R2:W-:Y:S01]  /*3f80*/  UTCBAR [UR4], URZ ;  /* 0x000000ff040073e9 */ /* 0x0005e200080000ff */
[----:B------:R-:W-:Y:S05]  /*3f90*/  BRA.U !UP1, `(.L_x_84) ;  /* 0x0000000109047547 */ /* 0x000fea000b800000 */
[----:B-12---:R-:W-:Y:S05]  /*3fa0*/  BPT.TRAP 0x1 ;  /* 0x000000040000795c */ /* 0x006fea0000300000 */
.L_x_84:
[----:B--2---:R-:W-:-:S04]  /*3fb0*/  ULEA UR4, UR17, UR14, 0x3 ;  /* 0x0000000e11047291 */ /* 0x004fc8000f8e18ff */
[----:B------:R-:W-:-:S09]  /*3fc0*/  UIADD3 UR4, UPT, UPT, UR4, 0x1c038, URZ ;  /* 0x0001c03804047890 */ /* 0x000fd2000fffe0ff */
[----:B------:R2:W-:Y:S01]  /*3fd0*/  UTCBAR [UR4], URZ ;  /* 0x000000ff040073e9 */ /* 0x0005e200080000ff */
[----:B------:R-:W-:Y:S05]  /*3fe0*/  BRA.U UP4, `(.L_x_85) ;  /* 0x0000000104047547 */ /* 0x000fea000b800000 */
[----:B-12---:R-:W-:Y:S05]  /*3ff0*/  BPT.TRAP 0x1 ;  /* 0x000000040000795c */ /* 0x006fea0000300000 */
.L_x_85:
[----:B--2---:R-:W-:-:S09]  /*4000*/  UIADD3 UR4, UPT, UPT, UR14, 0x1c050, URZ ;  /* 0x0001c0500e047890 */ /* 0x004fd2000fffe0ff */
[----:B------:R2:W-:Y:S01]  /*4010*/  UTCBAR [UR4], URZ ;  /* 0x000000ff040073e9 */ /* 0x0005e200080000ff */
[----:B------:R-:W-:Y:S05]  /*4020*/  BRA.U UP3, `(.L_x_86) ;  /* 0x0000000103047547 */ /* 0x000fea000b800000 */
[----:B-12---:R-:W-:Y:S05]  /*4030*/  BPT.TRAP 0x1 ;  /* 0x000000040000795c */ /* 0x006fea0000300000 */
.L_x_86:
[----:B------:R-:W-:-:S13]  /*4040*/  ELECT P0, URZ, PT ;  /* 0x0000000000ff782f */ /* 0x000fda0003800000 */
[----:B-12---:R-:W-:Y:S05]  /*4050*/  @!P0 EXIT ;  /* 0x000000000000894d */ /* 0x006fea0003800000 */
[----:B------:R-:W-:-:S09]  /*4060*/  UIADD3 UR14, UPT, UPT, UR14, 0x1c060, URZ ;  /* 0x0001c0600e0e7890 */ /* 0x000fd2000fffe0ff */
[----:B------:R1:W-:Y:S01]  /*4070*/  UTCBAR [UR14], URZ ;  /* 0x000000ff0e0073e9 */ /* 0x0003e200080000ff */
[----:B------:R-:W-:Y:S01]  /*4080*/  NOP ;  /* 0x0000000000007918 */ /* 0x000fe20000000000 */
[----:B-1----:R-:W-:Y:S05]  /*4090*/  EXIT ;  /* 0x000000000000794d */ /* 0x002fea0003800000 */
.L_x_28:
[----:B------:R-:W-:-:S08]  /*40a0*/  NOP ;  /* 0x0000000000007918 */ /* 0x000fd00000000000 */
[----:B------:R-:W1:-:S00]  /*40b0*/  USETMAXREG.DEALLOC.CTAPOOL 0x60 ;  /* 0x00000060000079c8 */ /* 0x000e4000080e0500 */
[----:B-1----:R-:W1:Y:S01]  /*40c0*/  S2R R0, SR_CTAID.X ;  /* 0x0000000000007919 */ /* 0x002e620000002500 */
[----:B------:R-:W2:Y:S01]  /*40d0*/  LDCU UR4, c[0x0][0x380] ;  /* 0x00007000ff0477ac */ /* 0x000ea20008000800 */
[----:B-1----:R-:W-:-:S04]  /*40e0*/  SHF.L.U32 R17, R0, 0x8, RZ ;  /* 0x0000000800117819 */ /* 0x002fc800000006ff */
[----:B--2---:R-:W-:-:S13]  /*40f0*/  ISETP.GE.U32.AND P0, PT, R17, UR4, PT ;  /* 0x0000000411007c0c */ /* 0x004fda000bf06070 */
[----:B------:R-:W-:Y:S05]  /*4100*/  @P0 EXIT ;  /* 0x000000000000094d */ /* 0x000fea0003800000 */
[----:B------:R-:W1:Y:S01]  /*4110*/  LDCU UR5, c[0x0][0x384] ;  /* 0x00007080ff0577ac */ /* 0x000e620008000800 */
[----:B------:R-:W2:Y:S01]  /*4120*/  LDCU.64 UR48, c[0x0][0x358] ;  /* 0x00006b00ff3077ac */ /* 0x000ea20008000a00 */
[----:B-1----:R-:W-:-:S09]  /*4130*/  UISETP.NE.AND UP0, UPT, UR5, URZ, UPT ;  /* 0x000000ff0500728c */ /* 0x002fd2000bf05270 */
[----:B--2---:R-:W-:Y:S05]  /*4140*/  BRA.U UP0, `(.L_x_87) ;  /* 0x0000005100e47547 */ /* 0x004fea000b800000 */
[----:B------:R-:W-:-:S09]  /*4150*/  UISETP.NE.AND UP0, UPT, UR38, URZ, UPT ;  /* 0x000000ff2600728c */ /* 0x000fd2000bf05270 */
[----:B------:R-:W-:Y:S05]  /*4160*/  BRA.U UP0, `(.L_x_88) ;  /* 0x0000000100047547 */ /* 0x000fea000b800000 */
[----:B------:R-:W-:Y:S05]  /*4170*/  BPT.TRAP 0x1 ;  /* 0x000000040000795c */ /* 0x000fea0000300000 */
.L_x_88:
[----:B------:R-:W1:Y:S01]  /*4180*/  S2R R16, SR_CgaCtaId ;  /* 0x0000000000107919 */ /* 0x000e620000008800 */
[----:B------:R-:W-:Y:S01]  /*4190*/  IMAD.MOV.U32 R3, RZ, RZ, 0x1 ;  /* 0x00000001ff037424 */ /* 0x000fe200078e00ff */
[----:B------:R-:W-:Y:S02]  /*41a0*/  MOV R5, 0x400 ;  /* 0x0000040000057802 */ /* 0x000fe40000000f00 */
[----:B------:R-:W-:Y:S02]  /*41b0*/  LOP3.LUT P1, R18, R2, 0x7f, RZ, 0xc0, !PT ;  /* 0x0000007f02127812 */ /* 0x000fe4000782c0ff */
[----:B------:R-:W-:Y:S02]  /*41c0*/  SHF.L.U32 R3, R3, 0x1f, RZ ;  /* 0x0000001f03037819 */ /* 0x000fe400000006ff */
[----:B-1----:R-:W-:-:S04]  /*41d0*/  LEA R16, R16, R5, 0x18 ;  /* 0x0000000510107211 */ /* 0x002fc800078ec0ff */
[----:B------:R-:W1:Y:S02]  /*41e0*/  SYNCS.PHASECHK.TRANS64.TRYWAIT P0, [R16+URZ+0x1c0c0], R3 ;  /* 0x01c0c003100075a7 */ /* 0x000e6400080011ff */
[----:B-1----:R-:W-:Y:S05]  /*41f0*/  @!P0 BRA `(.L_x_89) ;  /* 0x0000014c00088947 */ /* 0x002fea0003800000 */
.L_x_404:
[----:B------:R-:W-:Y:S04]  /*4200*/  BSSY.RECONVERGENT B6, `(.L_x_90) ;  /* 0x000023d000067945 */ /* 0x000fe80003800200 */
[----:B------:R-:W-:Y:S05]  /*4210*/  @P1 BRA `(.L_x_91) ;  /* 0x0000002000ec1947 */ /* 0x000fea0003800000 */
[----:B------:R-:W2:Y:S01]  /*4220*/  S2UR UR4, SR_CTAID.Z ;  /* 0x00000000000479c3 */ /* 0x000ea20000002700 */
[----:B-1----:R-:W1:Y:S01]  /*4230*/  S2R R3, SR_CTAID.Y ;  /* 0x0000000000037919 */ /* 0x002e620000002600 */
[----:B------:R-:W2:Y:S01]  /*4240*/  LDCU UR6, c[0x0][0x370] ;  /* 0x00006e00ff0677ac */ /* 0x000ea20008000800 */
[----:B------:R-:W3:Y:S01]  /*4250*/  LDCU UR5, c[0x0][0x374] ;  /* 0x00006e80ff0577ac */ /* 0x000ee20008000800 */
[----:B--2---:R-:W-:-:S04]  /*4260*/  UIMAD UR4, UR6, UR4, URZ ;  /* 0x00000004060472a4 */ /* 0x004fc8000f8e02ff */
[----:B------:R-:W-:-:S04]  /*4270*/  UIADD3 UR4, UPT, UPT, URZ, -UR4, URZ ;  /* 0x80000004ff047290 */ /* 0x000fc8000fffe0ff */
[----:B---3--:R-:W-:Y:S01]  /*4280*/  UIMAD UR4, UR4, UR5, URZ ;  /* 0x00000005040472a4 */ /* 0x008fe2000f8e02ff */
[----:B-1----:R-:W-:-:S05]  /*4290*/  IMAD R3, R3, UR6, R0 ;  /* 0x0000000603037c24 */ /* 0x002fca000f8e0200 */
[----:B------:R-:W-:-:S13]  /*42a0*/  ISETP.NE.AND P0, PT, R3, UR4, PT ;  /* 0x0000000403007c0c */ /* 0x000fda000bf05270 */
[----:B------:R-:W-:Y:S05]  /*42b0*/  @P0 BRA `(.L_x_91) ;  /* 0x0000002000c40947 */ /* 0x000fea0003800000 */
[----:B------:R-:W1:Y:S01]  /*42c0*/  LDC.64 R10, c[0x4][0xa0] ;  /* 0x01002800ff0a7b82 */ /* 0x000e620000000a00 */
[----:B------:R-:W-:Y:S01]  /*42d0*/  MOV R25, 0x0 ;  /* 0x0000000000197802 */ /* 0x000fe20000000f00 */
[----:B------:R-:W2:Y:S01]  /*42e0*/  LDCU.64 UR4, c[0x4][0xd0] ;  /* 0x01001a00ff0477ac */ /* 0x000ea20008000a00 */
[----:B------:R-:W-:Y:S01]  /*42f0*/  IADD3 R24, P0, PT, R22, 0x8, RZ ;  /* 0x0000000816187810 */ /* 0x000fe20007f1e0ff */
[----:B------:R-:W-:Y:S01]  /*4300*/  IMAD.MOV.U32 R6, RZ, RZ, R22 ;  /* 0x000000ffff067224 */ /* 0x000fe200078e0016 */
[----:B------:R-:W-:-:S03]  /*4310*/  MOV R7, R19 ;  /* 0x0000001300077202 */ /* 0x000fc60000000f00 */
[----:B------:R3:W4:Y:S01]  /*4320*/  LDC.64 R8, c[0x4][R25] ;  /* 0x0100000019087b82 */ /* 0x0007220000000a00 */
[----:B------:R-:W-:Y:S02]  /*4330*/  IMAD.X R23, RZ, RZ, R19, P0 ;  /* 0x000000ffff177224 */ /* 0x000fe400000e0613 */
[----:B--2---:R-:W-:Y:S01]  /*4340*/  IMAD.U32 R4, RZ, RZ, UR4 ;  /* 0x00000004ff047e24 */ /* 0x004fe2000f8e00ff */
[----:B------:R-:W-:Y:S01]  /*4350*/  MOV R5, UR5 ;  /* 0x0000000500057c02 */ /* 0x000fe20008000f00 */
[----:B-1----:R3:W-:Y:S04]  /*4360*/  STL.64 [R1], R10 ;  /* 0x0000000a01007387 */ /* 0x0027e80000100a00 */
[----:B------:R-:W-:-:S07]  /*4370*/  LEPC R20, `(.L_x_92) ;  /* 0x000000001014794e */ /* 0x000fce0000000000 */
[----:B---34-:R-:W-:Y:S05]  /*4380*/  CALL.ABS.NOINC R8 ;  /* 0x0000000008007343 */ /* 0x018fea0003c00000 */
.L_x_92:
[----:B------:R-:W-:Y:S01]  /*4390*/  IMAD.MOV.U32 R8, RZ, RZ, 0x3 ;  /* 0x00000003ff087424 */ /* 0x000fe200078e00ff */
[----:B------:R1:W2:Y:S01]  /*43a0*/  LDC.64 R10, c[0x4][R25] ;  /* 0x01000000190a7b82 */ /* 0x0002a20000000a00 */
[----:B------:R-:W-:Y:S01]  /*43b0*/  IMAD.MOV.U32 R9, RZ, RZ, 0x4 ;  /* 0x00000004ff097424 */ /* 0x000fe200078e00ff */
[----:B------:R-:W3:Y:S01]  /*43c0*/  LDCU.64 UR4, c[0x4][0xe8] ;  /* 0x01001d00ff0477ac */ /* 0x000ee20008000a00 */
[----:B------:R-:W-:Y:S01]  /*43d0*/  MOV R6, R24 ;  /* 0x0000001800067202 */ /* 0x000fe20000000f00 */
[----:B------:R1:W-:Y:S01]  /*43e0*/  STL [R1+0x10], R8 ;  /* 0x0000100801007387 */ /* 0x0003e20000100800 */
[----:B------:R-:W-:-:S03]  /*43f0*/  MOV R7, R23 ;  /* 0x0000001700077202 */ /* 0x000fc60000000f00 */
[----:B------:R1:W-:Y:S01]  /*4400*/  STL.64 [R1+0x8], R8 ;  /* 0x0000080801007387 */ /* 0x0003e20000100a00 */
[----:B---3--:R-:W-:Y:S01]  /*4410*/  MOV R4, UR4 ;  /* 0x0000000400047c02 */ /* 0x008fe20008000f00 */
[----:B------:R-:W-:Y:S02]  /*4420*/  IMAD.U32 R5, RZ, RZ, UR5 ;  /* 0x00000005ff057e24 */ /* 0x000fe4000f8e00ff */
[----:B------:R-:W-:-:S07]  /*4430*/  LEPC R20, `(.L_x_93) ;  /* 0x000000001014794e */ /* 0x000fce0000000000 */
[----:B-12---:R-:W-:Y:S05]  /*4440*/  CALL.ABS.NOINC R10 ;  /* 0x000000000a007343 */ /* 0x006fea0003c00000 */
.L_x_93:
[----:B------:R1:W2:Y:S01]  /*4450*/  LDC.64 R8, c[0x4][R25] ;  /* 0x0100000019087b82 */ /* 0x0002a20000000a00 */
[----:B------:R-:W3:Y:S01]  /*4460*/  LDCU.64 UR4, c[0x4][0xe0] ;  /* 0x01001c00ff0477ac */ /* 0x000ee20008000a00 */
[----:B------:R-:W-:Y:S01]  /*4470*/  CS2R R6, SRZ ;  /* 0x0000000000067805 */ /* 0x000fe2000001ff00 */
[----:B---3--:R-:W-:Y:S01]  /*4480*/  IMAD.U32 R4, RZ, RZ, UR4 ;  /* 0x00000004ff047e24 */ /* 0x008fe2000f8e00ff */
[----:B------:R-:W-:-:S04]  /*4490*/  MOV R5, UR5 ;  /* 0x0000000500057c02 */ /* 0x000fc80008000f00 */
[----:B------:R-:W-:-:S07]  /*44a0*/  LEPC R20, `(.L_x_94) ;  /* 0x000000001014794e */ /* 0x000fce0000000000 */
[----:B-12---:R-:W-:Y:S05]  /*44b0*/  CALL.ABS.NOINC R8 ;  /* 0x0000000008007343 */ /* 0x006fea0003c00000 */
.L_x_94:
[----:B------:R1:W2:Y:S01]  /*44c0*/  LDC.64 R8, c[0x4][R25] ;  /* 0x0100000019087b82 */ /* 0x0002a20000000a00 */
[----:B------:R-:W3:Y:S01]  /*44d0*/  LDCU.64 UR4, c[0x4][0xf0] ;  /* 0x01001e00ff0477ac */ /* 0x000ee20008000a00 */
[----:B------:R-:W-:Y:S01]  /*44e0*/  CS2R R6, SRZ ;  /* 0x0000000000067805 */ /* 0x000fe2000001ff00 */
[----:B---3--:R-:W-:Y:S01]  /*44f0*/  IMAD.U32 R4, RZ, RZ, UR4 ;  /* 0x00000004ff047e24 */ /* 0x008fe2000f8e00ff */
[----:B------:R-:W-:-:S04]  /*4500*/  MOV R5, UR5 ;  /* 0x0000000500057c02 */ /* 0x000fc80008000f00 */
[----:B------:R-:W-:-:S07]  /*4510*/  LEPC R20, `(.L_x_95) ;  /* 0x000000001014794e */ /* 0x000fce0000000000 */
[----:B-12---:R-:W-:Y:S05]  /*4520*/  CALL.ABS.NOINC R8 ;  /* 0x0000000008007343 */ /* 0x006fea0003c00000 */
.L_x_95:
[----:B------:R1:W2:Y:S01]  /*4530*/  LDC.64 R8, c[0x4][R25] ;  /* 0x0100000019087b82 */ /* 0x0002a20000000a00 */
[----:B------:R-:W3:Y:S01]  /*4540*/  LDCU.64 UR4, c[0x4][0xf8] ;  /* 0x01001f00ff0477ac */ /* 0x000ee20008000a00 */
[----:B------:R-:W-:Y:S01]  /*4550*/  CS2R R6, SRZ ;  /* 0x0000000000067805 */ /* 0x000fe2000001ff00 */
[----:B---3--:R-:W-:Y:S01]  /*4560*/  IMAD.U32 R4, RZ, RZ, UR4 ;  /* 0x00000004ff047e24 */ /* 0x008fe2000f8e00ff */
[----:B------:R-:W-:-:S04]  /*4570*/  MOV R5, UR5 ;  /* 0x0000000500057c02 */ /* 0x000fc80008000f00 */
[----:B------:R-:W-:-:S07]  /*4580*/  LEPC R20, `(.L_x_96) ;  /* 0x000000001014794e */ /* 0x000fce0000000000 */
[----:B-12---:R-:W-:Y:S05]  /*4590*/  CALL.ABS.NOINC R8 ;  /* 0x0000000008007343 */ /* 0x006fea0003c00000 */
.L_x_96:
[----:B------:R-:W-:Y:S01]  /*45a0*/  HFMA2 R0, -RZ, RZ, 0, 9.5367431640625e-07 ;  /* 0x00000010ff007431 */ /* 0x000fe200000001ff */
[----:B------:R1:W2:Y:S01]  /*45b0*/  LDC.64 R8, c[0x4][R25] ;  /* 0x0100000019087b82 */ /* 0x0002a20000000a00 */
[----:B------:R-:W3:Y:S01]  /*45c0*/  LDCU.64 UR4, c[0x4][0xc8] ;  /* 0x01001900ff0477ac */ /* 0x000ee20008000a00 */
[----:B------:R-:W-:Y:S01]  /*45d0*/  MOV R6, R22 ;  /* 0x0000001600067202 */ /* 0x000fe20000000f00 */
[----:B------:R-:W-:Y:S01]  /*45e0*/  IMAD.MOV.U32 R7, RZ, RZ, R19 ;  /* 0x000000ffff077224 */ /* 0x000fe200078e0013 */
[----:B------:R1:W-:Y:S01]  /*45f0*/  STL [R1], R0 ;  /* 0x0000000001007387 */ /* 0x0003e20000100800 */
[----:B---3--:R-:W-:Y:S01]  /*4600*/  MOV R4, UR4 ;  /* 0x0000000400047c02 */ /* 0x008fe20008000f00 */
[----:B------:R-:W-:-:S04]  /*4610*/  IMAD.U32 R5, RZ, RZ, UR5 ;  /* 0x00000005ff057e24 */ /* 0x000fc8000f8e00ff */
[----:B------:R-:W-:-:S07]  /*4620*/  LEPC R20, `(.L_x_97) ;  /* 0x000000001014794e */ /* 0x000fce0000000000 */
[----:B-12---:R-:W-:Y:S05]  /*4630*/  CALL.ABS.NOINC R8 ;  /* 0x0000000008007343 */ /* 0x006fea0003c00000 */
.L_x_97:
[----:B------:R-:W1:Y:S01]  /*4640*/  S2R R3, SR_SWINHI ;  /* 0x0000000000037919 */ /* 0x000e620000002f00 */
[----:B------:R2:W3:Y:S01]  /*4650*/  LDC.64 R8, c[0x4][R25] ;  /* 0x0100000019087b82 */ /* 0x0004e20000000a00 */
[----:B------:R-:W4:Y:S01]  /*4660*/  LDCU.64 UR4, c[0x4][0x100] ;  /* 0x01002000ff0477ac */ /* 0x000f220008000a00 */
[----:B------:R-:W-:Y:S02]  /*4670*/  MOV R6, R22 ;  /* 0x0000001600067202 */ /* 0x000fe40000000f00 */
[----:B------:R-:W-:Y:S01]  /*4680*/  MOV R7, R19 ;  /* 0x0000001300077202 */ /* 0x000fe20000000f00 */
[----:B----4-:R-:W-:Y:S02]  /*4690*/  IMAD.U32 R4, RZ, RZ, UR4 ;  /* 0x00000004ff047e24 */ /* 0x010fe4000f8e00ff */
[----:B------:R-:W-:Y:S01]  /*46a0*/  IMAD.U32 R5, RZ, RZ, UR5 ;  /* 0x00000005ff057e24 */ /* 0x000fe2000f8e00ff */
[----:B------:R-:W-:Y:S02]  /*46b0*/  MOV R10, R16 ;  /* 0x00000010000a7202 */ /* 0x000fe40000000f00 */
[----:B-1----:R-:W-:-:S05]  /*46c0*/  MOV R11, R3 ;  /* 0x00000003000b7202 */ /* 0x002fca0000000f00 */
[----:B------:R2:W-:Y:S02]  /*46d0*/  STL.64 [R1], R10 ;  /* 0x0000000a01007387 */ /* 0x0005e40000100a00 */
[----:B------:R-:W-:-:S07]  /*46e0*/  LEPC R20, `(.L_x_98) ;  /* 0x000000001014794e */ /* 0x000fce0000000000 */
[----:B--23--:R-:W-:Y:S05]  /*46f0*/  CALL.ABS.NOINC R8 ;  /* 0x0000000008007343 */ /* 0x00cfea0003c00000 */
.L_x_98:
[----:B------:R-:W1:Y:S01]  /*4700*/  LDC.64 R10, c[0x4][0xd8] ;  /* 0x01003600ff0a7b82 */ /* 0x000e620000000a00 */
[----:B------:R-:W2:Y:S01]  /*4710*/  LDCU.64 UR4, c[0x4][0xd0] ;  /* 0x01001a00ff0477ac */ /* 0x000ea20008000a00 */
[----:B------:R-:W-:Y:S02]  /*4720*/  MOV R6, R22 ;  /* 0x0000001600067202 */ /* 0x000fe40000000f00 */
[----:B------:R-:W-:-:S04]  /*4730*/  MOV R7, R19 ;  /* 0x0000001300077202 */ /* 0x000fc80000000f00 */
[----:B------:R3:W4:Y:S01]  /*4740*/  LDC.64 R8, c[0x4][R25] ;  /* 0x0100000019087b82 */ /* 0x0007220000000a00 */
[----:B--2---:R-:W-:Y:S02]  /*4750*/  IMAD.U32 R4, RZ, RZ, UR4 ;  /* 0x00000004ff047e24 */ /* 0x004fe4000f8e00ff */
[----:B------:R-:W-:Y:S01]  /*4760*/  IMAD.U32 R5, RZ, RZ, UR5 ;  /* 0x00000005ff057e24 */ /* 0x000fe2000f8e00ff */
[----:B-1----:R3:W-:Y:S04]  /*4770*/  STL.64 [R1], R10 ;  /* 0x0000000a01007387 */ /* 0x0027e80000100a00 */
[----:B------:R-:W-:-:S07]  /*4780*/  LEPC R20, `(.L_x_99) ;  /* 0x000000001014794e */ /* 0x000fce0000000000 */
[----:B---34-:R-:W-:Y:S05]  /*4790*/  CALL.ABS.NOINC R8 ;  /* 0x0000000008007343 */ /* 0x018fea0003c00000 */
.L_x_99:
[----:B------:R-:W-:Y:S01]  /*47a0*/  HFMA2 R0, -RZ, RZ, 0, 2.384185791015625e-06 ;  /* 0x00000028ff007431 */ /* 0x000fe200000001ff */
        /* <DEDUP_REMOVED lines=9> */
.L_x_100:
        /* <DEDUP_REMOVED lines=10> */
.L_x_101:
[----:B------:R1:W2:Y:S01]  /*48e0*/  LDC.64 R8, c[0x4][R25] ;  /* 0x0100000019087b82 */ /* 0x0002a20000000a00 */
[----:B------:R-:W3:Y:S01]  /*48f0*/  LDCU.64 UR4, c[0x4][0xe0] ;  /* 0x01001c00ff0477ac */ /* 0x000ee20008000a00 */
[----:B------:R-:W-:Y:S01]  /*4900*/  CS2R R6, SRZ ;  /* 0x0000000000067805 */ /* 0x000fe2000001ff00 */
[----:B---3--:R-:W-:Y:S01]  /*4910*/  IMAD.U32 R4, RZ, RZ, UR4 ;  /* 0x00000004ff047e24 */ /* 0x008fe2000f8e00ff */
[----:B------:R-:W-:-:S04]  /*4920*/  MOV R5, UR5 ;  /* 0x0000000500057c02 */ /* 0x000fc80008000f00 */
[----:B------:R-:W-:-:S07]  /*4930*/  LEPC R20, `(.L_x_102) ;  /* 0x000000001014794e */ /* 0x000fce0000000000 */
[----:B-12---:R-:W-:Y:S05]  /*4940*/  CALL.ABS.NOINC R8 ;  /* 0x0000000008007343 */ /* 0x006fea0003c00000 */
.L_x_102:
[----:B------:R-:W-:Y:S01]  /*4950*/  HFMA2 R0, -RZ, RZ, 0, 4.76837158203125e-07 ;  /* 0x00000008ff007431 */ /* 0x000fe200000001ff */
        /* <DEDUP_REMOVED lines=9> */
.L_x_103:
[----:B------:R-:W-:Y:S01]  /*49f0*/  HFMA2 R0, -RZ, RZ, 0, 2.6226043701171875e-06 ;  /* 0x0000002cff007431 */ /* 0x000fe200000001ff */
        /* <DEDUP_REMOVED lines=9> */
.L_x_104:
[----:B------:R1:W2:Y:S01]  /*4a90*/  LDC.64 R8, c[0x4][R25] ;  /* 0x0100000019087b82 */ /* 0x0002a20000000a00 */
[----:B------:R-:W3:Y:S01]  /*4aa0*/  LDCU.64 UR4, c[0x4][0xe0] ;  /* 0x01001c00ff0477ac */ /* 0x000ee20008000a00 */
[----:B------:R-:W-:Y:S01]  /*4ab0*/  CS2R R6, SRZ ;  /* 0x0000000000067805 */ /* 0x000fe2000001ff00 */
[----:B---3--:R-:W-:Y:S01]  /*4ac0*/  IMAD.U32 R4, RZ, RZ, UR4 ;  /* 0x00000004ff047e24 */ /* 0x008fe2000f8e00ff */
[----:B------:R-:W-:-:S04]  /*4ad0*/  MOV R5, UR5 ;  /* 0x0000000500057c02 */ /* 0x000fc80008000f00 */
[----:B------:R-:W-:-:S07]  /*4ae0*/  LEPC R20, `(.L_x_105) ;  /* 0x000000001014794e */ /* 0x000fce0000000000 */
[----:B-12---:R-:W-:Y:S05]  /*4af0*/  CALL.ABS.NOINC R8 ;  /* 0x0000000008007343 */ /* 0x006fea0003c00000 */
.L_x_105:
        /* <DEDUP_REMOVED lines=10> */
.L_x_106:
[----:B------:R-:W-:Y:S01]  /*4ba0*/  HFMA2 R0, -RZ, RZ, 0, 2.443790435791015625e-06 ;  /* 0x00000029ff007431 */ /* 0x000fe200000001ff */
        /* <DEDUP_REMOVED lines=9> */
.L_x_107:
        /* <DEDUP_REMOVED lines=10> */
.L_x_108:
        /* <DEDUP_REMOVED lines=10> */
.L_x_109:
[----:B------:R1:W2:Y:S01]  /*4d80*/  LDC.64 R8, c[0x4][R25] ;  /* 0x0100000019087b82 */ /* 0x0002a20000000a00 */
[----:B------:R-:W3:Y:S01]  /*4d90*/  LDCU.64 UR4, c[0x4][0xe0] ;  /* 0x01001c00ff0477ac */ /* 0x000ee20008000a00 */
[----:B------:R-:W-:Y:S01]  /*4da0*/  CS2R R6, SRZ ;  /* 0x0000000000067805 */ /* 0x000fe2000001ff00 */
[----:B---3--:R-:W-:Y:S01]  /*4db0*/  IMAD.U32 R4, RZ, RZ, UR4 ;  /* 0x00000004ff047e24 */ /* 0x008fe2000f8e00ff */
[----:B------:R-:W-:-:S04]  /*4dc0*/  MOV R5, UR5 ;  /* 0x0000000500057c02 */ /* 0x000fc80008000f00 */
[----:B------:R-:W-:-:S07]  /*4dd0*/  LEPC R20, `(.L_x_110) ;  /* 0x000000001014794e */ /* 0x000fce0000000000 */
[----:B-12---:R-:W-:Y:S05]  /*4de0*/  CALL.ABS.NOINC R8 ;  /* 0x0000000008007343 */ /* 0x006fea0003c00000 */
.L_x_110:
[----:B------:R-:W-:Y:S01]  /*4df0*/  HFMA2 R0, -RZ, RZ, 0, 3.814697265625e-06 ;  /* 0x00000040ff007431 */ /* 0x000fe200000001ff */
        /* <DEDUP_REMOVED lines=9> */
.L_x_111:
        /* <DEDUP_REMOVED lines=10> */
.L_x_112:
[----:B------:R1:W2:Y:S01]  /*4f30*/  LDC.64 R8, c[0x4][R25] ;  /* 0x0100000019087b82 */ /* 0x0002a20000000a00 */
[----:B------:R-:W3:Y:S01]  /*4f40*/  LDCU.64 UR4, c[0x4][0xe0] ;  /* 0x01001c00ff0477ac */ /* 0x000ee20008000a00 */
[----:B------:R-:W-:Y:S01]  /*4f50*/  CS2R R6, SRZ ;  /* 0x0000000000067805 */ /* 0x000fe2000001ff00 */
[----:B---3--:R-:W-:Y:S01]  /*4f60*/  IMAD.U32 R4, RZ, RZ, UR4 ;  /* 0x00000004ff047e24 */ /* 0x008fe2000f8e00ff */
[----:B------:R-:W-:-:S04]  /*4f70*/  MOV R5, UR5 ;  /* 0x0000000500057c02 */ /* 0x000fc80008000f00 */
[----:B------:R-:W-:-:S07]  /*4f80*/  LEPC R20, `(.L_x_113) ;  /* 0x000000001014794e */ /* 0x000fce0000000000 */
[----:B-12---:R-:W-:Y:S05]  /*4f90*/  CALL.ABS.NOINC R8 ;  /* 0x0000000008007343 */ /* 0x006fea0003c00000 */
.L_x_113:
[----:B------:R-:W-:Y:S01]  /*4fa0*/  HFMA2 R0, -RZ, RZ, 0, 1.1920928955078125e-07 ;  /* 0x00000002ff007431 */ /* 0x000fe200000001ff */
        /* <DEDUP_REMOVED lines=9> */
.L_x_114:
        /* <DEDUP_REMOVED lines=10> */
.L_x_115:
        /* <DEDUP_REMOVED lines=10> */
.L_x_116:
        /* <DEDUP_REMOVED lines=10> */
.L_x_117:
[----:B------:R1:W2:Y:S01]  /*5220*/  LDC.64 R8, c[0x4][R25] ;  /* 0x0100000019087b82 */ /* 0x0002a20000000a00 */
[----:B------:R-:W3:Y:S01]  /*5230*/  LDCU.64 UR4, c[0x4][0xe0] ;  /* 0x01001c00ff0477ac */ /* 0x000ee20008000a00 */
[----:B------:R-:W-:Y:S01]  /*5240*/  CS2R R6, SRZ ;  /* 0x0000000000067805 */ /* 0x000fe2000001ff00 */
[----:B---3--:R-:W-:Y:S01]  /*5250*/  IMAD.U32 R4, RZ, RZ, UR4 ;  /* 0x00000004ff047e24 */ /* 0x008fe2000f8e00ff */
[----:B------:R-:W-:-:S04]  /*5260*/  MOV R5, UR5 ;  /* 0x0000000500057c02 */ /* 0x000fc80008000f00 */
[----:B------:R-:W-:-:S07]  /*5270*/  LEPC R20, `(.L_x_118) ;  /* 0x000000001014794e */ /* 0x000fce0000000000 */
[----:B-12---:R-:W-:Y:S05]  /*5280*/  CALL.ABS.NOINC R8 ;  /* 0x0000000008007343 */ /* 0x006fea0003c00000 */
.L_x_118:
[----:B------:R-:W-:Y:S01]  /*5290*/  HFMA2 R0, -RZ, RZ, 0, 5.9604644775390625e-08 ;  /* 0x00000001ff007431 */ /* 0x000fe200000001ff */
        /* <DEDUP_REMOVED lines=9> */
.L_x_119:
        /* <DEDUP_REMOVED lines=10> */
.L_x_120:
[----:B------:R1:W2:Y:S01]  /*53d0*/  LDC.64 R8, c[0x4][R25] ;  /* 0x0100000019087b82 */ /* 0x0002a20000000a00 */
[----:B------:R-:W3:Y:S01]  /*53e0*/  LDCU.64 UR4, c[0x4][0xe0] ;  /* 0x01001c00ff0477ac */ /* 0x000ee20008000a00 */
[----:B------:R-:W-:Y:S01]  /*53f0*/  CS2R R6, SRZ ;  /* 0x0000000000067805 */ /* 0x000fe2000001ff00 */
[----:B---3--:R-:W-:Y:S01]  /*5400*/  IMAD.U32 R4, RZ, RZ, UR4 ;  /* 0x00000004ff047e24 */ /* 0x008fe2000f8e00ff */
[----:B------:R-:W-:-:S04]  /*5410*/  MOV R5, UR5 ;  /* 0x0000000500057c02 */ /* 0x000fc80008000f00 */
[----:B------:R-:W-:-:S07]  /*5420*/  LEPC R20, `(.L_x_121) ;  /* 0x000000001014794e */ /* 0x000fce0000000000 */
[----:B-12---:R-:W-:Y:S05]  /*5430*/  CALL.ABS.NOINC R8 ;  /* 0x0000000008007343 */ /* 0x006fea0003c00000 */
.L_x_121:
        /* <DEDUP_REMOVED lines=10> */
.L_x_122:
        /* <DEDUP_REMOVED lines=10> */
.L_x_123:
        /* <DEDUP_REMOVED lines=10> */
.L_x_124:
        /* <DEDUP_REMOVED lines=10> */
.L_x_125:
        /* <DEDUP_REMOVED lines=10> */
.L_x_126:
        /* <DEDUP_REMOVED lines=10> */
.L_x_127:
[----:B------:R1:W2:Y:S01]  /*5800*/  LDC.64 R8, c[0x4][R25] ;  /* 0x0100000019087b82 */ /* 0x0002a20000000a00 */
[----:B------:R-:W3:Y:S01]  /*5810*/  LDCU.64 UR4, c[0x4][0xe0] ;  /* 0x01001c00ff0477ac */ /* 0x000ee20008000a00 */
[----:B------:R-:W-:Y:S01]  /*5820*/  CS2R R6, SRZ ;  /* 0x0000000000067805 */ /* 0x000fe2000001ff00 */
[----:B---3--:R-:W-:Y:S01]  /*5830*/  IMAD.U32 R4, RZ, RZ, UR4 ;  /* 0x00000004ff047e24 */ /* 0x008fe2000f8e00ff */
[----:B------:R-:W-:-:S04]  /*5840*/  MOV R5, UR5 ;  /* 0x0000000500057c02 */ /* 0x000fc80008000f00 */
[----:B------:R-:W-:-:S07]  /*5850*/  LEPC R20, `(.L_x_128) ;  /* 0x000000001014794e */ /* 0x000fce0000000000 */
[----:B-12---:R-:W-:Y:S05]  /*5860*/  CALL.ABS.NOINC R8 ;  /* 0x0000000008007343 */ /* 0x006fea0003c00000 */
.L_x_128:
        /* <DEDUP_REMOVED lines=10> */
.L_x_129:
        /* <DEDUP_REMOVED lines=10> */
.L_x_130:
[----:B------:R1:W2:Y:S01]  /*59b0*/  LDC.64 R8, c[0x4][R25] ;  /* 0x0100000019087b82 */ /* 0x0002a20000000a00 */
[----:B------:R-:W3:Y:S01]  /*59c0*/  LDCU.64 UR4, c[0x4][0xe0] ;  /* 0x01001c00ff0477ac */ /* 0x000ee20008000a00 */
[----:B------:R-:W-:Y:S01]  /*59d0*/  CS2R R6, SRZ ;  /* 0x0000000000067805 */ /* 0x000fe2000001ff00 */
[----:B---3--:R-:W-:Y:S01]  /*59e0*/  IMAD.U32 R4, RZ, RZ, UR4 ;  /* 0x00000004ff047e24 */ /* 0x008fe2000f8e00ff */
[----:B------:R-:W-:-:S04]  /*59f0*/  MOV R5, UR5 ;  /* 0x0000000500057c02 */ /* 0x000fc80008000f00 */
[----:B------:R-:W-:-:S07]  /*5a00*/  LEPC R20, `(.L_x_131) ;  /* 0x000000001014794e */ /* 0x000fce0000000000 */
[----:B-12---:R-:W-:Y:S05]  /*5a10*/  CALL.ABS.NOINC R8 ;  /* 0x0000000008007343 */ /* 0x006fea0003c00000 */
.L_x_131:
[----:B------:R-:W-:Y:S01]  /*5a20*/  HFMA2 R0, -RZ, RZ, 0, 6.103515625e-05 ;  /* 0x00000400ff007431 */ /* 0x000fe200000001ff */
        /* <DEDUP_REMOVED lines=9> */
.L_x_132:
        /* <DEDUP_REMOVED lines=10> */
.L_x_133:
        /* <DEDUP_REMOVED lines=10> */
.L_x_134:
        /* <DEDUP_REMOVED lines=10> */
.L_x_135:
[----:B------:R1:W2:Y:S01]  /*5ca0*/  LDC.64 R8, c[0x4][R25] ;  /* 0x0100000019087b82 */ /* 0x0002a20000000a00 */
[----:B------:R-:W3:Y:S01]  /*5cb0*/  LDCU.64 UR4, c[0x4][0xe0] ;  /* 0x01001c00ff0477ac */ /* 0x000ee20008000a00 */
[----:B------:R-:W-:Y:S01]  /*5cc0*/  CS2R R6, SRZ ;  /* 0x0000000000067805 */ /* 0x000fe2000001ff00 */
[----:B---3--:R-:W-:Y:S01]  /*5cd0*/  IMAD.U32 R4, RZ, RZ, UR4 ;  /* 0x00000004ff047e24 */ /* 0x008fe2000f8e00ff */
[----:B------:R-:W-:-:S04]  /*5ce0*/  MOV R5, UR5 ;  /* 0x0000000500057c02 */ /* 0x000fc80008000f00 */
[----:B------:R-:W-:-:S07]  /*5cf0*/  LEPC R20, `(.L_x_136) ;  /* 0x000000001014794e */ /* 0x000fce0000000000 */
[----:B-12---:R-:W-:Y:S05]  /*5d00*/  CALL.ABS.NOINC R8 ;  /* 0x0000000008007343 */ /* 0x006fea0003c00000 */
.L_x_136:
        /* <DEDUP_REMOVED lines=10> */
.L_x_137:
        /* <DEDUP_REMOVED lines=10> */
.L_x_138:
[----:B------:R1:W2:Y:S01]  /*5e50*/  LDC.64 R8, c[0x4][R25] ;  /* 0x0100000019087b82 */ /* 0x0002a20000000a00 */
[----:B------:R-:W3:Y:S01]  /*5e60*/  LDCU.64 UR4, c[0x4][0xe0] ;  /* 0x01001c00ff0477ac */ /* 0x000ee20008000a00 */
[----:B------:R-:W-:Y:S01]  /*5e70*/  CS2R R6, SRZ ;  /* 0x0000000000067805 */ /* 0x000fe2000001ff00 */
[----:B---3--:R-:W-:Y:S01]  /*5e80*/  IMAD.U32 R4, RZ, RZ, UR4 ;  /* 0x00000004ff047e24 */ /* 0x008fe2000f8e00ff */
[----:B------:R-:W-:-:S04]  /*5e90*/  MOV R5, UR5 ;  /* 0x0000000500057c02 */ /* 0x000fc80008000f00 */
[----:B------:R-:W-:-:S07]  /*5ea0*/  LEPC R20, `(.L_x_139) ;  /* 0x000000001014794e */ /* 0x000fce0000000000 */
[----:B-12---:R-:W-:Y:S05]  /*5eb0*/  CALL.ABS.NOINC R8 ;  /* 0x0000000008007343 */ /* 0x006fea0003c00000 */
.L_x_139:
[----:B------:R-:W-:Y:S01]  /*5ec0*/  HFMA2 R0, -RZ, RZ, 0, 3.0517578125e-05 ;  /* 0x00000200ff007431 */ /* 0x000fe200000001ff */
        /* <DEDUP_REMOVED lines=9> */
.L_x_140:
        /* <DEDUP_REMOVED lines=10> */
.L_x_141:
        /* <DEDUP_REMOVED lines=10> */
.L_x_142:
        /* <DEDUP_REMOVED lines=10> */
.L_x_143:
[----:B------:R1:W2:Y:S01]  /*6140*/  LDC.64 R8, c[0x4][R25] ;  /* 0x0100000019087b82 */ /* 0x0002a20000000a00 */
[----:B------:R-:W3:Y:S01]  /*6150*/  LDCU.64 UR4, c[0x4][0xe0] ;  /* 0x01001c00ff0477ac */ /* 0x000ee20008000a00 */
[----:B------:R-:W-:Y:S01]  /*6160*/  CS2R R6, SRZ ;  /* 0x0000000000067805 */ /* 0x000fe2000001ff00 */
[----:B---3--:R-:W-:Y:S01]  /*6170*/  IMAD.U32 R4, RZ, RZ, UR4 ;  /* 0x00000004ff047e24 */ /* 0x008fe2000f8e00ff */
[----:B------:R-:W-:-:S04]  /*6180*/  MOV R5, UR5 ;  /* 0x0000000500057c02 */ /* 0x000fc80008000f00 */
[----:B------:R-:W-:-:S07]  /*6190*/  LEPC R20, `(.L_x_144) ;  /* 0x000000001014794e */ /* 0x000fce0000000000 */
[----:B-12---:R-:W-:Y:S05]  /*61a0*/  CALL.ABS.NOINC R8 ;  /* 0x0000000008007343 */ /* 0x006fea0003c00000 */
.L_x_144:
[----:B------:R1:W-:Y:S01]  /*61b0*/  STL [R1], RZ ;  /* 0x000000ff01007387 */ /* 0x0003e20000100800 */
[----:B------:R1:W2:Y:S01]  /*61c0*/  LDC.64 R8, c[0x4][R25] ;  /* 0x0100000019087b82 */ /* 0x0002a20000000a00 */
[----:B------:R-:W3:Y:S01]  /*61d0*/  LDCU.64 UR4, c[0x4][0xc8] ;  /* 0x01001900ff0477ac */ /* 0x000ee20008000a00 */
[----:B------:R-:W-:Y:S02]  /*61e0*/  MOV R6, R22 ;  /* 0x0000001600067202 */ /* 0x000fe40000000f00 */
[----:B------:R-:W-:Y:S01]  /*61f0*/  MOV R7, R19 ;  /* 0x0000001300077202 */ /* 0x000fe20000000f00 */
[----:B---3--:R-:W-:Y:S02]  /*6200*/  IMAD.U32 R4, RZ, RZ, UR4 ;  /* 0x00000004ff047e24 */ /* 0x008fe4000f8e00ff */
[----:B------:R-:W-:Y:S02]  /*6210*/  IMAD.U32 R5, RZ, RZ, UR5 ;  /* 0x00000005ff057e24 */ /* 0x000fe4000f8e00ff */
[----:B------:R-:W-:-:S07]  /*6220*/  LEPC R20, `(.L_x_145) ;  /* 0x000000001014794e */ /* 0x000fce0000000000 */
[----:B-12---:R-:W-:Y:S05]  /*6230*/  CALL.ABS.NOINC R8 ;  /* 0x0000000008007343 */ /* 0x006fea0003c00000 */
.L_x_145:
        /* <DEDUP_REMOVED lines=10> */
.L_x_146:
[----:B------:R1:W2:Y:S01]  /*62e0*/  LDC.64 R8, c[0x4][R25] ;  /* 0x0100000019087b82 */ /* 0x0002a20000000a00 */
[----:B------:R-:W3:Y:S01]  /*62f0*/  LDCU.64 UR4, c[0x4][0xe0] ;  /* 0x01001c00ff0477ac */ /* 0x000ee20008000a00 */
[----:B------:R-:W-:Y:S01]  /*6300*/  CS2R R6, SRZ ;  /* 0x0000000000067805 */ /* 0x000fe2000001ff00 */
[----:B---3--:R-:W-:Y:S01]  /*6310*/  IMAD.U32 R4, RZ, RZ, UR4 ;  /* 0x00000004ff047e24 */ /* 0x008fe2000f8e00ff */
[----:B------:R-:W-:-:S04]  /*6320*/  MOV R5, UR5 ;  /* 0x0000000500057c02 */ /* 0x000fc80008000f00 */
[----:B------:R-:W-:-:S07]  /*6330*/  LEPC R20, `(.L_x_147) ;  /* 0x000000001014794e */ /* 0x000fce0000000000 */
[----:B-12---:R-:W-:Y:S05]  /*6340*/  CALL.ABS.NOINC R8 ;  /* 0x0000000008007343 */ /* 0x006fea0003c00000 */
.L_x_147:
[----:B------:R-:W-:Y:S01]  /*6350*/  HFMA2 R0, -RZ, RZ, 0, 2 ;  /* 0x00004000ff007431 */ /* 0x000fe200000001ff */
        /* <DEDUP_REMOVED lines=9> */
.L_x_148:
        /* <DEDUP_REMOVED lines=10> */
.L_x_149:
        /* <DEDUP_REMOVED lines=10> */
.L_x_150:
        /* <DEDUP_REMOVED lines=10> */
.L_x_91:
[----:B------:R-:W-:Y:S05]  /*65d0*/  BSYNC.RECONVERGENT B6 ;  /* 0x0000000000067941 */ /* 0x000fea0003800200 */
.L_x_90:
[----:B-1----:R-:W1:Y:S01]  /*65e0*/  S2R R3, SR_SWINHI ;  /* 0x0000000000037919 */ /* 0x002e620000002f00 */
[----:B------:R-:W-:Y:S01]  /*65f0*/  IMAD.SHL.U32 R32, R2, 0x2, RZ ;  /* 0x0000000202207824 */ /* 0x000fe200078e00ff */
[----:B------:R-:W2:Y:S04]  /*6600*/  LDCU.64 UR4, c[0x0][0x880] ;  /* 0x00011000ff0477ac */ /* 0x000ea80008000a00 */
[----:B------:R-:W-:Y:S02]  /*6610*/  LOP3.LUT R32, R32, 0xfe, RZ, 0xc0, !PT ;  /* 0x000000fe20207812 */ /* 0x000fe400078ec0ff */
[----:B--2---:R-:W-:-:S04]  /*6620*/  ISETP.NE.U32.AND P6, PT, RZ, UR4, PT ;  /* 0x00000004ff007c0c */ /* 0x004fc8000bfc5070 */
[----:B------:R-:W-:Y:S02]  /*6630*/  ISETP.NE.AND.EX P6, PT, RZ, UR5, PT, P6 ;  /* 0x00000005ff007c0c */ /* 0x000fe4000bfc5360 */
[----:B------:R-:W-:Y:S02]  /*6640*/  MOV R4, R16 ;  /* 0x0000001000047202 */ /* 0x000fe40000000f00 */
[----:B-1----:R-:W-:-:S03]  /*6650*/  MOV R5, R3 ;  /* 0x0000000300057202 */ /* 0x002fc60000000f00 */
[----:B------:R-:W-:-:S03]  /*6660*/  IMAD.WIDE.U32 R32, R32, 0x2, R4 ;  /* 0x0000000220207825 */ /* 0x000fc600078e0004 */
[C---:B------:R-:W-:Y:S02]  /*6670*/  IADD3 R5, P1, PT, R32.reuse, 0x200, RZ ;  /* 0x0000020020057810 */ /* 0x040fe40007f3e0ff */
[C---:B------:R-:W-:Y:S02]  /*6680*/  IADD3 R3, P0, PT, R32.reuse, 0x800, RZ ;  /* 0x0000080020037810 */ /* 0x040fe40007f1e0ff */
[C-C-:B------:R-:W-:Y:S01]  /*6690*/  SHF.R.U64 R11, R32.reuse, 0x3, R33.reuse ;  /* 0x00000003200b7819 */ /* 0x140fe20000001221 */
[--C-:B------:R-:W-:Y:S01]  /*66a0*/  IMAD.X R47, RZ, RZ, R33.reuse, P1 ;  /* 0x000000ffff2f7224 */ /* 0x100fe200008e0621 */
[C---:B------:R-:W-:Y:S01]  /*66b0*/  IADD3 R7, P1, PT, R32.reuse, 0xa00, RZ ;  /* 0x00000a0020077810 */ /* 0x040fe20007f3e0ff */
[----:B------:R-:W-:Y:S01]  /*66c0*/  IMAD.X R45, RZ, RZ, R33, P0 ;  /* 0x000000ffff2d7224 */ /* 0x000fe200000e0621 */
[C---:B------:R-:W-:Y:S02]  /*66d0*/  IADD3 R9, P0, PT, R32.reuse, 0x1000, RZ ;  /* 0x0000100020097810 */ /* 0x040fe40007f1e0ff */
[C---:B------:R-:W-:Y:S01]  /*66e0*/  SHF.R.U64 R0, R5.reuse, 0x3, R47 ;  /* 0x0000000305007819 */ /* 0x040fe2000000122f */
[----:B------:R-:W-:Y:S01]  /*66f0*/  IMAD.X R43, RZ, RZ, R33, P1 ;  /* 0x000000ffff2b7224 */ /* 0x000fe200008e0621 */
[C---:B------:R-:W-:Y:S01]  /*6700*/  LOP3.LUT R10, R32.reuse, 0x70, R11, 0x78, !PT ;  /* 0x00000070200a7812 */ /* 0x040fe200078e780b */
[--C-:B------:R-:W-:Y:S01]  /*6710*/  IMAD.X R41, RZ, RZ, R33.reuse, P0 ;  /* 0x000000ffff297224 */ /* 0x100fe200000e0621 */
[----:B------:R-:W-:Y:S01]  /*6720*/  LOP3.LUT R46, R5, 0x70, R0, 0x78, !PT ;  /* 0x00000070052e7812 */ /* 0x000fe200078e7800 */
[----:B------:R-:W-:Y:S01]  /*6730*/  IMAD.MOV.U32 R11, RZ, RZ, R33 ;  /* 0x000000ffff0b7224 */ /* 0x000fe200078e0021 */
[----:B------:R-:W-:-:S02]  /*6740*/  IADD3 R5, P0, PT, R32, 0x1200, RZ ;  /* 0x0000120020057810 */ /* 0x000fc40007f1e0ff */
[----:B------:R-:W-:Y:S02]  /*6750*/  SHF.R.U64 R0, R3, 0x3, R45 ;  /* 0x0000000303007819 */ /* 0x000fe4000000122d */
[----:B------:R-:W-:Y:S01]  /*6760*/  SHF.R.U64 R2, R9, 0x3, R41 ;  /* 0x0000000309027819 */ /* 0x000fe20000001229 */
[----:B------:R-:W-:Y:S01]  /*6770*/  IMAD.X R39, RZ, RZ, R33, P0 ;  /* 0x000000ffff277224 */ /* 0x000fe200000e0621 */
[----:B------:R-:W-:Y:S01]  /*6780*/  LOP3.LUT R44, R3, 0x70, R0, 0x78, !PT ;  /* 0x00000070032c7812 */ /* 0x000fe200078e7800 */
[----:B------:R1:W-:Y:S01]  /*6790*/  ST.E desc[UR48][R10.64], RZ ;  /* 0x000000ff0a007985 */ /* 0x0003e2000c101930 */
[C---:B------:R-:W-:Y:S02]  /*67a0*/  IADD3 R3, P0, PT, R32.reuse, 0x1800, RZ ;  /* 0x0000180020037810 */ /* 0x040fe40007f1e0ff */
[----:B------:R-:W-:Y:S01]  /*67b0*/  SHF.R.U64 R0, R7, 0x3, R43 ;  /* 0x0000000307007819 */ /* 0x000fe2000000122b */
[----:B------:R-:W-:Y:S01]  /*67c0*/  ST.E desc[UR48][R46.64], RZ ;  /* 0x000000ff2e007985 */ /* 0x000fe2000c101930 */
[----:B------:R-:W-:Y:S01]  /*67d0*/  LOP3.LUT R40, R9, 0x70, R2, 0x78, !PT ;  /* 0x0000007009287812 */ /* 0x000fe200078e7802 */
[----:B------:R-:W-:Y:S01]  /*67e0*/  IMAD.X R37, RZ, RZ, R33, P0 ;  /* 0x000000ffff257224 */ /* 0x000fe200000e0621 */
[----:B------:R-:W-:Y:S01]  /*67f0*/  LOP3.LUT R42, R7, 0x70, R0, 0x78, !PT ;  /* 0x00000070072a7812 */ /* 0x000fe200078e7800 */
[----:B------:R-:W-:Y:S01]  /*6800*/  ST.E desc[UR48][R44.64], RZ ;  /* 0x000000ff2c007985 */ /* 0x000fe2000c101930 */
[----:B------:R-:W-:-:S02]  /*6810*/  IADD3 R9, P0, PT, R32, 0x2000, RZ ;  /* 0x0000200020097810 */ /* 0x000fc40007f1e0ff */
[C---:B------:R-:W-:Y:S01]  /*6820*/  SHF.R.U64 R0, R5.reuse, 0x3, R39 ;  /* 0x0000000305007819 */ /* 0x040fe20000001227 */
[----:B------:R2:W-:Y:S01]  /*6830*/  ST.E desc[UR48][R42.64], RZ ;  /* 0x000000ff2a007985 */ /* 0x0005e2000c101930 */
[C---:B------:R-:W-:Y:S01]  /*6840*/  IADD3 R7, P1, PT, R32.reuse, 0x1a00, RZ ;  /* 0x00001a0020077810 */ /* 0x040fe20007f3e0ff */
[--C-:B------:R-:W-:Y:S01]  /*6850*/  IMAD.X R31, RZ, RZ, R33.reuse, P0 ;  /* 0x000000ffff1f7224 */ /* 0x100fe200000e0621 */
[----:B------:R-:W-:Y:S01]  /*6860*/  LOP3.LUT R38, R5, 0x70, R0, 0x78, !PT ;  /* 0x0000007005267812 */ /* 0x000fe200078e7800 */
[----:B------:R-:W-:Y:S01]  /*6870*/  ST.E desc[UR48][R40.64], RZ ;  /* 0x000000ff28007985 */ /* 0x000fe2000c101930 */
[----:B------:R-:W-:Y:S01]  /*6880*/  IADD3 R5, P0, PT, R32, 0x2200, RZ ;  /* 0x0000220020057810 */ /* 0x000fe20007f1e0ff */
[----:B------:R-:W-:Y:S01]  /*6890*/  IMAD.X R35, RZ, RZ, R33, P1 ;  /* 0x000000ffff237224 */ /* 0x000fe200008e0621 */
[----:B------:R-:W-:Y:S01]  /*68a0*/  SHF.R.U64 R0, R3, 0x3, R37 ;  /* 0x0000000303007819 */ /* 0x000fe20000001225 */
[----:B------:R-:W-:Y:S01]  /*68b0*/  ST.E desc[UR48][R38.64], RZ ;  /* 0x000000ff26007985 */ /* 0x000fe2000c101930 */
[----:B------:R-:W-:Y:S01]  /*68c0*/  SHF.R.U64 R2, R9, 0x3, R31 ;  /* 0x0000000309027819 */ /* 0x000fe2000000121f */
[----:B------:R-:W-:Y:S01]  /*68d0*/  IMAD.X R29, RZ, RZ, R33, P0 ;  /* 0x000000ffff1d7224 */ /* 0x000fe200000e0621 */
[----:B------:R-:W-:-:S02]  /*68e0*/  LOP3.LUT R36, R3, 0x70, R0, 0x78, !PT ;  /* 0x0000007003247812 */ /* 0x000fc400078e7800 */
[C---:B------:R-:W-:Y:S02]  /*68f0*/  IADD3 R3, P0, PT, R32.reuse, 0x2800, RZ ;  /* 0x0000280020037810 */ /* 0x040fe40007f1e0ff */
[----:B------:R-:W-:Y:S01]  /*6900*/  SHF.R.U64 R0, R7, 0x3, R35 ;  /* 0x0000000307007819 */ /* 0x000fe20000001223 */
[----:B------:R3:W-:Y:S01]  /*6910*/  ST.E desc[UR48][R36.64], RZ ;  /* 0x000000ff24007985 */ /* 0x0007e2000c101930 */
[----:B------:R-:W-:Y:S01]  /*6920*/  LOP3.LUT R30, R9, 0x70, R2, 0x78, !PT ;  /* 0x00000070091e7812 */ /* 0x000fe200078e7802 */
[----:B------:R-:W-:Y:S01]  /*6930*/  IMAD.X R27, RZ, RZ, R33, P0 ;  /* 0x000000ffff1b7224 */ /* 0x000fe200000e0621 */
[----:B------:R-:W-:Y:S02]  /*6940*/  LOP3.LUT R34, R7, 0x70, R0, 0x78, !PT ;  /* 0x0000007007227812 */ /* 0x000fe400078e7800 */
[C---:B------:R-:W-:Y:S02]  /*6950*/  IADD3 R9, P0, PT, R32.reuse, 0x3000, RZ ;  /* 0x0000300020097810 */ /* 0x040fe40007f1e0ff */
[C---:B------:R-:W-:Y:S01]  /*6960*/  SHF.R.U64 R0, R5.reuse, 0x3, R29 ;  /* 0x0000000305007819 */ /* 0x040fe2000000121d */
[----:B------:R-:W-:Y:S01]  /*6970*/  ST.E desc[UR48][R34.64], RZ ;  /* 0x000000ff22007985 */ /* 0x000fe2000c101930 */
[C---:B------:R-:W-:Y:S01]  /*6980*/  IADD3 R7, P1, PT, R32.reuse, 0x2a00, RZ ;  /* 0x00002a0020077810 */ /* 0x040fe20007f3e0ff */
[--C-:B------:R-:W-:Y:S01]  /*6990*/  IMAD.X R23, RZ, RZ, R33.reuse, P0 ;  /* 0x000000ffff177224 */ /* 0x100fe200000e0621 */
[----:B------:R-:W-:Y:S01]  /*69a0*/  LOP3.LUT R28, R5, 0x70, R0, 0x78, !PT ;  /* 0x00000070051c7812 */ /* 0x000fe200078e7800 */
[----:B------:R-:W-:Y:S01]  /*69b0*/  ST.E desc[UR48][R30.64], RZ ;  /* 0x000000ff1e007985 */ /* 0x000fe2000c101930 */
[----:B------:R-:W-:Y:S01]  /*69c0*/  IADD3 R5, P0, PT, R32, 0x3200, RZ ;  /* 0x0000320020057810 */ /* 0x000fe20007f1e0ff */
[----:B------:R-:W-:Y:S01]  /*69d0*/  IMAD.X R25, RZ, RZ, R33, P1 ;  /* 0x000000ffff197224 */ /* 0x000fe200008e0621 */
[----:B------:R-:W-:Y:S01]  /*69e0*/  SHF.R.U64 R0, R3, 0x3, R27 ;  /* 0x0000000303007819 */ /* 0x000fe2000000121b */
[----:B------:R4:W-:Y:S01]  /*69f0*/  ST.E desc[UR48][R28.64], RZ ;  /* 0x000000ff1c007985 */ /* 0x0009e2000c101930 */
[----:B------:R-:W-:Y:S01]  /*6a00*/  SHF.R.U64 R2, R9, 0x3, R23 ;  /* 0x0000000309027819 */ /* 0x000fe20000001217 */
[----:B------:R-:W-:Y:S01]  /*6a10*/  IMAD.X R21, RZ, RZ, R33, P0 ;  /* 0x000000ffff157224 */ /* 0x000fe200000e0621 */
[----:B------:R-:W-:-:S02]  /*6a20*/  LOP3.LUT R26, R3, 0x70, R0, 0x78, !PT ;  /* 0x00000070031a7812 */ /* 0x000fc400078e7800 */
[C---:B------:R-:W-:Y:S02]  /*6a30*/  IADD3 R3, P0, PT, R32.reuse, 0x3800, RZ ;  /* 0x0000380020037810 */ /* 0x040fe40007f1e0ff */
[----:B------:R-:W-:Y:S01]  /*6a40*/  SHF.R.U64 R0, R7, 0x3, R25 ;  /* 0x0000000307007819 */ /* 0x000fe20000001219 */
[----:B------:R-:W-:Y:S01]  /*6a50*/  ST.E desc[UR48][R26.64], RZ ;  /* 0x000000ff1a007985 */ /* 0x000fe2000c101930 */
[----:B------:R-:W-:Y:S01]  /*6a60*/  LOP3.LUT R22, R9, 0x70, R2, 0x78, !PT ;  /* 0x0000007009167812 */ /* 0x000fe200078e7802 */
[----:B------:R-:W-:Y:S01]  /*6a70*/  IMAD.X R15, RZ, RZ, R33, P0 ;  /* 0x000000ffff0f7224 */ /* 0x000fe200000e0621 */
[C---:B------:R-:W-:Y:S02]  /*6a80*/  IADD3 R2, P0, PT, R32.reuse, 0x4000, RZ ;  /* 0x0000400020027810 */ /* 0x040fe40007f1e0ff */
[----:B------:R-:W-:Y:S02]  /*6a90*/  SHF.R.U64 R4, R5, 0x3, R21 ;  /* 0x0000000305047819 */ /* 0x000fe40000001215 */
[----:B------:R-:W-:Y:S01]  /*6aa0*/  LOP3.LUT R24, R7, 0x70, R0, 0x78, !PT ;  /* 0x0000007007187812 */ /* 0x000fe200078e7800 */
[----:B-1----:R-:W-:Y:S01]  /*6ab0*/  IMAD.X R11, RZ, RZ, R33, P0 ;  /* 0x000000ffff0b7224 */ /* 0x002fe200000e0621 */
[----:B------:R-:W-:-:S02]  /*6ac0*/  IADD3 R0, P1, PT, R32, 0x3a00, RZ ;  /* 0x00003a0020007810 */ /* 0x000fc40007f3e0ff */
[----:B------:R-:W-:Y:S01]  /*6ad0*/  LOP3.LUT R20, R5, 0x70, R4, 0x78, !PT ;  /* 0x0000007005147812 */ /* 0x000fe200078e7804 */
[----:B------:R-:W-:Y:S01]  /*6ae0*/  ST.E desc[UR48][R24.64], RZ ;  /* 0x000000ff18007985 */ /* 0x000fe2000c101930 */
[----:B------:R-:W-:Y:S01]  /*6af0*/  IADD3 R4, P0, PT, R32, 0x4200, RZ ;  /* 0x0000420020047810 */ /* 0x000fe20007f1e0ff */
[----:B------:R-:W-:Y:S01]  /*6b00*/  IMAD.X R13, RZ, RZ, R33, P1 ;  /* 0x000000ffff0d7224 */ /* 0x000fe200008e0621 */
[C---:B------:R-:W-:Y:S01]  /*6b10*/  SHF.R.U64 R6, R3.reuse, 0x3, R15 ;  /* 0x0000000303067819 */ /* 0x040fe2000000120f */
[----:B------:R1:W-:Y:S01]  /*6b20*/  ST.E desc[UR48][R22.64], RZ ;  /* 0x000000ff16007985 */ /* 0x0003e2000c101930 */
[----:B------:R-:W-:Y:S01]  /*6b30*/  SHF.R.U64 R5, R2, 0x3, R11 ;  /* 0x0000000302057819 */ /* 0x000fe2000000120b */
[----:B------:R-:W-:Y:S01]  /*6b40*/  IMAD.X R9, RZ, RZ, R33, P0 ;  /* 0x000000ffff097224 */ /* 0x000fe200000e0621 */
[----:B------:R-:W-:Y:S01]  /*6b50*/  LOP3.LUT R14, R3, 0x70, R6, 0x78, !PT ;  /* 0x00000070030e7812 */ /* 0x000fe200078e7806 */
[----:B------:R-:W-:Y:S01]  /*6b60*/  ST.E desc[UR48][R20.64], RZ ;  /* 0x000000ff14007985 */ /* 0x000fe2000c101930 */
[----:B------:R-:W-:-:S02]  /*6b70*/  IADD3 R6, P0, PT, R32, 0x4800, RZ ;  /* 0x0000480020067810 */ /* 0x000fc40007f1e0ff */
[----:B------:R-:W-:Y:S01]  /*6b80*/  SHF.R.U64 R3, R0, 0x3, R13 ;  /* 0x0000000300037819 */ /* 0x000fe2000000120d */
[----:B------:R-:W-:Y:S01]  /*6b90*/  ST.E desc[UR48][R14.64], RZ ;  /* 0x000000ff0e007985 */ /* 0x000fe2000c101930 */
[----:B------:R-:W-:Y:S01]  /*6ba0*/  LOP3.LUT R10, R2, 0x70, R5, 0x78, !PT ;  /* 0x00000070020a7812 */ /* 0x000fe200078e7805 */
[----:B------:R-:W-:Y:S01]  /*6bb0*/  IMAD.X R49, RZ, RZ, R33, P0 ;  /* 0x000000ffff317224 */ /* 0x000fe200000e0621 */
[----:B------:R-:W-:Y:S02]  /*6bc0*/  LOP3.LUT R12, R0, 0x70, R3, 0x78, !PT ;  /* 0x00000070000c7812 */ /* 0x000fe400078e7803 */
[----:B------:R-:W-:Y:S02]  /*6bd0*/  IADD3 R2, P0, PT, R32, 0x5000, RZ ;  /* 0x0000500020027810 */ /* 0x000fe40007f1e0ff */
[----:B------:R-:W-:Y:S01]  /*6be0*/  SHF.R.U64 R3, R4, 0x3, R9 ;  /* 0x0000000304037819 */ /* 0x000fe20000001209 */
[----:B------:R5:W-:Y:S01]  /*6bf0*/  ST.E desc[UR48][R12.64], RZ ;  /* 0x000000ff0c007985 */ /* 0x000be2000c101930 */
[----:B------:R-:W-:Y:S01]  /*6c00*/  IADD3 R0, P1, PT, R32, 0x4a00, RZ ;  /* 0x00004a0020007810 */ /* 0x000fe20007f3e0ff */
[----:B------:R-:W-:Y:S01]  /*6c10*/  IMAD.X R51, RZ, RZ, R33, P0 ;  /* 0x000000ffff337224 */ /* 0x000fe200000e0621 */
        /* <DEDUP_REMOVED lines=9> */
[----:B------:R-:W-:Y:S02]  /*6cb0*/  IADD3 R4, P0, PT, R32, 0x5800, RZ ;  /* 0x0000580020047810 */ /* 0x000fe40007f1e0ff */
        /* <DEDUP_REMOVED lines=8> */
[----:B------:R-:W-:Y:S01]  /*6d40*/  IADD3 R2, P1, PT, R32, 0x5a00, RZ ;  /* 0x00005a0020027810 */ /* 0x000fe20007f3e0ff */
[----:B------:R-:W-:Y:S01]  /*6d50*/  IMAD.X R57, RZ, RZ, R33, P0 ;  /* 0x000000ffff397224 */ /* 0x000fe200000e0621 */
[----:B------:R-:W-:Y:S01]  /*6d60*/  LOP3.LUT R54, R3, 0x70, R0, 0x78, !PT ;  /* 0x0000007003367812 */ /* 0x000fe200078e7800 */
[----:B------:R5:W-:Y:S01]  /*6d70*/  ST.E desc[UR48][R50.64], RZ ;  /* 0x000000ff32007985 */ /* 0x000be2000c101930 */
[C---:B------:R-:W-:Y:S01]  /*6d80*/  SHF.R.U64 R3, R4.reuse, 0x3, R7 ;  /* 0x0000000304037819 */ /* 0x040fe20000001207 */
[----:B------:R-:W-:Y:S01]  /*6d90*/  IMAD.X R59, RZ, RZ, R33, P1 ;  /* 0x000000ffff3b7224 */ /* 0x000fe200008e0621 */
[----:B------:R-:W-:Y:S01]  /*6da0*/  SHF.R.U64 R0, R5, 0x3, R57 ;  /* 0x0000000305007819 */ /* 0x000fe20000001239 */
[----:B------:R5:W-:Y:S01]  /*6db0*/  ST.E desc[UR48][R54.64], RZ ;  /* 0x000000ff36007985 */ /* 0x000be2000c101930 */
[----:B------:R-:W-:-:S02]  /*6dc0*/  LOP3.LUT R6, R4, 0x70, R3, 0x78, !PT ;  /* 0x0000007004067812 */ /* 0x000fc400078e7803 */
[----:B------:R-:W-:Y:S02]  /*6dd0*/  LOP3.LUT R56, R5, 0x70, R0, 0x78, !PT ;  /* 0x0000007005387812 */ /* 0x000fe400078e7800 */
[----:B------:R-:W-:Y:S01]  /*6de0*/  IADD3 R0, P0, PT, R32, 0x6200, RZ ;  /* 0x0000620020007810 */ /* 0x000fe20007f1e0ff */
[----:B------:R5:W-:Y:S01]  /*6df0*/  ST.E desc[UR48][R6.64], RZ ;  /* 0x000000ff06007985 */ /* 0x000be2000c101930 */
[----:B------:R-:W-:-:S03]  /*6e00*/  SHF.R.U64 R3, R2, 0x3, R59 ;  /* 0x0000000302037819 */ /* 0x000fc6000000123b */
[----:B------:R-:W-:Y:S01]  /*6e10*/  IMAD.X R61, RZ, RZ, R33, P0 ;  /* 0x000000ffff3d7224 */ /* 0x000fe200000e0621 */
[----:B------:R-:W-:Y:S02]  /*6e20*/  LOP3.LUT R58, R2, 0x70, R3, 0x78, !PT ;  /* 0x00000070023a7812 */ /* 0x000fe400078e7803 */
[----:B------:R-:W-:Y:S02]  /*6e30*/  IADD3 R3, P0, PT, R32, 0x6a00, RZ ;  /* 0x00006a0020037810 */ /* 0x000fe40007f1e0ff */
[----:B------:R-:W-:Y:S01]  /*6e40*/  SHF.R.U64 R5, R0, 0x3, R61 ;  /* 0x0000000300057819 */ /* 0x000fe2000000123d */
[----:B------:R-:W-:Y:S01]  /*6e50*/  ST.E desc[UR48][R58.64], RZ ;  /* 0x000000ff3a007985 */ /* 0x000fe2000c101930 */
[----:B------:R-:W-:Y:S01]  /*6e60*/  IADD3 R2, P1, PT, R32, 0x6800, RZ ;  /* 0x0000680020027810 */ /* 0x000fe20007f3e0ff */
[----:B------:R-:W-:Y:S01]  /*6e70*/  IMAD.X R63, RZ, RZ, R33, P0 ;  /* 0x000000ffff3f7224 */ /* 0x000fe200000e0621 */
[----:B------:R-:W-:Y:S01]  /*6e80*/  LOP3.LUT R60, R0, 0x70, R5, 0x78, !PT ;  /* 0x00000070003c7812 */ /* 0x000fe200078e7805 */
[----:B------:R5:W-:Y:S02]  /*6e90*/  ST.E desc[UR48][R56.64], RZ ;  /* 0x000000ff38007985 */ /* 0x000be4000c101930 */
[----:B------:R-:W-:Y:S01]  /*6ea0*/  IMAD.X R65, RZ, RZ, R33, P1 ;  /* 0x000000ffff417224 */ /* 0x000fe200008e0621 */
[C---:B------:R-:W-:Y:S01]  /*6eb0*/  SHF.R.U64 R0, R3.reuse, 0x3, R63 ;  /* 0x0000000303007819 */ /* 0x040fe2000000123f */
[----:B------:R5:W-:Y:S03]  /*6ec0*/  ST.E desc[UR48][R60.64], RZ ;  /* 0x000000ff3c007985 */ /* 0x000be6000c101930 */
[----:B------:R-:W-:-:S02]  /*6ed0*/  LOP3.LUT R62, R3, 0x70, R0, 0x78, !PT ;  /* 0x00000070033e7812 */ /* 0x000fc400078e7800 */
[----:B------:R-:W-:Y:S02]  /*6ee0*/  IADD3 R0, P0, PT, R32, 0x7000, RZ ;  /* 0x0000700020007810 */ /* 0x000fe40007f1e0ff */
[----:B------:R-:W-:-:S03]  /*6ef0*/  SHF.R.U64 R5, R2, 0x3, R65 ;  /* 0x0000000302057819 */ /* 0x000fc60000001241 */
[----:B--2---:R-:W-:Y:S01]  /*6f00*/  IMAD.X R43, RZ, RZ, R33, P0 ;  /* 0x000000ffff2b7224 */ /* 0x004fe200000e0621 */
[----:B------:R-:W-:Y:S02]  /*6f10*/  IADD3 R3, P0, PT, R32, 0x7800, RZ ;  /* 0x0000780020037810 */ /* 0x000fe40007f1e0ff */
[----:B------:R-:W-:Y:S02]  /*6f20*/  LOP3.LUT R64, R2, 0x70, R5, 0x78, !PT ;  /* 0x0000007002407812 */ /* 0x000fe400078e7805 */
[----:B------:R-:W-:Y:S01]  /*6f30*/  SHF.R.U64 R5, R0, 0x3, R43 ;  /* 0x0000000300057819 */ /* 0x000fe2000000122b */
[----:B------:R-:W-:Y:S01]  /*6f40*/  IMAD.X R45, RZ, RZ, R33, P0 ;  /* 0x000000ffff2d7224 */ /* 0x000fe200000e0621 */
[----:B------:R-:W-:Y:S01]  /*6f50*/  IADD3 R2, P1, PT, R32, 0x7200, RZ ;  /* 0x0000720020027810 */ /* 0x000fe20007f3e0ff */
[----:B------:R-:W-:Y:S01]  /*6f60*/  ST.E desc[UR48][R64.64], RZ ;  /* 0x000000ff40007985 */ /* 0x000fe2000c101930 */
[----:B------:R-:W-:Y:S02]  /*6f70*/  LOP3.LUT R42, R0, 0x70, R5, 0x78, !PT ;  /* 0x00000070002a7812 */ /* 0x000fe400078e7805 */
[C---:B------:R-:W-:Y:S01]  /*6f80*/  SHF.R.U64 R0, R3.reuse, 0x3, R45 ;  /* 0x0000000303007819 */ /* 0x040fe2000000122d */
[----:B------:R-:W-:Y:S01]  /*6f90*/  IMAD.X R47, RZ, RZ, R33, P1 ;  /* 0x000000ffff2f7224 */ /* 0x000fe200008e0621 */
[----:B------:R2:W-:Y:S02]  /*6fa0*/  ST.E desc[UR48][R62.64], RZ ;  /* 0x000000ff3e007985 */ /* 0x0005e4000c101930 */
[----:B------:R-:W-:-:S02]  /*6fb0*/  LOP3.LUT R44, R3, 0x70, R0, 0x78, !PT ;  /* 0x00000070032c7812 */ /* 0x000fc400078e7800 */
[----:B------:R-:W-:Y:S01]  /*6fc0*/  IADD3 R0, P0, PT, R32, 0x7a00, RZ ;  /* 0x00007a0020007810 */ /* 0x000fe20007f1e0ff */
[----:B------:R2:W-:Y:S01]  /*6fd0*/  ST.E desc[UR48][R42.64], RZ ;  /* 0x000000ff2a007985 */ /* 0x0005e2000c101930 */
[----:B------:R-:W-:-:S03]  /*6fe0*/  SHF.R.U64 R5, R2, 0x3, R47 ;  /* 0x0000000302057819 */ /* 0x000fc6000000122f */
[----:B---3--:R-:W-:Y:S01]  /*6ff0*/  IMAD.X R37, RZ, RZ, R33, P0 ;  /* 0x000000ffff257224 */ /* 0x008fe200000e0621 */
        /* <DEDUP_REMOVED lines=12> */
[----:B------:R-:W-:Y:S01]  /*70c0*/  ST.E desc[UR48][R36.64], RZ ;  /* 0x000000ff24007985 */ /* 0x000fe2000c101930 */
[----:B------:R-:W-:-:S03]  /*70d0*/  SHF.R.U64 R5, R2, 0x3, R41 ;  /* 0x0000000302057819 */ /* 0x000fc60000001229 */
[----:B----4-:R-:W-:Y:S01]  /*70e0*/  IMAD.X R29, RZ, RZ, R33, P0 ;  /* 0x000000ffff1d7224 */ /* 0x010fe200000e0621 */
        /* <DEDUP_REMOVED lines=14> */
[----:B-1----:R-:W-:Y:S01]  /*71d0*/  IMAD.X R23, RZ, RZ, R33, P0 ;  /* 0x000000ffff177224 */ /* 0x002fe200000e0621 */
[----:B------:R-:W-:Y:S02]  /*71e0*/  IADD3 R3, P0, PT, R32, 0x1e00, RZ ;  /* 0x00001e0020037810 */ /* 0x000fe40007f1e0ff */
[----:B------:R-:W-:Y:S02]  /*71f0*/  LOP3.LUT R34, R2, 0x70, R5, 0x78, !PT ;  /* 0x0000007002227812 */ /* 0x000fe400078e7805 */
[----:B------:R-:W-:Y:S01]  /*7200*/  SHF.R.U64 R5, R0, 0x3, R23 ;  /* 0x0000000300057819 */ /* 0x000fe20000001217 */
[----:B------:R-:W-:Y:S01]  /*7210*/  IMAD.X R25, RZ, RZ, R33, P0 ;  /* 0x000000ffff197224 */ /* 0x000fe200000e0621 */
[----:B------:R-:W-:Y:S01]  /*7220*/  IADD3 R2, P1, PT, R32, 0x1c00, RZ ;  /* 0x00001c0020027810 */ /* 0x000fe20007f3e0ff */
[----:B------:R1:W-:Y:S01]  /*7230*/  ST.E desc[UR48][R34.64], RZ ;  /* 0x000000ff22007985 */ /* 0x0003e2000c101930 */
        /* <DEDUP_REMOVED lines=8> */
[----:B-----5:R-:W-:Y:S01]  /*72c0*/  IMAD.X R13, RZ, RZ, R33, P0 ;  /* 0x000000ffff0d7224 */ /* 0x020fe200000e0621 */
        /* <DEDUP_REMOVED lines=14> */
[----:B------:R-:W-:Y:S01]  /*73b0*/  IMAD.X R9, RZ, RZ, R33, P0 ;  /* 0x000000ffff097224 */ /* 0x000fe200000e0621 */
        /* <DEDUP_REMOVED lines=48> */
[----:B--2---:R-:W-:Y:S01]  /*76c0*/  IMAD.X R63, RZ, RZ, R33, P0 ;  /* 0x000000ffff3f7224 */ /* 0x004fe200000e0621 */
        /* <DEDUP_REMOVED lines=14> */
[----:B---3--:R-:W-:Y:S01]  /*77b0*/  IMAD.X R45, RZ, RZ, R33, P0 ;  /* 0x000000ffff2d7224 */ /* 0x008fe200000e0621 */
        /* <DEDUP_REMOVED lines=10> */
[----:B----4-:R-:W-:Y:S01]  /*7860*/  IMAD.X R39, RZ, RZ, R33, P0 ;  /* 0x000000ffff277224 */ /* 0x010fe200000e0621 */
[----:B------:R-:W-:Y:S02]  /*7870*/  IADD3 R3, P0, PT, R32, 0x7400, RZ ;  /* 0x0000740020037810 */ /* 0x000fe40007f1e0ff */
[----:B------:R-:W-:Y:S02]  /*7880*/  LOP3.LUT R46, R2, 0x70, R5, 0x78, !PT ;  /* 0x00000070022e7812 */ /* 0x000fe400078e7805 */
[----:B------:R-:W-:Y:S01]  /*7890*/  IADD3 R2, P1, PT, R32, 0x6e00, RZ ;  /* 0x00006e0020027810 */ /* 0x000fe20007f3e0ff */
[----:B------:R-:W-:Y:S01]  /*78a0*/  IMAD.X R37, RZ, RZ, R33, P0 ;  /* 0x000000ffff257224 */ /* 0x000fe200000e0621 */
[C---:B------:R-:W-:Y:S01]  /*78b0*/  SHF.R.U64 R5, R0.reuse, 0x3, R39 ;  /* 0x0000000300057819 */ /* 0x040fe20000001227 */
[----:B------:R5:W-:Y:S02]  /*78c0*/  ST.E desc[UR48][R46.64], RZ ;  /* 0x000000ff2e007985 */ /* 0x000be4000c101930 */
[----:B------:R-:W-:Y:S01]  /*78d0*/  IMAD.X R41, RZ, RZ, R33, P1 ;  /* 0x000000ffff297224 */ /* 0x000fe200008e0621 */
[----:B------:R-:W-:Y:S01]  /*78e0*/  LOP3.LUT R38, R0, 0x70, R5, 0x78, !PT ;  /* 0x0000007000267812 */ /* 0x000fe200078e7805 */
[----:B------:R5:W-:Y:S01]  /*78f0*/  ST.E desc[UR48][R44.64], RZ ;  /* 0x000000ff2c007985 */ /* 0x000be2000c101930 */
[----:B------:R-:W-:-:S02]  /*7900*/  SHF.R.U64 R0, R3, 0x3, R37 ;  /* 0x0000000303007819 */ /* 0x000fc40000001225 */
[----:B------:R-:W-:Y:S01]  /*7910*/  SHF.R.U64 R5, R2, 0x3, R41 ;  /* 0x0000000302057819 */ /* 0x000fe20000001229 */
[----:B------:R5:W-:Y:S01]  /*7920*/  ST.E desc[UR48][R38.64], RZ ;  /* 0x000000ff26007985 */ /* 0x000be2000c101930 */
[----:B------:R-:W-:Y:S02]  /*7930*/  LOP3.LUT R36, R3, 0x70, R0, 0x78, !PT ;  /* 0x0000007003247812 */ /* 0x000fe400078e7800 */
[----:B------:R-:W-:Y:S02]  /*7940*/  IADD3 R0, P0, PT, R32, 0x7600, RZ ;  /* 0x0000760020007810 */ /* 0x000fe40007f1e0ff */
[----:B------:R-:W-:Y:S02]  /*7950*/  LOP3.LUT R40, R2, 0x70, R5, 0x78, !PT ;  /* 0x0000007002287812 */ /* 0x000fe400078e7805 */
[C---:B------:R-:W-:Y:S01]  /*7960*/  IADD3 R2, P1, PT, R32.reuse, 0x7c00, RZ ;  /* 0x00007c0020027810 */ /* 0x040fe20007f3e0ff */
[--C-:B------:R-:W-:Y:S01]  /*7970*/  IMAD.X R29, RZ, RZ, R33.reuse, P0 ;  /* 0x000000ffff1d7224 */ /* 0x100fe200000e0621 */
[----:B------:R-:W-:Y:S01]  /*7980*/  IADD3 R3, P0, PT, R32, 0x7e00, RZ ;  /* 0x00007e0020037810 */ /* 0x000fe20007f1e0ff */
[----:B------:R5:W-:Y:S02]  /*7990*/  ST.E desc[UR48][R40.64], RZ ;  /* 0x000000ff28007985 */ /* 0x000be4000c101930 */
[----:B-1----:R-:W-:Y:S01]  /*79a0*/  IMAD.X R35, RZ, RZ, R33, P1 ;  /* 0x000000ffff237224 */ /* 0x002fe200008e0621 */
[C---:B------:R-:W-:Y:S01]  /*79b0*/  SHF.R.U64 R5, R0.reuse, 0x3, R29 ;  /* 0x0000000300057819 */ /* 0x040fe2000000121d */
[----:B------:R-:W-:Y:S01]  /*79c0*/  IMAD.X R31, RZ, RZ, R33, P0 ;  /* 0x000000ffff1f7224 */ /* 0x000fe200000e0621 */
[----:B------:R5:W-:Y:S02]  /*79d0*/  ST.E desc[UR48][R36.64], RZ ;  /* 0x000000ff24007985 */ /* 0x000be4000c101930 */
[----:B------:R-:W-:-:S02]  /*79e0*/  LOP3.LUT R28, R0, 0x70, R5, 0x78, !PT ;  /* 0x00000070001c7812 */ /* 0x000fc400078e7805 */
[C---:B------:R-:W-:Y:S02]  /*79f0*/  SHF.R.U64 R5, R2.reuse, 0x3, R35 ;  /* 0x0000000302057819 */ /* 0x040fe40000001223 */
[C---:B------:R-:W-:Y:S01]  /*7a00*/  SHF.R.U64 R0, R3.reuse, 0x3, R31 ;  /* 0x0000000303007819 */ /* 0x040fe2000000121f */
[----:B------:R5:W-:Y:S01]  /*7a10*/  ST.E desc[UR48][R28.64], RZ ;  /* 0x000000ff1c007985 */ /* 0x000be2000c101930 */
[----:B------:R-:W-:Y:S02]  /*7a20*/  LOP3.LUT R34, R2, 0x70, R5, 0x78, !PT ;  /* 0x0000007002227812 */ /* 0x000fe400078e7805 */
[----:B------:R-:W-:Y:S01]  /*7a30*/  LOP3.LUT R30, R3, 0x70, R0, 0x78, !PT ;  /* 0x00000070031e7812 */ /* 0x000fe200078e7800 */
[----:B------:R-:W1:Y:S02]  /*7a40*/  S2R R2, SR_CTAID.Y ;  /* 0x0000000000027919 */ /* 0x000e640000002600 */
[----:B------:R5:W-:Y:S01]  /*7a50*/  ST.E desc[UR48][R34.64], RZ ;  /* 0x000000ff22007985 */ /* 0x000be2000c101930 */
[----:B------:R-:W2:Y:S03]  /*7a60*/  S2R R0, SR_CTAID.Z ;  /* 0x0000000000007919 */ /* 0x000ea60000002700 */
[----:B------:R5:W-:Y:S01]  /*7a70*/  ST.E desc[UR48][R30.64], RZ ;  /* 0x000000ff1e007985 */ /* 0x000be2000c101930 */
[----:B------:R-:W-:Y:S05]  /*7a80*/  @!P6 BRA `(.L_x_151) ;  /* 0x000000000090e947 */ /* 0x000fea0003800000 */
[----:B------:R-:W3:Y:S01]  /*7a90*/  LDCU UR4, c[0x0][0x380] ;  /* 0x00007000ff0477ac */ /* 0x000ee20008000800 */
[----:B------:R-:W-:Y:S01]  /*7aa0*/  IADD3 R3, PT, PT, R18, R17, RZ ;  /* 0x0000001112037210 */ /* 0x000fe20007ffe0ff */
[----:B------:R-:W-:Y:S03]  /*7ab0*/  BSSY.RECONVERGENT B0, `(.L_x_151) ;  /* 0x0000021000007945 */ /* 0x000fe60003800200 */
[----:B---3--:R-:W-:-:S13]  /*7ac0*/  ISETP.GE.AND P0, PT, R3, UR4, PT ;  /* 0x0000000403007c0c */ /* 0x008fda000bf06270 */
[----:B------:R-:W-:Y:S05]  /*7ad0*/  @P0 BRA `(.L_x_152) ;  /* 0x0000000000780947 */ /* 0x000fea0003800000 */
[----:B------:R-:W5:Y:S01]  /*7ae0*/  LDCU UR7, c[0x0][0x38c] ;  /* 0x00007180ff0777ac */ /* 0x000f620008000800 */
[----:B------:R-:W2:Y:S01]  /*7af0*/  LDCU UR6, c[0x0][0x890] ;  /* 0x00011200ff0677ac */ /* 0x000ea20008000800 */
[----:B------:R-:W3:Y:S01]  /*7b00*/  LDCU.64 UR4, c[0x0][0x888] ;  /* 0x00011100ff0477ac */ /* 0x000ee20008000a00 */
[----:B-----5:R-:W4:Y:S01]  /*7b10*/  I2F.U32.RP R8, UR7 ;  /* 0x0000000700087d06 */ /* 0x020f220008209000 */
[----:B------:R-:W-:-:S07]  /*7b20*/  ISETP.NE.U32.AND P0, PT, RZ, UR7, PT ;  /* 0x00000007ff007c0c */ /* 0x000fce000bf05070 */
[----:B----4-:R-:W4:Y:S02]  /*7b30*/  MUFU.RCP R6, R8 ;  /* 0x0000000800067308 */ /* 0x010f240000001000 */
[----:B----4-:R-:W-:-:S06]  /*7b40*/  IADD3 R6, PT, PT, R6, 0xffffffe, RZ ;  /* 0x0ffffffe06067810 */ /* 0x010fcc0007ffe0ff */
[----:B------:R-:W4:Y:S02]  /*7b50*/  F2I.FTZ.U32.TRUNC.NTZ R5, R6 ;  /* 0x0000000600057305 */ /* 0x000f24000021f000 */
[----:B----4-:R-:W-:-:S05]  /*7b60*/  IADD3 R4, PT, PT, RZ, -R5, RZ ;  /* 0x80000005ff047210 */ /* 0x010fca0007ffe0ff */
[----:B------:R-:W-:Y:S02]  /*7b70*/  IMAD R7, R4, UR7, RZ ;  /* 0x0000000704077c24 */ /* 0x000fe4000f8e02ff */
[----:B------:R-:W-:-:S05]  /*7b80*/  HFMA2 R4, -RZ, RZ, 0, 0 ;  /* 0x00000000ff047431 */ /* 0x000fca00000001ff */
[----:B------:R-:W-:-:S04]  /*7b90*/  IMAD.HI.U32 R5, R5, R7, R4 ;  /* 0x0000000705057227 */ /* 0x000fc800078e0004 */
[----:B--2---:R-:W-:Y:S02]  /*7ba0*/  IMAD R4, R0, UR6, R3 ;  /* 0x0000000600047c24 */ /* 0x004fe4000f8e0203 */
[----:B-1----:R-:W-:-:S04]  /*7bb0*/  IMAD.HI.U32 R5, R5, R2, RZ ;  /* 0x0000000205057227 */ /* 0x002fc800078e00ff */
[----:B------:R-:W-:-:S04]  /*7bc0*/  IMAD.MOV R7, RZ, RZ, -R5 ;  /* 0x000000ffff077224 */ /* 0x000fc800078e0a05 */
[----:B------:R-:W-:-:S05]  /*7bd0*/  IMAD R7, R7, UR7, R2 ;  /* 0x0000000707077c24 */ /* 0x000fca000f8e0202 */
[----:B------:R-:W-:-:S13]  /*7be0*/  ISETP.GE.U32.AND P2, PT, R7, UR7, PT ;  /* 0x0000000707007c0c */ /* 0x000fda000bf46070 */
[----:B------:R-:W-:Y:S02]  /*7bf0*/  @P2 IADD3 R7, PT, PT, R7, -UR7, RZ ;  /* 0x8000000707072c10 */ /* 0x000fe4000fffe0ff */
[----:B------:R-:W-:Y:S02]  /*7c00*/  @P2 IADD3 R5, PT, PT, R5, 0x1, RZ ;  /* 0x0000000105052810 */ /* 0x000fe40007ffe0ff */
[----:B------:R-:W-:Y:S02]  /*7c10*/  ISETP.GE.U32.AND P1, PT, R7, UR7, PT ;  /* 0x0000000707007c0c */ /* 0x000fe4000bf26070 */
[----:B------:R-:W1:Y:S11]  /*7c20*/  LDC.64 R6, c[0x0][0x880] ;  /* 0x00022000ff067b82 */ /* 0x000e760000000a00 */
[----:B------:R-:W-:Y:S01]  /*7c30*/  @P1 VIADD R5, R5, 0x1 ;  /* 0x0000000105051836 */ /* 0x000fe20000000000 */
[----:B------:R-:W-:-:S04]  /*7c40*/  @!P0 LOP3.LUT R5, RZ, UR7, RZ, 0x33, !PT ;  /* 0x00000007ff058c12 */ /* 0x000fc8000f8e33ff */
[C---:B------:R-:W-:Y:S01]  /*7c50*/  IADD3 R3, PT, PT, -R5.reuse, RZ, RZ ;  /* 0x000000ff05037210 */ /* 0x040fe20007ffe1ff */
[----:B---3--:R-:W-:-:S04]  /*7c60*/  IMAD R5, R5, UR5, R4 ;  /* 0x0000000505057c24 */ /* 0x008fc8000f8e0204 */
[----:B------:R-:W-:Y:S01]  /*7c70*/  IMAD R4, R3, UR7, R2 ;  /* 0x0000000703047c24 */ /* 0x000fe2000f8e0202 */
[----:B------:R-:W-:-:S03]  /*7c80*/  MOV R3, 0xff800000 ;  /* 0xff80000000037802 */ /* 0x000fc60000000f00 */
[----:B------:R-:W-:-:S04]  /*7c90*/  IMAD R5, R4, UR4, R5 ;  /* 0x0000000404057c24 */ /* 0x000fc8000f8e0205 */
[----:B-1----:R-:W-:-:S05]  /*7ca0*/  IMAD.WIDE.U32 R6, R5, 0x4, R6 ;  /* 0x0000000405067825 */ /* 0x002fca00078e0006 */
[----:B------:R3:W-:Y:S02]  /*7cb0*/  STG.E desc[UR48][R6.64], R3 ;  /* 0x0000000306007986 */ /* 0x0007e4000c101930 */
.L_x_152:
[----:B------:R-:W-:Y:S05]  /*7cc0*/  BSYNC.RECONVERGENT B0 ;  /* 0x0000000000007941 */ /* 0x000fea0003800200 */
.L_x_151:
[----:B------:R-:W-:-:S09]  /*7cd0*/  UISETP.NE.AND UP0, UPT, UR38, URZ, UPT ;  /* 0x000000ff2600728c */ /* 0x000fd2000bf05270 */
[----:B------:R-:W-:Y:S05]  /*7ce0*/  BRA.U UP0, `(.L_x_153) ;  /* 0x0000000100047547 */ /* 0x000fea000b800000 */
[----:B------:R-:W-:Y:S05]  /*7cf0*/  BPT.TRAP 0x1 ;  /* 0x000000040000795c */ /* 0x000fea0000300000 */
.L_x_153:
[C---:B---3--:R-:W-:Y:S01]  /*7d00*/  IADD3 R3, P1, PT, R32.reuse, 0x8000, RZ ;  /* 0x0000800020037810 */ /* 0x048fe20007f3e0ff */
[----:B------:R3:W-:Y:S01]  /*7d10*/  SYNCS.ARRIVE.TRANS64.A1T0 RZ, [R16+URZ+0x1c0b0], RZ ;  /* 0x01c0b0ff10ff79a7 */ /* 0x0007e200081000ff */
[C---:B------:R-:W-:Y:S01]  /*7d20*/  IADD3 R5, P0, PT, R32.reuse, 0x8200, RZ ;  /* 0x0000820020057810 */ /* 0x040fe20007f1e0ff */
[----:B------:R-:W-:Y:S02]  /*7d30*/  UISETP.NE.AND UP0, UPT, UR38, URZ, UPT ;  /* 0x000000ff2600728c */ /* 0x000fe4000bf05270 */
[--C-:B-----5:R-:W-:Y:S02]  /*7d40*/  IMAD.X R59, RZ, RZ, R33.reuse, P1 ;  /* 0x000000ffff3b7224 */ /* 0x120fe400008e0621 */
[----:B------:R-:W-:Y:S01]  /*7d50*/  IMAD.X R49, RZ, RZ, R33, P0 ;  /* 0x000000ffff317224 */ /* 0x000fe200000e0621 */
[----:B------:R-:W-:Y:S02]  /*7d60*/  IADD3 R9, P0, PT, R32, 0x8800, RZ ;  /* 0x0000880020097810 */ /* 0x000fe40007f1e0ff */
[----:B------:R-:W-:-:S02]  /*7d70*/  SHF.R.U64 R4, R3, 0x3, R59 ;  /* 0x0000000303047819 */ /* 0x000fc4000000123b */
[----:B------:R-:W-:Y:S01]  /*7d80*/  SHF.R.U64 R6, R5, 0x3, R49 ;  /* 0x0000000305067819 */ /* 0x000fe20000001231 */
[--C-:B------:R-:W-:Y:S01]  /*7d90*/  IMAD.X R47, RZ, RZ, R33.reuse, P0 ;  /* 0x000000ffff2f7224 */ /* 0x100fe200000e0621 */
[----:B------:R-:W-:Y:S02]  /*7da0*/  LOP3.LUT R58, R3, 0x70, R4, 0x78, !PT ;  /* 0x00000070033a7812 */ /* 0x000fe400078e7804 */
[C---:B------:R-:W-:Y:S02]  /*7db0*/  IADD3 R3, P2, PT, R32.reuse, 0x8a00, RZ ;  /* 0x00008a0020037810 */ /* 0x040fe40007f5e0ff */
[----:B------:R-:W-:Y:S01]  /*7dc0*/  LOP3.LUT R48, R5, 0x70, R6, 0x78, !PT ;  /* 0x0000007005307812 */ /* 0x000fe200078e7806 */
[----:B------:R-:W-:Y:S01]  /*7dd0*/  ST.E desc[UR48][R58.64], RZ ;  /* 0x000000ff3a007985 */ /* 0x000fe2000c101930 */
[C---:B------:R-:W-:Y:S01]  /*7de0*/  IADD3 R7, P0, PT, R32.reuse, 0x9200, RZ ;  /* 0x0000920020077810 */ /* 0x040fe20007f1e0ff */
[----:B------:R-:W-:Y:S01]  /*7df0*/  IMAD.X R45, RZ, RZ, R33, P2 ;  /* 0x000000ffff2d7224 */ /* 0x000fe200010e0621 */
[----:B------:R-:W-:Y:S01]  /*7e00*/  IADD3 R5, P1, PT, R32, 0x9000, RZ ;  /* 0x0000900020057810 */ /* 0x000fe20007f3e0ff */
[----:B------:R4:W-:Y:S01]  /*7e10*/  ST.E desc[UR48][R48.64], RZ ;  /* 0x000000ff30007985 */ /* 0x0009e2000c101930 */
[----:B------:R-:W-:Y:S01]  /*7e20*/  SHF.R.U64 R4, R9, 0x3, R47 ;  /* 0x0000000309047819 */ /* 0x000fe2000000122f */
[----:B------:R-:W-:-:S02]  /*7e30*/  IMAD.X R41, RZ, RZ, R33, P0 ;  /* 0x000000ffff297224 */ /* 0x000fc400000e0621 */
[----:B------:R-:W-:Y:S01]  /*7e40*/  IMAD.X R43, RZ, RZ, R33, P1 ;  /* 0x000000ffff2b7224 */ /* 0x000fe200008e0621 */
[----:B------:R-:W-:Y:S02]  /*7e50*/  LOP3.LUT R46, R9, 0x70, R4, 0x78, !PT ;  /* 0x00000070092e7812 */ /* 0x000fe400078e7804 */
[----:B------:R-:W-:Y:S02]  /*7e60*/  SHF.R.U64 R4, R3, 0x3, R45 ;  /* 0x0000000303047819 */ /* 0x000fe4000000122d */
[----:B------:R-:W-:Y:S01]  /*7e70*/  IADD3 R9, P0, PT, R32, 0x9800, RZ ;  /* 0x0000980020097810 */ /* 0x000fe20007f1e0ff */
[----:B------:R-:W-:Y:S01]  /*7e80*/  ST.E desc[UR48][R46.64], RZ ;  /* 0x000000ff2e007985 */ /* 0x000fe2000c101930 */
[----:B------:R-:W-:Y:S02]  /*7e90*/  SHF.R.U64 R8, R7, 0x3, R41 ;  /* 0x0000000307087819 */ /* 0x000fe40000001229 */
[----:B------:R-:W-:Y:S01]  /*7ea0*/  LOP3.LUT R44, R3, 0x70, R4, 0x78, !PT ;  /* 0x00000070032c7812 */ /* 0x000fe200078e7804 */
[----:B------:R-:W-:Y:S01]  /*7eb0*/  IMAD.X R39, RZ, RZ, R33, P0 ;  /* 0x000000ffff277224 */ /* 0x000fe200000e0621 */
[----:B------:R-:W-:-:S02]  /*7ec0*/  SHF.R.U64 R6, R5, 0x3, R43 ;  /* 0x0000000305067819 */ /* 0x000fc4000000122b */
[C---:B------:R-:W-:Y:S01]  /*7ed0*/  IADD3 R3, P2, PT, R32.reuse, 0x9a00, RZ ;  /* 0x00009a0020037810 */ /* 0x040fe20007f5e0ff */
[----:B------:R-:W-:Y:S01]  /*7ee0*/  ST.E desc[UR48][R44.64], RZ ;  /* 0x000000ff2c007985 */ /* 0x000fe2000c101930 */
[----:B------:R-:W-:Y:S02]  /*7ef0*/  LOP3.LUT R40, R7, 0x70, R8, 0x78, !PT ;  /* 0x0000007007287812 */ /* 0x000fe400078e7808 */
[----:B------:R-:W-:Y:S01]  /*7f00*/  LOP3.LUT R42, R5, 0x70, R6, 0x78, !PT ;  /* 0x00000070052a7812 */ /* 0x000fe200078e7806 */
[----:B------:R-:W-:Y:S01]  /*7f10*/  IMAD.X R37, RZ, RZ, R33, P2 ;  /* 0x000000ffff257224 */ /* 0x000fe200010e0621 */
[C---:B------:R-:W-:Y:S02]  /*7f20*/  IADD3 R7, P0, PT, R32.reuse, 0xa200, RZ ;  /* 0x0000a20020077810 */ /* 0x040fe40007f1e0ff */
[----:B------:R-:W-:Y:S01]  /*7f30*/  IADD3 R5, P1, PT, R32, 0xa000, RZ ;  /* 0x0000a00020057810 */ /* 0x000fe20007f3e0ff */
[----:B------:R-:W-:Y:S01]  /*7f40*/  ST.E desc[UR48][R42.64], RZ ;  /* 0x000000ff2a007985 */ /* 0x000fe2000c101930 */
[----:B------:R-:W-:Y:S01]  /*7f50*/  SHF.R.U64 R4, R9, 0x3, R39 ;  /* 0x0000000309047819 */ /* 0x000fe20000001227 */
[----:B------:R-:W-:-:S02]  /*7f60*/  IMAD.X R31, RZ, RZ, R33, P0 ;  /* 0x000000ffff1f7224 */ /* 0x000fc400000e0621 */
[----:B------:R-:W-:Y:S01]  /*7f70*/  IMAD.X R35, RZ, RZ, R33, P1 ;  /* 0x000000ffff237224 */ /* 0x000fe200008e0621 */
[----:B------:R-:W-:Y:S01]  /*7f80*/  LOP3.LUT R38, R9, 0x70, R4, 0x78, !PT ;  /* 0x0000007009267812 */ /* 0x000fe200078e7804 */
[----:B------:R-:W-:Y:S01]  /*7f90*/  ST.E desc[UR48][R40.64], RZ ;  /* 0x000000ff28007985 */ /* 0x000fe2000c101930 */
        /* <DEDUP_REMOVED lines=40> */
[C---:B------:R-:W-:Y:S02]  /*8220*/  SHF.R.U64 R4, R3.reuse, 0x3, R15 ;  /* 0x0000000303047819 */ /* 0x040fe4000000120f */
[C---:B------:R-:W-:Y:S01]  /*8230*/  IADD3 R9, P0, PT, R32.reuse, 0xc800, RZ ;  /* 0x0000c80020097810 */ /* 0x040fe20007f1e0ff */
[----:B------:R-:W-:Y:S01]  /*8240*/  ST.E desc[UR48][R20.64], RZ ;  /* 0x000000ff14007985 */ /* 0x000fe2000c101930 */
[----:B------:R-:W-:Y:S02]  /*8250*/  LOP3.LUT R14, R3, 0x70, R4, 0x78, !PT ;  /* 0x00000070030e7812 */ /* 0x000fe400078e7804 */
[C---:B------:R-:W-:Y:S01]  /*8260*/  SHF.R.U64 R6, R5.reuse, 0x3, R13 ;  /* 0x0000000305067819 */ /* 0x040fe2000000120d */
[----:B------:R-:W-:Y:S01]  /*8270*/  IMAD.X R57, RZ, RZ, R33, P0 ;  /* 0x000000ffff397224 */ /* 0x000fe200000e0621 */
[----:B------:R-:W-:Y:S01]  /*8280*/  IADD3 R3, P2, PT, R32, 0xca00, RZ ;  /* 0x0000ca0020037810 */ /* 0x000fe20007f5e0ff */
[----:B------:R-:W-:Y:S01]  /*8290*/  ST.E desc[UR48][R14.64], RZ ;  /* 0x000000ff0e007985 */ /* 0x000fe2000c101930 */
[----:B------:R-:W-:-:S02]  /*82a0*/  LOP3.LUT R12, R5, 0x70, R6, 0x78, !PT ;  /* 0x00000070050c7812 */ /* 0x000fc400078e7806 */
[C---:B------:R-:W-:Y:S01]  /*82b0*/  SHF.R.U64 R6, R9.reuse, 0x3, R57 ;  /* 0x0000000309067819 */ /* 0x040fe20000001239 */
[----:B------:R-:W-:Y:S01]  /*82c0*/  IMAD.X R55, RZ, RZ, R33, P2 ;  /* 0x000000ffff377224 */ /* 0x000fe200010e0621 */
[C---:B------:R-:W-:Y:S01]  /*82d0*/  IADD3 R5, P0, PT, R32.reuse, 0xd200, RZ ;  /* 0x0000d20020057810 */ /* 0x040fe20007f1e0ff */
[----:B------:R5:W-:Y:S01]  /*82e0*/  ST.E desc[UR48][R12.64], RZ ;  /* 0x000000ff0c007985 */ /* 0x000be2000c101930 */
[----:B------:R-:W-:Y:S02]  /*82f0*/  LOP3.LUT R56, R9, 0x70, R6, 0x78, !PT ;  /* 0x0000007009387812 */ /* 0x000fe400078e7806 */
[C---:B------:R-:W-:Y:S01]  /*8300*/  SHF.R.U64 R6, R3.reuse, 0x3, R55 ;  /* 0x0000000303067819 */ /* 0x040fe20000001237 */
[----:B------:R-:W-:Y:S01]  /*8310*/  IMAD.X R51, RZ, RZ, R33, P0 ;  /* 0x000000ffff337224 */ /* 0x000fe200000e0621 */
[----:B------:R-:W-:Y:S02]  /*8320*/  IADD3 R4, P1, PT, R32, 0xd000, RZ ;  /* 0x0000d00020047810 */ /* 0x000fe40007f3e0ff */
[----:B------:R-:W-:-:S02]  /*8330*/  LOP3.LUT R54, R3, 0x70, R6, 0x78, !PT ;  /* 0x0000007003367812 */ /* 0x000fc400078e7806 */
[----:B------:R-:W-:Y:S01]  /*8340*/  IADD3 R3, P0, PT, R32, 0xd800, RZ ;  /* 0x0000d80020037810 */ /* 0x000fe20007f1e0ff */
[----:B------:R-:W-:Y:S01]  /*8350*/  IMAD.X R53, RZ, RZ, R33, P1 ;  /* 0x000000ffff357224 */ /* 0x000fe200008e0621 */
[----:B------:R-:W-:-:S03]  /*8360*/  SHF.R.U64 R8, R7, 0x3, R11 ;  /* 0x0000000307087819 */ /* 0x000fc6000000120b */
[----:B------:R-:W-:Y:S01]  /*8370*/  IMAD.X R9, RZ, RZ, R33, P0 ;  /* 0x000000ffff097224 */ /* 0x000fe200000e0621 */
[----:B------:R-:W-:Y:S02]  /*8380*/  LOP3.LUT R10, R7, 0x70, R8, 0x78, !PT ;  /* 0x00000070070a7812 */ /* 0x000fe400078e7808 */
[----:B------:R-:W-:Y:S02]  /*8390*/  SHF.R.U64 R7, R4, 0x3, R53 ;  /* 0x0000000304077819 */ /* 0x000fe40000001235 */
[C---:B------:R-:W-:Y:S01]  /*83a0*/  SHF.R.U64 R8, R5.reuse, 0x3, R51 ;  /* 0x0000000305087819 */ /* 0x040fe20000001233 */
[----:B------:R-:W-:Y:S01]  /*83b0*/  ST.E desc[UR48][R10.64], RZ ;  /* 0x000000ff0a007985 */ /* 0x000fe2000c101930 */
[----:B------:R-:W-:Y:S02]  /*83c0*/  IADD3 R6, P0, PT, R32, 0xe000, RZ ;  /* 0x0000e00020067810 */ /* 0x000fe40007f1e0ff */
[----:B------:R-:W-:Y:S01]  /*83d0*/  LOP3.LUT R52, R4, 0x70, R7, 0x78, !PT ;  /* 0x0000007004347812 */ /* 0x000fe200078e7807 */
[----:B------:R-:W-:Y:S01]  /*83e0*/  ST.E desc[UR48][R56.64], RZ ;  /* 0x000000ff38007985 */ /* 0x000fe2000c101930 */
[----:B------:R-:W-:Y:S01]  /*83f0*/  LOP3.LUT R50, R5, 0x70, R8, 0x78, !PT ;  /* 0x0000007005327812 */ /* 0x000fe200078e7808 */
[----:B------:R-:W-:Y:S01]  /*8400*/  IMAD.X R61, RZ, RZ, R33, P0 ;  /* 0x000000ffff3d7224 */ /* 0x000fe200000e0621 */
[----:B------:R-:W-:Y:S01]  /*8410*/  IADD3 R5, P1, PT, R32, 0xda00, RZ ;  /* 0x0000da0020057810 */ /* 0x000fe20007f3e0ff */
[----:B------:R-:W-:Y:S01]  /*8420*/  ST.E desc[UR48][R54.64], RZ ;  /* 0x000000ff36007985 */ /* 0x000fe2000c101930 */
[----:B------:R-:W-:-:S02]  /*8430*/  SHF.R.U64 R4, R3, 0x3, R9 ;  /* 0x0000000303047819 */ /* 0x000fc40000001209 */
[----:B------:R-:W-:Y:S01]  /*8440*/  IADD3 R7, P3, PT, R32, 0xac00, RZ ;  /* 0x0000ac0020077810 */ /* 0x000fe20007f7e0ff */
[----:B------:R-:W-:Y:S01]  /*8450*/  IMAD.X R63, RZ, RZ, R33, P1 ;  /* 0x000000ffff3f7224 */ /* 0x000fe200008e0621 */
[----:B------:R-:W-:Y:S01]  /*8460*/  LOP3.LUT R8, R3, 0x70, R4, 0x78, !PT ;  /* 0x0000007003087812 */ /* 0x000fe200078e7804 */
[----:B------:R-:W-:Y:S01]  /*8470*/  ST.E desc[UR48][R52.64], RZ ;  /* 0x000000ff34007985 */ /* 0x000fe2000c101930 */
[C---:B------:R-:W-:Y:S01]  /*8480*/  SHF.R.U64 R3, R6.reuse, 0x3, R61 ;  /* 0x0000000306037819 */ /* 0x040fe2000000123d */
[----:B------:R-:W-:Y:S01]  /*8490*/  IMAD.X R75, RZ, RZ, R33, P3 ;  /* 0x000000ffff4b7224 */ /* 0x000fe200018e0621 */
[C---:B------:R-:W-:Y:S01]  /*84a0*/  SHF.R.U64 R4, R5.reuse, 0x3, R63 ;  /* 0x0000000305047819 */ /* 0x040fe2000000123f */
[----:B------:R-:W-:Y:S01]  /*84b0*/  ST.E desc[UR48][R50.64], RZ ;  /* 0x000000ff32007985 */ /* 0x000fe2000c101930 */
[----:B------:R-:W-:Y:S02]  /*84c0*/  LOP3.LUT R60, R6, 0x70, R3, 0x78, !PT ;  /* 0x00000070063c7812 */ /* 0x000fe400078e7803 */
[----:B------:R-:W-:Y:S01]  /*84d0*/  IADD3 R3, P0, PT, R32, 0xe200, RZ ;  /* 0x0000e20020037810 */ /* 0x000fe20007f1e0ff */
[----:B------:R1:W-:Y:S01]  /*84e0*/  ST.E desc[UR48][R8.64], RZ ;  /* 0x000000ff08007985 */ /* 0x0003e2000c101930 */
[----:B------:R-:W-:-:S02]  /*84f0*/  LOP3.LUT R62, R5, 0x70, R4, 0x78, !PT ;  /* 0x00000070053e7812 */ /* 0x000fc400078e7804 */
[C---:B------:R-:W-:Y:S01]  /*8500*/  IADD3 R4, P1, PT, R32.reuse, 0xe800, RZ ;  /* 0x0000e80020047810 */ /* 0x040fe20007f3e0ff */
[--C-:B----4-:R-:W-:Y:S01]  /*8510*/  IMAD.X R49, RZ, RZ, R33.reuse, P0 ;  /* 0x000000ffff317224 */ /* 0x110fe200000e0621 */
[C---:B------:R-:W-:Y:S01]  /*8520*/  IADD3 R5, P0, PT, R32.reuse, 0xea00, RZ ;  /* 0x0000ea0020057810 */ /* 0x040fe20007f1e0ff */
[----:B------:R4:W-:Y:S01]  /*8530*/  ST.E desc[UR48][R62.64], RZ ;  /* 0x000000ff3e007985 */ /* 0x0009e2000c101930 */
[----:B-----5:R-:W-:Y:S01]  /*8540*/  IADD3 R13, P3, PT, R32, 0xc400, RZ ;  /* 0x0000c400200d7810 */ /* 0x020fe20007f7e0ff */
[----:B------:R-:W-:Y:S01]  /*8550*/  IMAD.X R65, RZ, RZ, R33, P1 ;  /* 0x000000ffff417224 */ /* 0x000fe200008e0621 */
[C---:B------:R-:W-:Y:S01]  /*8560*/  SHF.R.U64 R6, R3.reuse, 0x3, R49 ;  /* 0x0000000303067819 */ /* 0x040fe20000001231 */
[----:B------:R-:W-:Y:S01]  /*8570*/  IMAD.X R59, RZ, RZ, R33, P0 ;  /* 0x000000ffff3b7224 */ /* 0x000fe200000e0621 */
[----:B------:R5:W-:Y:S02]  /*8580*/  ST.E desc[UR48][R60.64], RZ ;  /* 0x000000ff3c007985 */ /* 0x000be4000c101930 */
[----:B------:R-:W-:-:S02]  /*8590*/  LOP3.LUT R48, R3, 0x70, R6, 0x78, !PT ;  /* 0x0000007003307812 */ /* 0x000fc400078e7806 */
[C---:B------:R-:W-:Y:S02]  /*85a0*/  SHF.R.U64 R3, R4.reuse, 0x3, R65 ;  /* 0x0000000304037819 */ /* 0x040fe40000001241 */
[C---:B------:R-:W-:Y:S01]  /*85b0*/  SHF.R.U64 R6, R5.reuse, 0x3, R59 ;  /* 0x0000000305067819 */ /* 0x040fe2000000123b */
[----:B------:R-:W-:Y:S01]  /*85c0*/  ST.E desc[UR48][R48.64], RZ ;  /* 0x000000ff30007985 */ /* 0x000fe2000c101930 */
[----:B------:R-:W-:Y:S02]  /*85d0*/  LOP3.LUT R64, R4, 0x70, R3, 0x78, !PT ;  /* 0x0000007004407812 */ /* 0x000fe400078e7803 */
[C---:B------:R-:W-:Y:S02]  /*85e0*/  IADD3 R3, P0, PT, R32.reuse, 0xf000, RZ ;  /* 0x0000f00020037810 */ /* 0x040fe40007f1e0ff */
[C---:B------:R-:W-:Y:S01]  /*85f0*/  IADD3 R4, P1, PT, R32.reuse, 0xf200, RZ ;  /* 0x0000f20020047810 */ /* 0x040fe20007f3e0ff */
[----:B------:R-:W-:Y:S01]  /*8600*/  ST.E desc[UR48][R64.64], RZ ;  /* 0x000000ff40007985 */ /* 0x000fe2000c101930 */
[----:B------:R-:W-:Y:S01]  /*8610*/  LOP3.LUT R58, R5, 0x70, R6, 0x78, !PT ;  /* 0x00000070053a7812 */ /* 0x000fe200078e7806 */
[--C-:B------:R-:W-:Y:S01]  /*8620*/  IMAD.X R43, RZ, RZ, R33.reuse, P0 ;  /* 0x000000ffff2b7224 */ /* 0x100fe200000e0621 */
[C---:B------:R-:W-:Y:S01]  /*8630*/  IADD3 R5, P0, PT, R32.reuse, 0xf800, RZ ;  /* 0x0000f80020057810 */ /* 0x040fe20007f1e0ff */
[----:B------:R-:W-:Y:S01]  /*8640*/  IMAD.X R47, RZ, RZ, R33, P1 ;  /* 0x000000ffff2f7224 */ /* 0x000fe200008e0621 */
[----:B-1----:R-:W-:Y:S01]  /*8650*/  IADD3 R8, P2, PT, R32, 0xae00, RZ ;  /* 0x0000ae0020087810 */ /* 0x002fe20007f5e0ff */
[----:B------:R1:W-:Y:S01]  /*8660*/  ST.E desc[UR48][R58.64], RZ ;  /* 0x000000ff3a007985 */ /* 0x0003e2000c101930 */
[----:B------:R-:W-:Y:S01]  /*8670*/  SHF.R.U64 R6, R3, 0x3, R43 ;  /* 0x0000000303067819 */ /* 0x000fe2000000122b */
[----:B------:R-:W-:-:S02]  /*8680*/  IMAD.X R45, RZ, RZ, R33, P0 ;  /* 0x000000ffff2d7224 */ /* 0x000fc400000e0621 */
[--C-:B------:R-:W-:Y:S01]  /*8690*/  IMAD.X R73, RZ, RZ, R33.reuse, P2 ;  /* 0x000000ffff497224 */ /* 0x100fe200010e0621 */
[----:B------:R-:W-:Y:S01]  /*86a0*/  LOP3.LUT R42, R3, 0x70, R6, 0x78, !PT ;  /* 0x00000070032a7812 */ /* 0x000fe200078e7806 */
[----:B----4-:R-:W-:Y:S01]  /*86b0*/  IMAD.X R63, RZ, RZ, R33, P3 ;  /* 0x000000ffff3f7224 */ /* 0x010fe200018e0621 */
        /* <DEDUP_REMOVED lines=11> */
[----:B------:R-:W-:Y:S01]  /*8770*/  IADD3 R14, P2, PT, R32, 0xc600, RZ ;  /* 0x0000c600200e7810 */ /* 0x000fe20007f5e0ff */
[----:B------:R-:W-:Y:S01]  /*8780*/  ST.E desc[UR48][R44.64], RZ ;  /* 0x000000ff2c007985 */ /* 0x000fe2000c101930 */
[----:B------:R-:W-:Y:S01]  /*8790*/  SHF.R.U64 R6, R3, 0x3, R37 ;  /* 0x0000000303067819 */ /* 0x000fe20000001225 */
[----:B------:R-:W-:-:S02]  /*87a0*/  IMAD.X R39, RZ, RZ, R33, P0 ;  /* 0x000000ffff277224 */ /* 0x000fc400000e0621 */
[----:B-----5:R-:W-:Y:S01]  /*87b0*/  IMAD.X R61, RZ, RZ, R33, P2 ;  /* 0x000000ffff3d7224 */ /* 0x020fe200010e0621 */
[----:B------:R-:W-:Y:S02]  /*87c0*/  LOP3.LUT R36, R3, 0x70, R6, 0x78, !PT ;  /* 0x0000007003247812 */ /* 0x000fe400078e7806 */
        /* <DEDUP_REMOVED lines=9> */
[----:B------:R-:W-:Y:S01]  /*8860*/  IADD3 R5, P0, PT, R32, 0x9400, RZ ;  /* 0x0000940020057810 */ /* 0x000fe20007f1e0ff */
[----:B------:R-:W-:-:S02]  /*8870*/  IMAD.X R35, RZ, RZ, R33, P1 ;  /* 0x000000ffff237224 */ /* 0x000fc400008e0621 */
[----:B------:R-:W-:Y:S01]  /*8880*/  ST.E desc[UR48][R38.64], RZ ;  /* 0x000000ff26007985 */ /* 0x000fe2000c101930 */
[----:B------:R-:W-:Y:S01]  /*8890*/  SHF.R.U64 R6, R3, 0x3, R29 ;  /* 0x0000000303067819 */ /* 0x000fe2000000121d */
[----:B------:R-:W-:-:S03]  /*88a0*/  IMAD.X R31, RZ, RZ, R33, P0 ;  /* 0x000000ffff1f7224 */ /* 0x000fc600000e0621 */
        /* <DEDUP_REMOVED lines=12> */
[C---:B------:R-:W-:Y:S01]  /*8970*/  IADD3 R9, P1, PT, R32.reuse, 0xb400, RZ ;  /* 0x0000b40020097810 */ /* 0x040fe20007f3e0ff */
[----:B------:R-:W-:Y:S01]  /*8980*/  ST.E desc[UR48][R30.64], RZ ;  /* 0x000000ff1e007985 */ /* 0x000fe2000c101930 */
[C---:B------:R-:W-:Y:S01]  /*8990*/  SHF.R.U64 R6, R3.reuse, 0x3, R27 ;  /* 0x0000000303067819 */ /* 0x040fe2000000121b */
[--C-:B------:R-:W-:Y:S01]  /*89a0*/  IMAD.X R23, RZ, RZ, R33.reuse, P0 ;  /* 0x000000ffff177224 */ /* 0x100fe200000e0621 */
[----:B------:R-:W-:Y:S01]  /*89b0*/  IADD3 R10, P0, PT, R32, 0xb600, RZ ;  /* 0x0000b600200a7810 */ /* 0x000fe20007f1e0ff */
[----:B------:R-:W-:Y:S01]  /*89c0*/  IMAD.X R71, RZ, RZ, R33, P1 ;  /* 0x000000ffff477224 */ /* 0x000fe200008e0621 */
[----:B------:R-:W-:-:S02]  /*89d0*/  LOP3.LUT R26, R3, 0x70, R6, 0x78, !PT ;  /* 0x00000070031a7812 */ /* 0x000fc400078e7806 */
[C---:B------:R-:W-:Y:S01]  /*89e0*/  SHF.R.U64 R3, R4.reuse, 0x3, R25 ;  /* 0x0000000304037819 */ /* 0x040fe20000001219 */
[----:B------:R-:W-:Y:S01]  /*89f0*/  IMAD.X R69, RZ, RZ, R33, P0 ;  /* 0x000000ffff457224 */ /* 0x000fe200000e0621 */
[C---:B------:R-:W-:Y:S01]  /*8a00*/  SHF.R.U64 R6, R5.reuse, 0x3, R23 ;  /* 0x0000000305067819 */ /* 0x040fe20000001217 */
[----:B------:R-:W-:Y:S01]  /*8a10*/  ST.E desc[UR48][R26.64], RZ ;  /* 0x000000ff1a007985 */ /* 0x000fe2000c101930 */
[----:B------:R-:W-:Y:S02]  /*8a20*/  LOP3.LUT R24, R4, 0x70, R3, 0x78, !PT ;  /* 0x0000007004187812 */ /* 0x000fe400078e7803 */
[C---:B------:R-:W-:Y:S02]  /*8a30*/  IADD3 R3, P5, PT, R32.reuse, 0xa400, RZ ;  /* 0x0000a40020037810 */ /* 0x040fe40007fbe0ff */
[----:B------:R-:W-:Y:S01]  /*8a40*/  LOP3.LUT R22, R5, 0x70, R6, 0x78, !PT ;  /* 0x0000007005167812 */ /* 0x000fe200078e7806 */
[----:B------:R-:W-:Y:S01]  /*8a50*/  ST.E desc[UR48][R24.64], RZ ;  /* 0x000000ff18007985 */ /* 0x000fe2000c101930 */
[C---:B------:R-:W-:Y:S01]  /*8a60*/  IADD3 R5, P4, PT, R32.reuse, 0xa600, RZ ;  /* 0x0000a60020057810 */ /* 0x040fe20007f9e0ff */
[--C-:B------:R-:W-:Y:S01]  /*8a70*/  IMAD.X R79, RZ, RZ, R33.reuse, P5 ;  /* 0x000000ffff4f7224 */ /* 0x100fe200028e0621 */
[C---:B------:R-:W-:Y:S01]  /*8a80*/  IADD3 R11, P5, PT, R32.reuse, 0xbc00, RZ ;  /* 0x0000bc00200b7810 */ /* 0x040fe20007fbe0ff */
[----:B------:R4:W-:Y:S01]  /*8a90*/  ST.E desc[UR48][R22.64], RZ ;  /* 0x000000ff16007985 */ /* 0x0009e2000c101930 */
[C---:B------:R-:W-:Y:S01]  /*8aa0*/  IADD3 R15, P1, PT, R32.reuse, 0xcc00, RZ ;  /* 0x0000cc00200f7810 */ /* 0x040fe20007f3e0ff */
[----:B------:R-:W-:Y:S01]  /*8ab0*/  IMAD.X R77, RZ, RZ, R33, P4 ;  /* 0x000000ffff4d7224 */ /* 0x000fe200020e0621 */
[C---:B------:R-:W-:Y:S01]  /*8ac0*/  SHF.R.U64 R4, R3.reuse, 0x3, R79 ;  /* 0x0000000303047819 */ /* 0x040fe2000000124f */
[--C-:B------:R-:W-:Y:S01]  /*8ad0*/  IMAD.X R67, RZ, RZ, R33.reuse, P5 ;  /* 0x000000ffff437224 */ /* 0x100fe200028e0621 */
[----:B------:R-:W-:Y:S01]  /*8ae0*/  IADD3 R12, P4, PT, R32, 0xbe00, RZ ;  /* 0x0000be00200c7810 */ /* 0x000fe20007f9e0ff */
[----:B-1----:R-:W-:Y:S01]  /*8af0*/  IMAD.X R59, RZ, RZ, R33, P1 ;  /* 0x000000ffff3b7224 */ /* 0x002fe200008e0621 */
[----:B------:R-:W-:-:S02]  /*8b00*/  LOP3.LUT R78, R3, 0x70, R4, 0x78, !PT ;  /* 0x00000070034e7812 */ /* 0x000fc400078e7804 */
[C---:B------:R-:W-:Y:S01]  /*8b10*/  SHF.R.U64 R4, R7.reuse, 0x3, R75 ;  /* 0x0000000307047819 */ /* 0x040fe2000000124b */
[----:B------:R-:W-:Y:S01]  /*8b20*/  IMAD.X R65, RZ, RZ, R33, P4 ;  /* 0x000000ffff417224 */ /* 0x000fe200020e0621 */
[C---:B------:R-:W-:Y:S01]  /*8b30*/  SHF.R.U64 R3, R8.reuse, 0x3, R73 ;  /* 0x0000000308037819 */ /* 0x040fe20000001249 */
[----:B------:R3:W-:Y:S01]  /*8b40*/  ST.E desc[UR48][R78.64], RZ ;  /* 0x000000ff4e007985 */ /* 0x0007e2000c101930 */
[----:B------:R-:W-:Y:S02]  /*8b50*/  LOP3.LUT R74, R7, 0x70, R4, 0x78, !PT ;  /* 0x00000070074a7812 */ /* 0x000fe400078e7804 */
[----:B------:R-:W-:Y:S02]  /*8b60*/  SHF.R.U64 R4, R9, 0x3, R71 ;  /* 0x0000000309047819 */ /* 0x000fe40000001247 */
[----:B------:R-:W-:Y:S02]  /*8b70*/  LOP3.LUT R72, R8, 0x70, R3, 0x78, !PT ;  /* 0x0000007008487812 */ /* 0x000fe400078e7803 */
[----:B------:R-:W-:-:S02]  /*8b80*/  SHF.R.U64 R3, R10, 0x3, R69 ;  /* 0x000000030a037819 */ /* 0x000fc40000001245 */
[----:B------:R-:W-:Y:S02]  /*8b90*/  LOP3.LUT R70, R9, 0x70, R4, 0x78, !PT ;  /* 0x0000007009467812 */ /* 0x000fe400078e7804 */
[C---:B------:R-:W-:Y:S02]  /*8ba0*/  SHF.R.U64 R4, R11.reuse, 0x3, R67 ;  /* 0x000000030b047819 */ /* 0x040fe40000001243 */
[----:B------:R-:W-:Y:S02]  /*8bb0*/  LOP3.LUT R68, R10, 0x70, R3, 0x78, !PT ;  /* 0x000000700a447812 */ /* 0x000fe400078e7803 */
[----:B------:R-:W-:Y:S02]  /*8bc0*/  IADD3 R20, P5, PT, R32, 0xd400, RZ ;  /* 0x0000d40020147810 */ /* 0x000fe40007fbe0ff */
[----:B------:R-:W-:Y:S02]  /*8bd0*/  SHF.R.U64 R3, R12, 0x3, R65 ;  /* 0x000000030c037819 */ /* 0x000fe40000001241 */
[----:B------:R-:W-:Y:S01]  /*8be0*/  LOP3.LUT R66, R11, 0x70, R4, 0x78, !PT ;  /* 0x000000700b427812 */ /* 0x000fe200078e7804 */
[----:B------:R-:W-:Y:S01]  /*8bf0*/  IMAD.X R55, RZ, RZ, R33, P5 ;  /* 0x000000ffff377224 */ /* 0x000fe200028e0621 */
[----:B------:R-:W-:-:S02]  /*8c00*/  IADD3 R21, P4, PT, R32, 0xd600, RZ ;  /* 0x0000d60020157810 */ /* 0x000fc40007f9e0ff */
[C---:B------:R-:W-:Y:S02]  /*8c10*/  SHF.R.U64 R4, R13.reuse, 0x3, R63 ;  /* 0x000000030d047819 */ /* 0x040fe4000000123f */
[----:B------:R-:W-:Y:S01]  /*8c20*/  LOP3.LUT R64, R12, 0x70, R3, 0x78, !PT ;  /* 0x000000700c407812 */ /* 0x000fe200078e7803 */
[----:B------:R-:W-:Y:S01]  /*8c30*/  IMAD.X R53, RZ, RZ, R33, P4 ;  /* 0x000000ffff357224 */ /* 0x000fe200020e0621 */
[C---:B------:R-:W-:Y:S02]  /*8c40*/  IADD3 R19, P0, PT, R32.reuse, 0xce00, RZ ;  /* 0x0000ce0020137810 */ /* 0x040fe40007f1e0ff */
[----:B----4-:R-:W-:Y:S02]  /*8c50*/  IADD3 R22, P3, PT, R32, 0xdc00, RZ ;  /* 0x0000dc0020167810 */ /* 0x010fe40007f7e0ff */
[----:B------:R-:W-:Y:S01]  /*8c60*/  SHF.R.U64 R3, R14, 0x3, R61 ;  /* 0x000000030e037819 */ /* 0x000fe2000000123d */
[--C-:B------:R-:W-:Y:S01]  /*8c70*/  IMAD.X R57, RZ, RZ, R33.reuse, P0 ;  /* 0x000000ffff397224 */ /* 0x100fe200000e0621 */
[----:B------:R-:W-:Y:S01]  /*8c80*/  LOP3.LUT R62, R13, 0x70, R4, 0x78, !PT ;  /* 0x000000700d3e7812 */ /* 0x000fe200078e7804 */
[----:B------:R-:W-:Y:S01]  /*8c90*/  IMAD.X R51, RZ, RZ, R33, P3 ;  /* 0x000000ffff337224 */ /* 0x000fe200018e0621 */
[----:B------:R-:W-:-:S02]  /*8ca0*/  IADD3 R23, P2, PT, R32, 0xde00, RZ ;  /* 0x0000de0020177810 */ /* 0x000fc40007f5e0ff */
[C---:B------:R-:W-:Y:S02]  /*8cb0*/  SHF.R.U64 R4, R15.reuse, 0x3, R59 ;  /* 0x000000030f047819 */ /* 0x040fe4000000123b */
[----:B------:R-:W-:Y:S01]  /*8cc0*/  LOP3.LUT R60, R14, 0x70, R3, 0x78, !PT ;  /* 0x000000700e3c7812 */ /* 0x000fe200078e7803 */
[----:B------:R-:W-:Y:S01]  /*8cd0*/  IMAD.X R49, RZ, RZ, R33, P2 ;  /* 0x000000ffff317224 */ /* 0x000fe200010e0621 */
[----:B------:R-:W-:Y:S02]  /*8ce0*/  IADD3 R24, P1, PT, R32, 0xe400, RZ ;  /* 0x0000e40020187810 */ /* 0x000fe40007f3e0ff */
[----:B------:R-:W-:Y:S02]  /*8cf0*/  LOP3.LUT R58, R15, 0x70, R4, 0x78, !PT ;  /* 0x000000700f3a7812 */ /* 0x000fe400078e7804 */
[----:B------:R-:W-:Y:S01]  /*8d00*/  SHF.R.U64 R3, R20, 0x3, R55 ;  /* 0x0000000314037819 */ /* 0x000fe20000001237 */
[----:B------:R-:W-:Y:S01]  /*8d10*/  IMAD.X R47, RZ, RZ, R33, P1 ;  /* 0x000000ffff2f7224 */ /* 0x000fe200008e0621 */
[----:B------:R-:W-:-:S02]  /*8d20*/  IADD3 R25, P0, PT, R32, 0xe600, RZ ;  /* 0x0000e60020197810 */ /* 0x000fc40007f1e0ff */
[----:B------:R-:W-:Y:S02]  /*8d30*/  SHF.R.U64 R4, R21, 0x3, R53 ;  /* 0x0000000315047819 */ /* 0x000fe40000001235 */
[----:B------:R-:W-:Y:S01]  /*8d40*/  SHF.R.U64 R6, R5, 0x3, R77 ;  /* 0x0000000305067819 */ /* 0x000fe2000000124d */
[----:B------:R-:W-:Y:S01]  /*8d50*/  IMAD.X R45, RZ, RZ, R33, P0 ;  /* 0x000000ffff2d7224 */ /* 0x000fe200000e0621 */
[----:B------:R-:W-:Y:S02]  /*8d60*/  LOP3.LUT R54, R20, 0x70, R3, 0x78, !PT ;  /* 0x0000007014367812 */ /* 0x000fe400078e7803 */
[----:B------:R-:W-:Y:S02]  /*8d70*/  IADD3 R26, P5, PT, R32, 0xec00, RZ ;  /* 0x0000ec00201a7810 */ /* 0x000fe40007fbe0ff */
[----:B------:R-:W-:Y:S02]  /*8d80*/  LOP3.LUT R52, R21, 0x70, R4, 0x78, !PT ;  /* 0x0000007015347812 */ /* 0x000fe400078e7804 */
[----:B------:R-:W-:Y:S01]  /*8d90*/  SHF.R.U64 R3, R22, 0x3, R51 ;  /* 0x0000000316037819 */ /* 0x000fe20000001233 */
[----:B------:R-:W-:Y:S01]  /*8da0*/  IMAD.X R43, RZ, RZ, R33, P5 ;  /* 0x000000ffff2b7224 */ /* 0x000fe200028e0621 */
[----:B------:R-:W-:-:S02]  /*8db0*/  IADD3 R27, P4, PT, R32, 0xee00, RZ ;  /* 0x0000ee00201b7810 */ /* 0x000fc40007f9e0ff */
[----:B------:R-:W-:Y:S02]  /*8dc0*/  SHF.R.U64 R4, R23, 0x3, R49 ;  /* 0x0000000317047819 */ /* 0x000fe40000001231 */
[----:B------:R-:W-:Y:S01]  /*8dd0*/  LOP3.LUT R76, R5, 0x70, R6, 0x78, !PT ;  /* 0x00000070054c7812 */ /* 0x000fe200078e7806 */
[----:B------:R-:W-:Y:S01]  /*8de0*/  IMAD.X R41, RZ, RZ, R33, P4 ;  /* 0x000000ffff297224 */ /* 0x000fe200020e0621 */
[----:B------:R-:W-:Y:S02]  /*8df0*/  LOP3.LUT R50, R22, 0x70, R3, 0x78, !PT ;  /* 0x0000007016327812 */ /* 0x000fe400078e7803 */
[----:B------:R-:W-:Y:S01]  /*8e00*/  IADD3 R28, P3, PT, R32, 0xf400, RZ ;  /* 0x0000f400201c7810 */ /* 0x000fe20007f7e0ff */
[----:B------:R3:W-:Y:S01]  /*8e10*/  ST.E desc[UR48][R76.64], RZ ;  /* 0x000000ff4c007985 */ /* 0x0007e2000c101930 */
[----:B------:R-:W-:Y:S02]  /*8e20*/  LOP3.LUT R48, R23, 0x70, R4, 0x78, !PT ;  /* 0x0000007017307812 */ /* 0x000fe400078e7804 */
[----:B------:R-:W-:Y:S01]  /*8e30*/  SHF.R.U64 R3, R24, 0x3, R47 ;  /* 0x0000000318037819 */ /* 0x000fe2000000122f */
[----:B------:R3:W-:Y:S01]  /*8e40*/  ST.E desc[UR48][R74.64], RZ ;  /* 0x000000ff4a007985 */ /* 0x0007e2000c101930 */
[----:B------:R-:W-:Y:S01]  /*8e50*/  IADD3 R29, P2, PT, R32, 0xf600, RZ ;  /* 0x0000f600201d7810 */ /* 0x000fe20007f5e0ff */
[----:B------:R-:W-:Y:S01]  /*8e60*/  IMAD.X R39, RZ, RZ, R33, P3 ;  /* 0x000000ffff277224 */ /* 0x000fe200018e0621 */
[----:B------:R-:W-:Y:S01]  /*8e70*/  SHF.R.U64 R4, R25, 0x3, R45 ;  /* 0x0000000319047819 */ /* 0x000fe2000000122d */
[----:B------:R3:W-:Y:S01]  /*8e80*/  ST.E desc[UR48][R72.64], RZ ;  /* 0x000000ff48007985 */ /* 0x0007e2000c101930 */
[----:B------:R-:W-:Y:S01]  /*8e90*/  SHF.R.U64 R6, R19, 0x3, R57 ;  /* 0x0000000313067819 */ /* 0x000fe20000001239 */
[----:B------:R-:W-:Y:S01]  /*8ea0*/  IMAD.X R37, RZ, RZ, R33, P2 ;  /* 0x000000ffff257224 */ /* 0x000fe200010e0621 */
[----:B------:R-:W-:Y:S01]  /*8eb0*/  LOP3.LUT R46, R24, 0x70, R3, 0x78, !PT ;  /* 0x00000070182e7812 */ /* 0x000fe200078e7803 */
[----:B------:R3:W-:Y:S01]  /*8ec0*/  ST.E desc[UR48][R70.64], RZ ;  /* 0x000000ff46007985 */ /* 0x0007e2000c101930 */
[----:B------:R-:W-:-:S02]  /*8ed0*/  IADD3 R30, P1, PT, R32, 0xfc00, RZ ;  /* 0x0000fc00201e7810 */ /* 0x000fc40007f3e0ff */
[----:B------:R-:W-:Y:S01]  /*8ee0*/  LOP3.LUT R44, R25, 0x70, R4, 0x78, !PT ;  /* 0x00000070192c7812 */ /* 0x000fe200078e7804 */
[----:B------:R3:W-:Y:S01]  /*8ef0*/  ST.E desc[UR48][R68.64], RZ ;  /* 0x000000ff44007985 */ /* 0x0007e2000c101930 */
[----:B------:R-:W-:Y:S01]  /*8f00*/  SHF.R.U64 R3, R26, 0x3, R43 ;  /* 0x000000031a037819 */ /* 0x000fe2000000122b */
[----:B------:R-:W-:Y:S01]  /*8f10*/  IMAD.X R35, RZ, RZ, R33, P1 ;  /* 0x000000ffff237224 */ /* 0x000fe200008e0621 */
[----:B------:R-:W-:Y:S01]  /*8f20*/  IADD3 R31, P0, PT, R32, 0xfe00, RZ ;  /* 0x0000fe00201f7810 */ /* 0x000fe20007f1e0ff */
[----:B------:R3:W-:Y:S01]  /*8f30*/  ST.E desc[UR48][R66.64], RZ ;  /* 0x000000ff42007985 */ /* 0x0007e2000c101930 */
[----:B------:R-:W-:Y:S02]  /*8f40*/  SHF.R.U64 R4, R27, 0x3, R41 ;  /* 0x000000031b047819 */ /* 0x000fe40000001229 */
[----:B------:R-:W-:Y:S01]  /*8f50*/  LOP3.LUT R56, R19, 0x70, R6, 0x78, !PT ;  /* 0x0000007013387812 */ /* 0x000fe200078e7806 */
[----:B------:R3:W-:Y:S01]  /*8f60*/  ST.E desc[UR48][R64.64], RZ ;  /* 0x000000ff40007985 */ /* 0x0007e2000c101930 */
[----:B------:R-:W-:Y:S01]  /*8f70*/  LOP3.LUT R42, R26, 0x70, R3, 0x78, !PT ;  /* 0x000000701a2a7812 */ /* 0x000fe200078e7803 */
[----:B------:R-:W-:Y:S01]  /*8f80*/  IMAD.X R33, RZ, RZ, R33, P0 ;  /* 0x000000ffff217224 */ /* 0x000fe200000e0621 */
[----:B------:R-:W-:Y:S01]  /*8f90*/  LOP3.LUT R40, R27, 0x70, R4, 0x78, !PT ;  /* 0x000000701b287812 */ /* 0x000fe200078e7804 */
[----:B------:R3:W-:Y:S01]  /*8fa0*/  ST.E desc[UR48][R62.64], RZ ;  /* 0x000000ff3e007985 */ /* 0x0007e2000c101930 */
[----:B------:R-:W-:-:S02]  /*8fb0*/  SHF.R.U64 R3, R28, 0x3, R39 ;  /* 0x000000031c037819 */ /* 0x000fc40000001227 */
[C---:B------:R-:W-:Y:S01]  /*8fc0*/  SHF.R.U64 R4, R29.reuse, 0x3, R37 ;  /* 0x000000031d047819 */ /* 0x040fe20000001225 */
[----:B------:R3:W-:Y:S01]  /*8fd0*/  ST.E desc[UR48][R60.64], RZ ;  /* 0x000000ff3c007985 */ /* 0x0007e2000c101930 */
[----:B------:R-:W-:Y:S02]  /*8fe0*/  LOP3.LUT R38, R28, 0x70, R3, 0x78, !PT ;  /* 0x000000701c267812 */ /* 0x000fe400078e7803 */
[----:B------:R-:W-:Y:S01]  /*8ff0*/  LOP3.LUT R36, R29, 0x70, R4, 0x78, !PT ;  /* 0x000000701d247812 */ /* 0x000fe200078e7804 */
[----:B------:R3:W-:Y:S01]  /*9000*/  ST.E desc[UR48][R58.64], RZ ;  /* 0x000000ff3a007985 */ /* 0x0007e2000c101930 */
[C---:B------:R-:W-:Y:S02]  /*9010*/  SHF.R.U64 R3, R30.reuse, 0x3, R35 ;  /* 0x000000031e037819 */ /* 0x040fe40000001223 */
[----:B------:R-:W-:Y:S01]  /*9020*/  SHF.R.U64 R4, R31, 0x3, R33 ;  /* 0x000000031f047819 */ /* 0x000fe20000001221 */
[----:B------:R3:W-:Y:S01]  /*9030*/  ST.E desc[UR48][R56.64], RZ ;  /* 0x000000ff38007985 */ /* 0x0007e2000c101930 */
[----:B------:R-:W-:-:S02]  /*9040*/  LOP3.LUT R34, R30, 0x70, R3, 0x78, !PT ;  /* 0x000000701e227812 */ /* 0x000fc400078e7803 */
[----:B------:R-:W-:Y:S01]  /*9050*/  LOP3.LUT R32, R31, 0x70, R4, 0x78, !PT ;  /* 0x000000701f207812 */ /* 0x000fe200078e7804 */
[----:B------:R3:W-:Y:S04]  /*9060*/  ST.E desc[UR48][R54.64], RZ ;  /* 0x000000ff36007985 */ /* 0x0007e8000c101930 */
        /* <DEDUP_REMOVED lines=10> */
[----:B------:R3:W-:Y:S01]  /*9110*/  ST.E desc[UR48][R32.64], RZ ;  /* 0x000000ff20007985 */ /* 0x0007e2000c101930 */
[----:B------:R-:W-:Y:S01]  /*9120*/  @!PT LDS RZ, [RZ] ;  /* 0x00000000fffff984 */ /* 0x000fe20000000800 */
[----:B------:R-:W-:Y:S01]  /*9130*/  @!PT LDS RZ, [RZ] ;  /* 0x00000000fffff984 */ /* 0x000fe20000000800 */
[----:B------:R-:W-:Y:S01]  /*9140*/  @!PT LDS RZ, [RZ] ;  /* 0x00000000fffff984 */ /* 0x000fe20000000800 */
[----:B------:R-:W-:Y:S01]  /*9150*/  @!PT LDS RZ, [RZ] ;  /* 0x00000000fffff984 */ /* 0x000fe20000000800 */
[----:B------:R1:W-:Y:S06]  /*9160*/  MEMBAR.ALL.CTA ;  /* 0x0000000000007992 */ /* 0x0003ec0000008000 */
[----:B-1----:R-:W1:Y:S01]  /*9170*/  FENCE.VIEW.ASYNC.S ;  /* 0x00000000000073c6 */ /* 0x002e620000000000 */
[----:B------:R-:W-:Y:S05]  /*9180*/  BRA.U UP0, `(.L_x_154) ;  /* 0x0000000100047547 */ /* 0x000fea000b800000 */
[----:B------:R-:W-:Y:S05]  /*9190*/  BPT.TRAP 0x1 ;  /* 0x000000040000795c */ /* 0x000fea0000300000 */
.L_x_154:
[----:B------:R-:W-:-:S05]  /*91a0*/  HFMA2 R3, -RZ, RZ, 0, 5.9604644775390625e-08 ;  /* 0x00000001ff037431 */ /* 0x000fca00000001ff */
[----:B------:R-:W-:-:S04]  /*91b0*/  SHF.L.U32 R3, R3, 0x1f, RZ ;  /* 0x0000001f03037819 */ /* 0x000fc800000006ff */
[----:B-1----:R-:W1:Y:S02]  /*91c0*/  SYNCS.PHASECHK.TRANS64.TRYWAIT P0, [R16+URZ+0x1c0c8], R3 ;  /* 0x01c0c803100075a7 */ /* 0x002e6400080011ff */
[----:B-1----:R-:W-:Y:S05]  /*91d0*/  @!P0 BRA `(.L_x_155) ;  /* 0x000000fc00248947 */ /* 0x002fea0003800000 */
.L_x_405:
[----:B------:R-:W-:Y:S05]  /*91e0*/  @!P6 BRA `(.L_x_156) ;  /* 0x000000000090e947 */ /* 0x000fea0003800000 */
[----:B------:R-:W4:Y:S01]  /*91f0*/  LDCU UR4, c[0x0][0x380] ;  /* 0x00007000ff0477ac */ /* 0x000f220008000800 */
[----:B------:R-:W-:Y:S01]  /*9200*/  IADD3 R17, PT, PT, R17, 0x80, R18 ;  /* 0x0000008011117810 */ /* 0x000fe20007ffe012 */
[----:B------:R-:W-:Y:S03]  /*9210*/  BSSY.RECONVERGENT B0, `(.L_x_156) ;  /* 0x0000021000007945 */ /* 0x000fe60003800200 */
[----:B----4-:R-:W-:-:S13]  /*9220*/  ISETP.GE.AND P0, PT, R17, UR4, PT ;  /* 0x0000000411007c0c */ /* 0x010fda000bf06270 */
[----:B------:R-:W-:Y:S05]  /*9230*/  @P0 BRA `(.L_x_157) ;  /* 0x0000000000780947 */ /* 0x000fea0003800000 */
[----:B------:R-:W4:Y:S01]  /*9240*/  LDCU UR7, c[0x0][0x38c] ;  /* 0x00007180ff0777ac */ /* 0x000f220008000800 */
[----:B------:R-:W-:Y:S01]  /*9250*/  MOV R4, RZ ;  /* 0x000000ff00047202 */ /* 0x000fe20000000f00 */
[----:B------:R-:W2:Y:S01]  /*9260*/  LDCU UR6, c[0x0][0x890] ;  /* 0x00011200ff0677ac */ /* 0x000ea20008000800 */
[----:B------:R-:W5:Y:S01]  /*9270*/  LDCU.64 UR4, c[0x0][0x888] ;  /* 0x00011100ff0477ac */ /* 0x000f620008000a00 */
[----:B----4-:R-:W4:Y:S01]  /*9280*/  I2F.U32.RP R7, UR7 ;  /* 0x0000000700077d06 */ /* 0x010f220008209000 */
[----:B------:R-:W-:Y:S01]  /*9290*/  ISETP.NE.U32.AND P0, PT, RZ, UR7, PT ;  /* 0x00000007ff007c0c */ /* 0x000fe2000bf05070 */
[----:B--2---:R-:W-:-:S06]  /*92a0*/  IMAD R0, R0, UR6, R17 ;  /* 0x0000000600007c24 */ /* 0x004fcc000f8e0211 */
[----:B----4-:R-:W2:Y:S02]  /*92b0*/  MUFU.RCP R6, R7 ;  /* 0x0000000700067308 */ /* 0x010ea40000001000 */
[----:B--2---:R-:W-:-:S06]  /*92c0*/  IADD3 R6, PT, PT, R6, 0xffffffe, RZ ;  /* 0x0ffffffe06067810 */ /* 0x004fcc0007ffe0ff */
[----:B------:R-:W1:Y:S02]  /*92d0*/  F2I.FTZ.U32.TRUNC.NTZ R5, R6 ;  /* 0x0000000600057305 */ /* 0x000e64000021f000 */
[----:B-1----:R-:W-:-:S05]  /*92e0*/  IADD3 R3, PT, PT, RZ, -R5, RZ ;  /* 0x80000005ff037210 */ /* 0x002fca0007ffe0ff */
[----:B------:R-:W-:-:S04]  /*92f0*/  IMAD R3, R3, UR7, RZ ;  /* 0x0000000703037c24 */ /* 0x000fc8000f8e02ff */
[----:B------:R-:W-:-:S06]  /*9300*/  IMAD.HI.U32 R3, R5, R3, R4 ;  /* 0x0000000305037227 */ /* 0x000fcc00078e0004 */
[----:B------:R-:W-:-:S04]  /*9310*/  IMAD.HI.U32 R3, R3, R2, RZ ;  /* 0x0000000203037227 */ /* 0x000fc800078e00ff */
        /* <DEDUP_REMOVED lines=10> */
[----:B-----5:R-:W-:-:S04]  /*93c0*/  IMAD R0, R3, UR5, R0 ;  /* 0x0000000503007c24 */ /* 0x020fc8000f8e0200 */
[----:B------:R-:W-:-:S04]  /*93d0*/  IMAD R7, R7, UR7, R2 ;  /* 0x0000000707077c24 */ /* 0x000fc8000f8e0202 */
[----:B------:R-:W-:Y:S01]  /*93e0*/  IMAD R7, R7, UR4, R0 ;  /* 0x0000000407077c24 */ /* 0x000fe2000f8e0200 */
[----:B------:R-:W-:-:S03]  /*93f0*/  MOV R0, 0xff800000 ;  /* 0xff80000000007802 */ /* 0x000fc60000000f00 */
[----:B-1----:R-:W-:-:S05]  /*9400*/  IMAD.WIDE.U32 R4, R7, 0x4, R4 ;  /* 0x0000000407047825 */ /* 0x002fca00078e0004 */
[----:B------:R4:W-:Y:S02]  /*9410*/  STG.E desc[UR48][R4.64], R0 ;  /* 0x0000000004007986 */ /* 0x0009e4000c101930 */
.L_x_157:
[----:B------:R-:W-:Y:S05]  /*9420*/  BSYNC.RECONVERGENT B0 ;  /* 0x0000000000007941 */ /* 0x000fea0003800200 */
.L_x_156:
[----:B------:R-:W-:Y:S01]  /*9430*/  @!PT LDS RZ, [RZ] ;  /* 0x00000000fffff984 */ /* 0x000fe20000000800 */
[----:B------:R-:W-:Y:S01]  /*9440*/  @!PT LDS RZ, [RZ] ;  /* 0x00000000fffff984 */ /* 0x000fe20000000800 */
[----:B------:R-:W-:Y:S01]  /*9450*/  @!PT LDS RZ, [RZ] ;  /* 0x00000000fffff984 */ /* 0x000fe20000000800 */
[----:B------:R-:W-:Y:S01]  /*9460*/  @!PT LDS RZ, [RZ] ;  /* 0x00000000fffff984 */ /* 0x000fe20000000800 */
[----:B------:R5:W-:Y:S06]  /*9470*/  MEMBAR.ALL.CTA ;  /* 0x0000000000007992 */ /* 0x000bec0000008000 */
[----:B-----5:R-:W5:Y:S01]  /*9480*/  FENCE.VIEW.ASYNC.S ;  /* 0x00000000000073c6 */ /* 0x020f620000000000 */
[----:B------:R-:W-:-:S09]  /*9490*/  UISETP.NE.AND UP0, UPT, UR38, URZ, UPT ;  /* 0x000000ff2600728c */ /* 0x000fd2000bf05270 */
[----:B------:R-:W-:Y:S05]  /*94a0*/  BRA.U UP0, `(.L_x_158) ;  /* 0x0000000100047547 */ /* 0x000fea000b800000 */
[----:B------:R-:W-:Y:S05]  /*94b0*/  BPT.TRAP 0x1 ;  /* 0x000000040000795c */ /* 0x000fea0000300000 */
.L_x_158:
[----:B-----5:R-:W-:Y:S01]  /*94c0*/  SYNCS.ARRIVE.TRANS64.A1T0 RZ, [R16+URZ+0x1c0b8], RZ ;  /* 0x01c0b8ff10ff79a7 */ /* 0x020fe200081000ff */
[----:B------:R-:W-:Y:S05]  /*94d0*/  EXIT ;  /* 0x000000000000794d */ /* 0x000fea0003800000 */
.L_x_87:
[----:B------:R-:W-:Y:S01]  /*94e0*/  UISETP.NE.AND UP0, UPT, UR37, URZ, UPT ;  /* 0x000000ff2500728c */ /* 0x000fe2000bf05270 */
[----:B------:R-:W-:-:S05]  /*94f0*/  IMAD.U32 R22, R2, 0x10000, RZ ;  /* 0x0001000002167824 */ /* 0x000fca00078e00ff */
[----:B------:R-:W-:-:S04]  /*9500*/  LOP3.LUT R22, R22, 0x600000, RZ, 0xc0, !PT ;  /* 0x0060000016167812 */ /* 0x000fc800078ec0ff */
[----:B------:R-:W-:Y:S01]  /*9510*/  LOP3.LUT R23, R22, 0x80, RZ, 0xfc, !PT ;  /* 0x0000008016177812 */ /* 0x000fe200078efcff */
[----:B------:R-:W-:Y:S05]  /*9520*/  BRA.U !UP0, `(.L_x_159) ;  /* 0x0000000108047547 */ /* 0x000fea000b800000 */
[----:B------:R-:W-:Y:S05]  /*9530*/  BPT.TRAP 0x1 ;  /* 0x000000040000795c */ /* 0x000fea0000300000 */
.L_x_159:
[----:B------:R-:W1:Y:S01]  /*9540*/  S2UR UR40, SR_CgaCtaId ;  /* 0x00000000002879c3 */ /* 0x000e620000008800 */
[----:B------:R-:W-:Y:S01]  /*9550*/  UMOV UR39, 0x400 ;  /* 0x0000040000277882 */ /* 0x000fe20000000000 */
[----:B------:R-:W-:Y:S01]  /*9560*/  SHF.L.U32 R3, RZ, 0x1f, RZ ;  /* 0x0000001fff037819 */ /* 0x000fe200000006ff */
[----:B-1----:R-:W-:-:S09]  /*9570*/  ULEA UR39, UR40, UR39, 0x18 ;  /* 0x0000002728277291 */ /* 0x002fd2000f8ec0ff */
[----:B------:R-:W1:Y:S02]  /*9580*/  SYNCS.PHASECHK.TRANS64.TRYWAIT P0, [UR39+0x1c070], R3 ;  /* 0x01c07003ff0075a7 */ /* 0x000e640008001127 */
[----:B-1----:R-:W-:Y:S05]  /*9590*/  @!P0 BRA `(.L_x_160) ;  /* 0x000000f800488947 */ /* 0x002fea0003800000 */
.L_x_406:
[----:B------:R-:W-:-:S09]  /*95a0*/  UISETP.NE.AND UP0, UPT, UR37, URZ, UPT ;  /* 0x000000ff2500728c */ /* 0x000fd2000bf05270 */
[----:B------:R-:W-:Y:S05]  /*95b0*/  BRA.U !UP0, `(.L_x_161) ;  /* 0x0000000108047547 */ /* 0x000fea000b800000 */
[----:B------:R-:W-:Y:S05]  /*95c0*/  BPT.TRAP 0x1 ;  /* 0x000000040000795c */ /* 0x000fea0000300000 */
.L_x_161:
[----:B------:R-:W-:Y:S02]  /*95d0*/  UIADD3 UR4, UPT, UPT, UR39, 0x1c078, URZ ;  /* 0x0001c07827047890 */ /* 0x000fe4000fffe0ff */
[----:B------:R-:W-:Y:S02]  /*95e0*/  UISETP.NE.AND UP0, UPT, UR36, URZ, UPT ;  /* 0x000000ff2400728c */ /* 0x000fe4000bf05270 */
[----:B------:R-:W-:-:S09]  /*95f0*/  UPRMT UR4, UR40, 0x654, UR4 ;  /* 0x0000065428047896 */ /* 0x000fd20008000004 */
[----:B------:R-:W-:Y:S01]  /*9600*/  SYNCS.ARRIVE.TRANS64.RED.A1T0 RZ, [UR4], RZ ;  /* 0x000000ffffff79a7 */ /* 0x000fe20008100404 */
[----:B------:R-:W-:Y:S05]  /*9610*/  BRA.U !UP0, `(.L_x_162) ;  /* 0x0000000108047547 */ /* 0x000fea000b800000 */
[----:B------:R-:W-:Y:S05]  /*9620*/  BPT.TRAP 0x1 ;  /* 0x000000040000795c */ /* 0x000fea0000300000 */
.L_x_162:
[----:B------:R-:W2:Y:S01]  /*9630*/  SYNCS.PHASECHK.TRANS64.TRYWAIT P0, [UR39+0x1c080], R3 ;  /* 0x01c08003ff0075a7 */ /* 0x000ea20008001127 */
[----:B------:R-:W-:Y:S01]  /*9640*/  UMOV UR45, URZ ;  /* 0x000000ff002d7c82 */ /* 0x000fe20008000000 */
[----:B--2---:R-:W-:Y:S05]  /*9650*/  @!P0 BRA `(.L_x_163) ;  /* 0x000000f800308947 */ /* 0x004fea0003800000 */
.L_x_407:
[----:B------:R-:W-:Y:S01]  /*9660*/  UISETP.GE.AND UP0, UPT, UR5, 0x41, UPT ;  /* 0x000000410500788c */ /* 0x000fe2000bf06270 */
[----:B------:R-:W-:Y:S01]  /*9670*/  UMOV UR44, 0x1 ;  /* 0x00000001002c7882 */ /* 0x000fe20000000000 */
[----:B------:R-:W-:-:S07]  /*9680*/  UMOV UR43, 0x1 ;  /* 0x00000001002b7882 */ /* 0x000fce0000000000 */
[----:B------:R-:W-:Y:S05]  /*9690*/  BRA.U !UP0, `(.L_x_164) ;  /* 0x0000003d08487547 */ /* 0x000fea000b800000 */
[----:B------:R-:W-:Y:S01]  /*96a0*/  UIADD3 UR5, UPT, UPT, UR5, 0x3f, URZ ;  /* 0x0000003f05057890 */ /* 0x000fe2000fffe0ff */
[C---:B------:R-:W-:Y:S01]  /*96b0*/  VIADD R68, R22.reuse, 0x100 ;  /* 0x0000010016447836 */ /* 0x040fe20000000000 */
[----:B------:R-:W-:Y:S01]  /*96c0*/  LOP3.LUT R69, R69, 0x3, RZ, 0xc0, !PT ;  /* 0x0000000345457812 */ /* 0x000fe200078ec0ff */
[C---:B------:R-:W-:Y:S01]  /*96d0*/  VIADD R66, R22.reuse, 0x180 ;  /* 0x0000018016427836 */ /* 0x040fe20000000000 */
[----:B------:R-:W-:Y:S01]  /*96e0*/  USHF.R.S32.HI UR4, URZ, 0x1f, UR5 ;  /* 0x0000001fff047899 */ /* 0x000fe20008011405 */
[C---:B------:R-:W-:Y:S01]  /*96f0*/  VIADD R65, R22.reuse, 0x110 ;  /* 0x0000011016417836 */ /* 0x040fe20000000000 */
[----:B------:R-:W-:Y:S01]  /*9700*/  SHF.R.U32.HI R67, RZ, 0x15, R23 ;  /* 0x00000015ff437819 */ /* 0x000fe20000011617 */
[C---:B------:R-:W-:Y:S01]  /*9710*/  VIADD R64, R22.reuse, 0x120 ;  /* 0x0000012016407836 */ /* 0x040fe20000000000 */
[----:B------:R-:W-:Y:S01]  /*9720*/  ULEA.HI UR4, UR4, UR5, URZ, 0x6 ;  /* 0x0000000504047291 */ /* 0x000fe2000f8f30ff */
[C---:B------:R-:W-:Y:S01]  /*9730*/  VIADD R63, R22.reuse, 0x130 ;  /* 0x00000130163f7836 */ /* 0x040fe20000000000 */
[----:B------:R-:W-:Y:S01]  /*9740*/  SHF.R.U32.HI R68, RZ, 0x15, R68 ;  /* 0x00000015ff447819 */ /* 0x000fe20000011644 */
        /* <DEDUP_REMOVED lines=20> */
[----:B------:R-:W-:Y:S01]  /*9890*/  VIADD R16, R22, 0x1f0 ;  /* 0x000001f016107836 */ /* 0x000fe20000000000 */
[----:B------:R-:W-:Y:S01]  /*98a0*/  SHF.R.U32.HI R56, RZ, 0x15, R56 ;  /* 0x00000015ff387819 */ /* 0x000fe20000011638 */
[----:B------:R-:W-:Y:S01]  /*98b0*/  UMOV UR45, URZ ;  /* 0x000000ff002d7c82 */ /* 0x000fe20008000000 */
[----:B------:R-:W-:Y:S01]  /*98c0*/  SHF.R.U32.HI R19, RZ, 0x15, R19 ;  /* 0x00000015ff137819 */ /* 0x000fe20000011613 */
[----:B------:R-:W-:Y:S01]  /*98d0*/  USHF.R.S32.HI UR42, URZ, 0x6, UR4 ;  /* 0x00000006ff2a7899 */ /* 0x000fe20008011404 */
[----:B------:R-:W-:Y:S01]  /*98e0*/  SHF.R.U32.HI R18, RZ, 0x15, R18 ;  /* 0x00000015ff127819 */ /* 0x000fe20000011612 */
[----:B------:R-:W-:Y:S01]  /*98f0*/  UMOV UR43, 0x1 ;  /* 0x00000001002b7882 */ /* 0x000fe20000000000 */
[----:B------:R-:W-:Y:S01]  /*9900*/  SHF.R.U32.HI R17, RZ, 0x15, R17 ;  /* 0x00000015ff117819 */ /* 0x000fe20000011611 */
[----:B------:R-:W-:Y:S01]  /*9910*/  UMOV UR41, URZ ;  /* 0x000000ff00297c82 */ /* 0x000fe20008000000 */
[----:B------:R-:W-:-:S07]  /*9920*/  SHF.R.U32.HI R16, RZ, 0x15, R16 ;  /* 0x00000015ff107819 */ /* 0x000fce0000011610 */
.L_x_212:
[----:B------:R-:W-:Y:S01]  /*9930*/  UISETP.NE.AND UP0, UPT, UR37, URZ, UPT ;  /* 0x000000ff2500728c */ /* 0x000fe2000bf05270 */
[----:B------:R-:W-:Y:S01]  /*9940*/  UMOV UR4, UR42 ;  /* 0x0000002a00047c82 */ /* 0x000fe20008000000 */
[----:B------:R-:W-:Y:S02]  /*9950*/  UIADD3 UR42, UPT, UPT, UR42, -0x1, URZ ;  /* 0xffffffff2a2a7890 */ /* 0x000fe4000fffe0ff */
[----:B------:R-:W-:Y:S01]  /*9960*/  UISETP.GT.AND UP1, UPT, UR4, 0x2, UPT ;  /* 0x000000020400788c */ /* 0x000fe2000bf24270 */
[----:B------:R-:W-:-:S03]  /*9970*/  UMOV UR44, UR41 ;  /* 0x00000029002c7c82 */ /* 0x000fc60008000000 */
[----:B------:R-:W-:Y:S01]  /*9980*/  UP2UR UR46, UPR, URZ, 0x2 ;  /* 0x00000002ff2e7883 */ /* 0x000fe20008000000 */
[----:B--234-:R-:W-:Y:S11]  /*9990*/  BRA.U !UP0, `(.L_x_165) ;  /* 0x0000000108047547 */ /* 0x01cff6000b800000 */
[----:B------:R-:W-:Y:S05]  /*99a0*/  BPT.TRAP 0x1 ;  /* 0x000000040000795c */ /* 0x000fea0000300000 */
.L_x_165:
[----:B-1----:R-:W-:-:S04]  /*99b0*/  MOV R3, UR43 ;  /* 0x0000002b00037c02 */ /* 0x002fc80008000f00 */
[----:B------:R-:W-:-:S04]  /*99c0*/  SHF.L.U32 R3, R3, 0x1f, RZ ;  /* 0x0000001f03037819 */ /* 0x000fc800000006ff */
[----:B------:R-:W1:Y:S02]  /*99d0*/  SYNCS.PHASECHK.TRANS64.TRYWAIT P0, [UR39+0x1c070], R3 ;  /* 0x01c07003ff0075a7 */ /* 0x000e640008001127 */
[----:B-1----:R-:W-:Y:S05]  /*99e0*/  @!P0 BRA `(.L_x_166) ;  /* 0x000000f400648947 */ /* 0x002fea0003800000 */
.L_x_408:
[----:B------:R-:W-:Y:S01]  /*99f0*/  R2UR UR4, R22 ;  /* 0x00000000160472ca */ /* 0x000fe200000e0000 */
[----:B------:R-:W-:Y:S01]  /*9a00*/  UISETP.NE.AND UP0, UPT, UR38, URZ, UPT ;  /* 0x000000ff2600728c */ /* 0x000fe2000bf05270 */
[----:B------:R-:W-:Y:S01]  /*9a10*/  PLOP3.LUT P0, PT, PT, PT, PT, 0x80, 0x8 ;  /* 0x000000000008781c */ /* 0x000fe20003f0f070 */
[----:B------:R-:W-:-:S10]  /*9a20*/  IMAD.MOV.U32 R70, RZ, RZ, 0x3f800000 ;  /* 0x3f800000ff467424 */ /* 0x000fd400078e00ff */
[----:B------:R-:W2:Y:S02]  /*9a30*/  LDTM.x2 R4, tmem[UR4] ;  /* 0x00000004000479ee */ /* 0x000ea400080c0000 */
[----:B--2---:R-:W-:-:S13]  /*9a40*/  FSETP.NEU.AND P2, PT, R4, R5, PT ;  /* 0x000000050400720b */ /* 0x004fda0003f4d000 */
[----:B-1----:R-:W1:Y:S01]  /*9a50*/  @P2 LDC R0, c[0x0][0x704] ;  /* 0x0001c100ff002b82 */ /* 0x002e620000000800 */
[----:B------:R-:W-:-:S04]  /*9a60*/  @P2 FADD R5, R4, -R5 ;  /* 0x8000000504052221 */ /* 0x000fc80000000000 */
[----:B-1----:R-:W-:-:S05]  /*9a70*/  @P2 FMUL R5, R5, R0 ;  /* 0x0000000005052220 */ /* 0x002fca0000400000 */
[----:B------:R-:W-:-:S04]  /*9a80*/  @P2 FSETP.GEU.AND P1, PT, R5, -126, PT ;  /* 0xc2fc00000500280b */ /* 0x000fc80003f2e000 */
[----:B------:R-:W-:-:S13]  /*9a90*/  @P2 PLOP3.LUT P0, PT, P1, PT, PT, 0x80, 0x8 ;  /* 0x000000000008281c */ /* 0x000fda0000f0f070 */
[----:B------:R-:W-:-:S04]  /*9aa0*/  @!P0 FMUL R5, R5, 0.5 ;  /* 0x3f00000005058820 */ /* 0x000fc80000400000 */
[----:B------:R-:W1:Y:S02]  /*9ab0*/  @P2 MUFU.EX2 R0, R5 ;  /* 0x0000000500002308 */ /* 0x000e640000000800 */
[----:B-1----:R-:W-:-:S05]  /*9ac0*/  @!P0 FMUL R0, R0, R0 ;  /* 0x0000000000008220 */ /* 0x002fca0000400000 */
[----:B------:R-:W-:Y:S01]  /*9ad0*/  @P2 MOV R70, R0 ;  /* 0x0000000000462202 */ /* 0x000fe20000000f00 */
[----:B------:R-:W-:Y:S06]  /*9ae0*/  BRA.U UP0, `(.L_x_167) ;  /* 0x0000000100047547 */ /* 0x000fec000b800000 */
[----:B------:R-:W-:Y:S05]  /*9af0*/  BPT.TRAP 0x1 ;  /* 0x000000040000795c */ /* 0x000fea0000300000 */
.L_x_167:
[----:B------:R-:W-:Y:S01]  /*9b00*/  IMAD.U32 R3, RZ, RZ, UR45 ;  /* 0x0000002dff037e24 */ /* 0x000fe2000f8e00ff */
[----:B------:R-:W-:-:S04]  /*9b10*/  FSETP.NEU.AND P1, PT, R70, 1, PT ;  /* 0x3f8000004600780b */ /* 0x000fc80003f2d000 */
[----:B------:R-:W-:-:S04]  /*9b20*/  SHF.L.U32 R3, R3, 0x1f, RZ ;  /* 0x0000001f03037819 */ /* 0x000fc800000006ff */
[----:B------:R-:W1:Y:S02]  /*9b30*/  SYNCS.PHASECHK.TRANS64.TRYWAIT P0, [UR39+0x1c090], R3 ;  /* 0x01c09003ff0075a7 */ /* 0x000e640008001127 */
[----:B-1----:R-:W-:Y:S05]  /*9b40*/  @!P0 BRA `(.L_x_168) ;  /* 0x000000f400248947 */ /* 0x002fea0003800000 */
.L_x_409:
[----:B------:R-:W-:-:S13]  /*9b50*/  VOTE.ANY P1, P1 ;  /* 0x0000000000ff7806 */ /* 0x000fda0000820100 */
[----:B------:R-:W-:Y:S05]  /*9b60*/  @!P1 BRA `(.L_x_169) ;  /* 0x0000001800649947 */ /* 0x000fea0003800000 */
[----:B------:R-:W-:-:S13]  /*9b70*/  ISETP.NE.AND P0, PT, R69, R68, PT ;  /* 0x000000444500720c */ /* 0x000fda0003f05270 */
[----:B------:R-:W-:Y:S05]  /*9b80*/  @!P0 BRA `(.L_x_170) ;  /* 0x0000000000408947 */ /* 0x000fea0003800000 */
[----:B------:R-:W-:Y:S01]  /*9b90*/  MOV R14, 0x8 ;  /* 0x00000008000e7802 */ /* 0x000fe20000000f00 */
[----:B------:R-:W2:Y:S01]  /*9ba0*/  LDCU.64 UR8, c[0x4][0xb0] ;  /* 0x01001600ff0877ac */ /* 0x000ea20008000a00 */
[----:B------:R-:W-:Y:S02]  /*9bb0*/  HFMA2 R12, -RZ, RZ, 0, 5.9604644775390625e-08 ;  /* 0x00000001ff0c7431 */ /* 0x000fe400000001ff */
[----:B------:R-:W-:Y:S01]  /*9bc0*/  IMAD.MOV.U32 R8, RZ, RZ, 0x192 ;  /* 0x00000192ff087424 */ /* 0x000fe200078e00ff */
[----:B------:R-:W3:Y:S01]  /*9bd0*/  LDCU.64 UR6, c[0x4][0xb8] ;  /* 0x01001700ff0677ac */ /* 0x000ee20008000a00 */
[----:B------:R-:W4:Y:S01]  /*9be0*/  LDC.64 R14, c[0x4][R14] ;  /* 0x010000000e0e7b82 */ /* 0x000f220000000a00 */
[----:B------:R-:W-:Y:S01]  /*9bf0*/  IMAD.MOV.U32 R13, RZ, RZ, RZ ;  /* 0x000000ffff0d7224 */ /* 0x000fe200078e00ff */
[----:B------:R-:W5:Y:S01]  /*9c00*/  LDCU.64 UR4, c[0x4][0x30] ;  /* 0x01000600ff0477ac */ /* 0x000f620008000a00 */
[----:B--2---:R-:W-:Y:S01]  /*9c10*/  IMAD.U32 R4, RZ, RZ, UR8 ;  /* 0x00000008ff047e24 */ /* 0x004fe2000f8e00ff */
[----:B------:R-:W-:Y:S01]  /*9c20*/  MOV R5, UR9 ;  /* 0x0000000900057c02 */ /* 0x000fe20008000f00 */
[----:B---3--:R-:W-:Y:S01]  /*9c30*/  IMAD.U32 R6, RZ, RZ, UR6 ;  /* 0x00000006ff067e24 */ /* 0x008fe2000f8e00ff */
[----:B------:R-:W-:Y:S01]  /*9c40*/  MOV R7, UR7 ;  /* 0x0000000700077c02 */ /* 0x000fe20008000f00 */
[----:B-----5:R-:W-:Y:S01]  /*9c50*/  IMAD.U32 R10, RZ, RZ, UR4 ;  /* 0x00000004ff0a7e24 */ /* 0x020fe2000f8e00ff */
[----:B------:R-:W-:-:S02]  /*9c60*/  MOV R11, UR5 ;  /* 0x00000005000b7c02 */ /* 0x000fc40008000f00 */
[----:B------:R-:W-:-:S07]  /*9c70*/  LEPC R20, `(.L_x_170) ;  /* 0x000000001014794e */ /* 0x000fce0000000000 */
[----:B-1--4-:R-:W-:Y:S05]  /*9c80*/  CALL.ABS.NOINC R14 ;  /* 0x000000000e007343 */ /* 0x012fea0003c00000 */
.L_x_170:
[----:B------:R-:W-:Y:S05]  /*9c90*/  WARPSYNC.ALL ;  /* 0x0000000000007948 */ /* 0x000fea0003800000 */
[----:B------:R-:W-:Y:S02]  /*9ca0*/  R2UR UR4, R22 ;  /* 0x00000000160472ca */ /* 0x000fe400000e0000 */
[----:B------:R-:W-:-:S11]  /*9cb0*/  ISETP.NE.AND P0, PT, R69, R65, PT ;  /* 0x000000414500720c */ /* 0x000fd60003f05270 */
[----:B------:R-:W2:Y:S02]  /*9cc0*/  LDTM.x16 R40, tmem[UR4+0x100] ;  /* 0x00010004002879ee */ /* 0x000ea40008240000 */
[----:B--2---:R-:W-:Y:S05]  /*9cd0*/  @!P0 BRA `(.L_x_171) ;  /* 0x0000000000408947 */ /* 0x004fea0003800000 */
        /* <DEDUP_REMOVED lines=16> */
.L_x_171:
[----:B------:R-:W-:Y:S05]  /*9de0*/  WARPSYNC.ALL ;  /* 0x0000000000007948 */ /* 0x000fea0003800000 */
[----:B------:R-:W-:Y:S02]  /*9df0*/  R2UR UR4, R22 ;  /* 0x00000000160472ca */ /* 0x000fe400000e0000 */
[----:B------:R-:W-:Y:S02]  /*9e00*/  ISETP.NE.AND P0, PT, R69, R68, PT ;  /* 0x000000444500720c */ /* 0x000fe40003f05270 */
[----:B------:R-:W-:-:S09]  /*9e10*/  FSETP.NEU.AND P1, PT, R70, 1, PT ;  /* 0x3f8000004600780b */ /* 0x000fd20003f2d000 */
[----:B------:R-:W2:Y:S04]  /*9e20*/  LDTM.x16 R24, tmem[UR4+0x110] ;  /* 0x00011004001879ee */ /* 0x000ea80008240000 */
[C---:B------:R-:W-:Y:S02]  /*9e30*/  @P1 FMUL2 R40, R70.reuse.F32, R40.F32x2.HI_LO ;  /* 0x000000284628124a */ /* 0x040fe40000040000 */
[C---:B------:R-:W-:Y:S02]  /*9e40*/  @P1 FMUL2 R42, R70.reuse.F32, R42.F32x2.HI_LO ;  /* 0x0000002a462a124a */ /* 0x040fe40000040000 */
[C---:B------:R-:W-:Y:S02]  /*9e50*/  @P1 FMUL2 R44, R70.reuse.F32, R44.F32x2.HI_LO ;  /* 0x0000002c462c124a */ /* 0x040fe40000040000 */
[----:B------:R-:W-:-:S02]  /*9e60*/  @P1 FMUL2 R46, R70.F32, R46.F32x2.HI_LO ;  /* 0x0000002e462e124a */ /* 0x000fc40000040000 */
[C---:B------:R-:W-:Y:S02]  /*9e70*/  @P1 FMUL2 R48, R70.reuse.F32, R48.F32x2.HI_LO ;  /* 0x000000304630124a */ /* 0x040fe40000040000 */
[C---:B------:R-:W-:Y:S02]  /*9e80*/  @P1 FMUL2 R50, R70.reuse.F32, R50.F32x2.HI_LO ;  /* 0x000000324632124a */ /* 0x040fe40000040000 */
[C---:B------:R-:W-:Y:S02]  /*9e90*/  @P1 FMUL2 R52, R70.reuse.F32, R52.F32x2.HI_LO ;  /* 0x000000344634124a */ /* 0x040fe40000040000 */
[----:B------:R-:W-:Y:S01]  /*9ea0*/  @P1 FMUL2 R54, R70.F32, R54.F32x2.HI_LO ;  /* 0x000000364636124a */ /* 0x000fe20000040000 */
[----:B--2---:R-:W-:Y:S06]  /*9eb0*/  @!P0 BRA `(.L_x_172) ;  /* 0x0000000000408947 */ /* 0x004fec0003800000 */
        /* <DEDUP_REMOVED lines=16> */
.L_x_172:
[----:B------:R-:W-:Y:S05]  /*9fc0*/  WARPSYNC.ALL ;  /* 0x0000000000007948 */ /* 0x000fea0003800000 */
[----:B------:R-:W-:Y:S02]  /*9fd0*/  R2UR UR4, R22 ;  /* 0x00000000160472ca */ /* 0x000fe400000e0000 */
[----:B------:R-:W-:-:S11]  /*9fe0*/  ISETP.NE.AND P0, PT, R69, R64, PT ;  /* 0x000000404500720c */ /* 0x000fd60003f05270 */
[----:B------:R2:W-:Y:S02]  /*9ff0*/  STTM.x16 tmem[UR4+0x100], R40 ;  /* 0x00010028000079ed */ /* 0x0005e40008240004 */
[----:B------:R-:W-:Y:S05]  /*a000*/  @!P0 BRA `(.L_x_173) ;  /* 0x0000000000408947 */ /* 0x000fea0003800000 */
[----:B------:R-:W-:Y:S01]  /*a010*/  MOV R14, 0x8 ;  /* 0x00000008000e7802 */ /* 0x000fe20000000f00 */
[----:B------:R-:W3:Y:S01]  /*a020*/  LDCU.64 UR8, c[0x4][0xb0] ;  /* 0x01001600ff0877ac */ /* 0x000ee20008000a00 */
[----:B------:R-:W-:Y:S02]  /*a030*/  HFMA2 R12, -RZ, RZ, 0, 5.9604644775390625e-08 ;  /* 0x00000001ff0c7431 */ /* 0x000fe400000001ff */
[----:B------:R-:W-:Y:S01]  /*a040*/  IMAD.MOV.U32 R8, RZ, RZ, 0x192 ;  /* 0x00000192ff087424 */ /* 0x000fe200078e00ff */
[----:B------:R-:W4:Y:S01]  /*a050*/  LDCU.64 UR6, c[0x4][0xb8] ;  /* 0x01001700ff0677ac */ /* 0x000f220008000a00 */
[----:B------:R-:W5:Y:S01]  /*a060*/  LDC.64 R14, c[0x4][R14] ;  /* 0x010000000e0e7b82 */ /* 0x000f620000000a00 */
[----:B------:R-:W-:Y:S01]  /*a070*/  IMAD.MOV.U32 R13, RZ, RZ, RZ ;  /* 0x000000ffff0d7224 */ /* 0x000fe200078e00ff */
[----:B------:R-:W1:Y:S01]  /*a080*/  LDCU.64 UR4, c[0x4][0x30] ;  /* 0x01000600ff0477ac */ /* 0x000e620008000a00 */
[----:B---3--:R-:W-:Y:S01]  /*a090*/  IMAD.U32 R4, RZ, RZ, UR8 ;  /* 0x00000008ff047e24 */ /* 0x008fe2000f8e00ff */
[----:B------:R-:W-:Y:S01]  /*a0a0*/  MOV R5, UR9 ;  /* 0x0000000900057c02 */ /* 0x000fe20008000f00 */
[----:B----4-:R-:W-:Y:S01]  /*a0b0*/  IMAD.U32 R6, RZ, RZ, UR6 ;  /* 0x00000006ff067e24 */ /* 0x010fe2000f8e00ff */
[----:B------:R-:W-:Y:S01]  /*a0c0*/  MOV R7, UR7 ;  /* 0x0000000700077c02 */ /* 0x000fe20008000f00 */
[----:B-1----:R-:W-:Y:S01]  /*a0d0*/  IMAD.U32 R10, RZ, RZ, UR4 ;  /* 0x00000004ff0a7e24 */ /* 0x002fe2000f8e00ff */
[----:B------:R-:W-:-:S02]  /*a0e0*/  MOV R11, UR5 ;  /* 0x00000005000b7c02 */ /* 0x000fc40008000f00 */
[----:B------:R-:W-:-:S07]  /*a0f0*/  LEPC R20, `(.L_x_173) ;  /* 0x000000001014794e */ /* 0x000fce0000000000 */
[----:B--2--5:R-:W-:Y:S05]  /*a100*/  CALL.ABS.NOINC R14 ;  /* 0x000000000e007343 */ /* 0x024fea0003c00000 */
.L_x_173:
[----:B------:R-:W-:Y:S05]  /*a110*/  WARPSYNC.ALL ;  /* 0x0000000000007948 */ /* 0x000fea0003800000 */
[----:B------:R-:W-:Y:S02]  /*a120*/  R2UR UR4, R22 ;  /* 0x00000000160472ca */ /* 0x000fe400000e0000 */
[----:B------:R-:W-:Y:S02]  /*a130*/  ISETP.NE.AND P0, PT, R69, R65, PT ;  /* 0x000000414500720c */ /* 0x000fe40003f05270 */
[----:B------:R-:W-:-:S09]  /*a140*/  FSETP.NEU.AND P1, PT, R70, 1, PT ;  /* 0x3f8000004600780b */ /* 0x000fd20003f2d000 */
[----:B--2---:R-:W2:Y:S04]  /*a150*/  LDTM.x16 R40, tmem[UR4+0x120] ;  /* 0x00012004002879ee */ /* 0x004ea80008240000 */
        /* <DEDUP_REMOVED lines=25> */
.L_x_174:
        /* <DEDUP_REMOVED lines=21> */
.L_x_175:
        /* <DEDUP_REMOVED lines=30> */
.L_x_176:
        /* <DEDUP_REMOVED lines=21> */
.L_x_177:
        /* <DEDUP_REMOVED lines=30> */
.L_x_178:
        /* <DEDUP_REMOVED lines=21> */
.L_x_179:
        /* <DEDUP_REMOVED lines=30> */
.L_x_180:
        /* <DEDUP_REMOVED lines=21> */
.L_x_181:
        /* <DEDUP_REMOVED lines=30> */
.L_x_182:
        /* <DEDUP_REMOVED lines=21> */
.L_x_183:
[----:B------:R-:W-:Y:S05]  /*b100*/  WARPSYNC.ALL ;  /* 0x0000000000007948 */ /* 0x000fea0003800000 */
[----:B------:R-:W-:Y:S02]  /*b110*/  R2UR UR4, R22 ;  /* 0x00000000160472ca */ /* 0x000fe400000e0000 */
[----:B------:R-:W-:Y:S02]  /*b120*/  ISETP.NE.AND P0, PT, R69, R60, PT ;  /* 0x0000003c4500720c */ /* 0x000fe40003f05270 */
[----:B------:R-:W-:-:S04]  /*b130*/  FSETP.NEU.AND P1, PT, R70, 1, PT ;  /* 0x3f8000004600780b */ /* 0x000fc80003f2d000 */
[----:B------:R-:W-:-:S05]  /*b140*/  P2R R71, PR, RZ, 0x2 ;  /* 0x00000002ff477803 */ /* 0x000fca0000000000 */
        /* <DEDUP_REMOVED lines=26> */
.L_x_184:
[----:B------:R-:W-:Y:S05]  /*b2f0*/  WARPSYNC.ALL ;  /* 0x0000000000007948 */ /* 0x000fea0003800000 */
[----:B------:R-:W-:Y:S02]  /*b300*/  R2UR UR4, R22 ;  /* 0x00000000160472ca */ /* 0x000fe400000e0000 */
[----:B------:R-:W-:Y:S02]  /*b310*/  ISETP.NE.AND P0, PT, R69, R59, PT ;  /* 0x0000003b4500720c */ /* 0x000fe40003f05270 */
[----:B------:R-:W-:-:S09]  /*b320*/  ISETP.NE.AND P6, PT, R71, RZ, PT ;  /* 0x000000ff4700720c */ /* 0x000fd20003fc5270 */
[----:B------:R2:W-:Y:S04]  /*b330*/  STTM.x16 tmem[UR4+0x160], R40 ;  /* 0x00016028000079ed */ /* 0x0005e80008240004 */
        /* <DEDUP_REMOVED lines=8> */
[----:B------:R-:W-:Y:S06]  /*b3c0*/  @!P0 BRA `(.L_x_185) ;  /* 0x0000000000408947 */ /* 0x000fec0003800000 */
        /* <DEDUP_REMOVED lines=16> */
.L_x_185:
[----:B------:R-:W-:Y:S05]  /*b4d0*/  WARPSYNC.ALL ;  /* 0x0000000000007948 */ /* 0x000fea0003800000 */
[----:B------:R-:W-:-:S13]  /*b4e0*/  R2UR UR4, R22 ;  /* 0x00000000160472ca */ /* 0x000fda00000e0000 */
[----:B------:R3:W-:Y:S02]  /*b4f0*/  STTM.x16 tmem[UR4+0x170], R24 ;  /* 0x00017018000079ed */ /* 0x0007e40008240004 */
.L_x_169:
[----:B------:R-:W-:-:S09]  /*b500*/  UISETP.NE.AND UP0, UPT, UR36, URZ, UPT ;  /* 0x000000ff2400728c */ /* 0x000fd2000bf05270 */
[----:B------:R-:W-:Y:S05]  /*b510*/  BRA.U !UP0, `(.L_x_186) ;  /* 0x0000000108047547 */ /* 0x000fea000b800000 */
[----:B------:R-:W-:Y:S05]  /*b520*/  BPT.TRAP 0x1 ;  /* 0x000000040000795c */ /* 0x000fea0000300000 */
.L_x_186:
[----:B------:R-:W-:Y:S02]  /*b530*/  UIADD3 UR4, UPT, UPT, UR39, 0x1c088, URZ ;  /* 0x0001c08827047890 */ /* 0x000fe4000fffe0ff */
[----:B------:R-:W-:Y:S02]  /*b540*/  UISETP.NE.AND UP0, UPT, UR38, URZ, UPT ;  /* 0x000000ff2600728c */ /* 0x000fe4000bf05270 */
[----:B------:R-:W-:Y:S02]  /*b550*/  UPRMT UR4, UR40, 0x654, UR4 ;  /* 0x0000065428047896 */ /* 0x000fe40008000004 */
[----:B------:R-:W-:-:S07]  /*b560*/  ULOP3.LUT UR41, UR44, 0x1, URZ, 0x3c, !UPT ;  /* 0x000000012c297892 */ /* 0x000fce000f8e3cff */
[----:B------:R-:W-:Y:S01]  /*b570*/  SYNCS.ARRIVE.TRANS64.RED.A1T0 RZ, [UR4], RZ ;  /* 0x000000ffffff79a7 */ /* 0x000fe20008100404 */
[----:B------:R-:W4:Y:S01]  /*b580*/  FENCE.VIEW.ASYNC.T ;  /* 0x00000000000073c6 */ /* 0x000f220000000200 */
[----:B------:R-:W-:Y:S05]  /*b590*/  BRA.U UP0, `(.L_x_187) ;  /* 0x0000000100087547 */ /* 0x000fea000b800000 */
[----:B------:R-:W-:Y:S05]  /*b5a0*/  BPT.TRAP 0x1 ;  /* 0x000000040000795c */ /* 0x000fea0000300000 */
[----:B------:R-:W-:Y:S05]  /*b5b0*/  BPT.TRAP 0x1 ;  /* 0x000000040000795c */ /* 0x000fea0000300000 */
.L_x_187:
[----:B------:R-:W-:Y:S02]  /*b5c0*/  UIADD3 UR4, UPT, UPT, UR39, 0x1c0a0, URZ ;  /* 0x0001c0a027047890 */ /* 0x000fe4000fffe0ff */
[----:B------:R-:W-:Y:S02]  /*b5d0*/  UISETP.NE.AND UP0, UPT, UR36, URZ, UPT ;  /* 0x000000ff2400728c */ /* 0x000fe4000bf05270 */
[----:B------:R-:W-:-:S09]  /*b5e0*/  UPRMT UR4, UR40, 0x654, UR4 ;  /* 0x0000065428047896 */ /* 0x000fd20008000004 */
[----:B----4-:R-:W-:Y:S01]  /*b5f0*/  SYNCS.ARRIVE.TRANS64.RED.A1T0 RZ, [UR4], RZ ;  /* 0x000000ffffff79a7 */ /* 0x010fe20008100404 */
[----:B------:R-:W-:Y:S05]  /*b600*/  BRA.U !UP0, `(.L_x_188) ;  /* 0x0000000108047547 */ /* 0x000fea000b800000 */
[----:B------:R-:W-:Y:S05]  /*b610*/  BPT.TRAP 0x1 ;  /* 0x000000040000795c */ /* 0x000fea0000300000 */
.L_x_188:
[----:B-1----:R-:W-:Y:S01]  /*b620*/  IMAD.U32 R3, RZ, RZ, UR41 ;  /* 0x00000029ff037e24 */ /* 0x002fe2000f8e00ff */
[----:B------:R-:W-:-:S04]  /*b630*/  ISETP.NE.AND P0, PT, R69, R67, PT ;  /* 0x000000434500720c */ /* 0x000fc80003f05270 */
[----:B------:R-:W-:-:S04]  /*b640*/  SHF.L.U32 R3, R3, 0x1f, RZ ;  /* 0x0000001f03037819 */ /* 0x000fc800000006ff */
[----:B------:R-:W1:Y:S02]  /*b650*/  SYNCS.PHASECHK.TRANS64.TRYWAIT P1, [UR39+0x1c080], R3 ;  /* 0x01c08003ff0075a7 */ /* 0x000e640008021127 */
[----:B-1----:R-:W-:Y:S05]  /*b660*/  @!P1 BRA `(.L_x_189) ;  /* 0x000000d800749947 */ /* 0x002fea0003800000 */
.L_x_410:
[----:B------:R-:W-:Y:S05]  /*b670*/  @!P0 BRA `(.L_x_190) ;  /* 0x0000000000408947 */ /* 0x000fea0003800000 */
[----:B------:R-:W-:Y:S01]  /*b680*/  MOV R14, 0x8 ;  /* 0x00000008000e7802 */ /* 0x000fe20000000f00 */
[----:B------:R-:W4:Y:S01]  /*b690*/  LDCU.64 UR6, c[0x4][0xb0] ;  /* 0x01001600ff0677ac */ /* 0x000f220008000a00 */
[----:B------:R-:W-:Y:S02]  /*b6a0*/  HFMA2 R12, -RZ, RZ, 0, 5.9604644775390625e-08 ;  /* 0x00000001ff0c7431 */ /* 0x000fe400000001ff */
[----:B------:R-:W-:Y:S01]  /*b6b0*/  IMAD.MOV.U32 R8, RZ, RZ, 0x192 ;  /* 0x00000192ff087424 */ /* 0x000fe200078e00ff */
[----:B------:R-:W5:Y:S01]  /*b6c0*/  LDCU.64 UR4, c[0x4][0xb8] ;  /* 0x01001700ff0477ac */ /* 0x000f620008000a00 */
[----:B------:R-:W1:Y:S01]  /*b6d0*/  LDC.64 R14, c[0x4][R14] ;  /* 0x010000000e0e7b82 */ /* 0x000e620000000a00 */
[----:B------:R-:W-:Y:S01]  /*b6e0*/  IMAD.MOV.U32 R13, RZ, RZ, RZ ;  /* 0x000000ffff0d7224 */ /* 0x000fe200078e00ff */
[----:B------:R-:W2:Y:S01]  /*b6f0*/  LDCU.64 UR8, c[0x4][0x28] ;  /* 0x01000500ff0877ac */ /* 0x000ea20008000a00 */
[----:B----4-:R-:W-:Y:S01]  /*b700*/  IMAD.U32 R4, RZ, RZ, UR6 ;  /* 0x00000006ff047e24 */ /* 0x010fe2000f8e00ff */
[----:B------:R-:W-:Y:S01]  /*b710*/  MOV R5, UR7 ;  /* 0x0000000700057c02 */ /* 0x000fe20008000f00 */
[----:B-----5:R-:W-:Y:S01]  /*b720*/  IMAD.U32 R6, RZ, RZ, UR4 ;  /* 0x00000004ff067e24 */ /* 0x020fe2000f8e00ff */
[----:B------:R-:W-:Y:S01]  /*b730*/  MOV R7, UR5 ;  /* 0x0000000500077c02 */ /* 0x000fe20008000f00 */
[----:B--2---:R-:W-:Y:S01]  /*b740*/  IMAD.U32 R10, RZ, RZ, UR8 ;  /* 0x00000008ff0a7e24 */ /* 0x004fe2000f8e00ff */
[----:B------:R-:W-:-:S02]  /*b750*/  MOV R11, UR9 ;  /* 0x00000009000b7c02 */ /* 0x000fc40008000f00 */
[----:B------:R-:W-:-:S07]  /*b760*/  LEPC R20, `(.L_x_190) ;  /* 0x000000001014794e */ /* 0x000fce0000000000 */
[----:B-1-3--:R-:W-:Y:S05]  /*b770*/  CALL.ABS.NOINC R14 ;  /* 0x000000000e007343 */ /* 0x00afea0003c00000 */
.L_x_190:
[----:B------:R-:W-:Y:S05]  /*b780*/  WARPSYNC.ALL ;  /* 0x0000000000007948 */ /* 0x000fea0003800000 */
[----:B------:R-:W-:Y:S01]  /*b790*/  R2UR UR4, R23 ;  /* 0x00000000170472ca */ /* 0x000fe200000e0000 */
[----:B------:R-:W-:Y:S01]  /*b7a0*/  UISETP.NE.AND UP0, UPT, UR38, URZ, UPT ;  /* 0x000000ff2600728c */ /* 0x000fe2000bf05270 */
[----:B------:R-:W-:Y:S01]  /*b7b0*/  PLOP3.LUT P0, PT, PT, PT, PT, 0x80, 0x8 ;  /* 0x000000000008781c */ /* 0x000fe20003f0f070 */
[----:B------:R-:W-:-:S10]  /*b7c0*/  IMAD.MOV.U32 R70, RZ, RZ, 0x3f800000 ;  /* 0x3f800000ff467424 */ /* 0x000fd400078e00ff */
[----:B------:R-:W4:Y:S02]  /*b7d0*/  LDTM.x2 R4, tmem[UR4] ;  /* 0x00000004000479ee */ /* 0x000f2400080c0000 */
[----:B----4-:R-:W-:-:S13]  /*b7e0*/  FSETP.NEU.AND P2, PT, R4, R5, PT ;  /* 0x000000050400720b */ /* 0x010fda0003f4d000 */
        /* <DEDUP_REMOVED lines=11> */
.L_x_191:
[----:B------:R-:W-:Y:S01]  /*b8a0*/  IMAD.U32 R3, RZ, RZ, UR45 ;  /* 0x0000002dff037e24 */ /* 0x000fe2000f8e00ff */
[----:B------:R-:W-:-:S04]  /*b8b0*/  FSETP.NEU.AND P1, PT, R70, 1, PT ;  /* 0x3f8000004600780b */ /* 0x000fc80003f2d000 */
[----:B------:R-:W-:-:S04]  /*b8c0*/  SHF.L.U32 R3, R3, 0x1f, RZ ;  /* 0x0000001f03037819 */ /* 0x000fc800000006ff */
[----:B------:R-:W1:Y:S02]  /*b8d0*/  SYNCS.PHASECHK.TRANS64.TRYWAIT P0, [UR39+0x1c098], R3 ;  /* 0x01c09803ff0075a7 */ /* 0x000e640008001127 */
[----:B-1----:R-:W-:Y:S05]  /*b8e0*/  @!P0 BRA `(.L_x_192) ;  /* 0x000000d400ec8947 */ /* 0x002fea0003800000 */
.L_x_411:
[----:B------:R-:W-:-:S13]  /*b8f0*/  VOTE.ANY P1, P1 ;  /* 0x0000000000ff7806 */ /* 0x000fda0000820100 */
[----:B------:R-:W-:Y:S05]  /*b900*/  @!P1 BRA `(.L_x_193) ;  /* 0x0000001800649947 */ /* 0x000fea0003800000 */
[----:B------:R-:W-:-:S13]  /*b910*/  ISETP.NE.AND P0, PT, R69, R66, PT ;  /* 0x000000424500720c */ /* 0x000fda0003f05270 */
        /* <DEDUP_REMOVED lines=17> */
.L_x_194:
[----:B------:R-:W-:Y:S05]  /*ba30*/  WARPSYNC.ALL ;  /* 0x0000000000007948 */ /* 0x000fea0003800000 */
[----:B------:R-:W-:Y:S02]  /*ba40*/  R2UR UR4, R22 ;  /* 0x00000000160472ca */ /* 0x000fe400000e0000 */
[----:B------:R-:W-:-:S11]  /*ba50*/  ISETP.NE.AND P0, PT, R69, R58, PT ;  /* 0x0000003a4500720c */ /* 0x000fd60003f05270 */
[----:B--2---:R-:W2:Y:S02]  /*ba60*/  LDTM.x16 R40, tmem[UR4+0x180] ;  /* 0x00018004002879ee */ /* 0x004ea40008240000 */
[----:B--2---:R-:W-:Y:S05]  /*ba70*/  @!P0 BRA `(.L_x_195) ;  /* 0x0000000000408947 */ /* 0x004fea0003800000 */
[----:B------:R-:W-:Y:S01]  /*ba80*/  MOV R14, 0x8 ;  /* 0x00000008000e7802 */ /* 0x000fe20000000f00 */
[----:B------:R-:W2:Y:S01]  /*ba90*/  LDCU.64 UR8, c[0x4][0xb0] ;  /* 0x01001600ff0877ac */ /* 0x000ea20008000a00 */
[----:B------:R-:W-:Y:S02]  /*baa0*/  HFMA2 R12, -RZ, RZ, 0, 5.9604644775390625e-08 ;  /* 0x00000001ff0c7431 */ /* 0x000fe400000001ff */
[----:B------:R-:W-:Y:S01]  /*bab0*/  IMAD.MOV.U32 R8, RZ, RZ, 0x192 ;  /* 0x00000192ff087424 */ /* 0x000fe200078e00ff */
[----:B------:R-:W4:Y:S01]  /*bac0*/  LDCU.64 UR6, c[0x4][0xb8] ;  /* 0x01001700ff0677ac */ /* 0x000f220008000a00 */
[----:B------:R-:W5:Y:S01]  /*bad0*/  LDC.64 R14, c[0x4][R14] ;  /* 0x010000000e0e7b82 */ /* 0x000f620000000a00 */
[----:B------:R-:W-:Y:S01]  /*bae0*/  IMAD.MOV.U32 R13, RZ, RZ, RZ ;  /* 0x000000ffff0d7224 */ /* 0x000fe200078e00ff */
[----:B------:R-:W1:Y:S01]  /*baf0*/  LDCU.64 UR4, c[0x4][0x30] ;  /* 0x01000600ff0477ac */ /* 0x000e620008000a00 */
[----:B--2---:R-:W-:Y:S01]  /*bb00*/  IMAD.U32 R4, RZ, RZ, UR8 ;  /* 0x00000008ff047e24 */ /* 0x004fe2000f8e00ff */
[----:B------:R-:W-:Y:S01]  /*bb10*/  MOV R5, UR9 ;  /* 0x0000000900057c02 */ /* 0x000fe20008000f00 */
[----:B----4-:R-:W-:Y:S01]  /*bb20*/  IMAD.U32 R6, RZ, RZ, UR6 ;  /* 0x00000006ff067e24 */ /* 0x010fe2000f8e00ff */
[----:B------:R-:W-:Y:S01]  /*bb30*/  MOV R7, UR7 ;  /* 0x0000000700077c02 */ /* 0x000fe20008000f00 */
[----:B-1----:R-:W-:Y:S01]  /*bb40*/  IMAD.U32 R10, RZ, RZ, UR4 ;  /* 0x00000004ff0a7e24 */ /* 0x002fe2000f8e00ff */
[----:B------:R-:W-:-:S02]  /*bb50*/  MOV R11, UR5 ;  /* 0x00000005000b7c02 */ /* 0x000fc40008000f00 */
[----:B------:R-:W-:-:S07]  /*bb60*/  LEPC R20, `(.L_x_195) ;  /* 0x000000001014794e */ /* 0x000fce0000000000 */
[----:B---3-5:R-:W-:Y:S05]  /*bb70*/  CALL.ABS.NOINC R14 ;  /* 0x000000000e007343 */ /* 0x028fea0003c00000 */
.L_x_195:
[----:B------:R-:W-:Y:S05]  /*bb80*/  WARPSYNC.ALL ;  /* 0x0000000000007948 */ /* 0x000fea0003800000 */
[----:B------:R-:W-:Y:S02]  /*bb90*/  R2UR UR4, R22 ;  /* 0x00000000160472ca */ /* 0x000fe400000e0000 */
[----:B------:R-:W-:Y:S02]  /*bba0*/  ISETP.NE.AND P0, PT, R69, R66, PT ;  /* 0x000000424500720c */ /* 0x000fe40003f05270 */
[----:B------:R-:W-:-:S09]  /*bbb0*/  FSETP.NEU.AND P1, PT, R70, 1, PT ;  /* 0x3f8000004600780b */ /* 0x000fd20003f2d000 */
[----:B---3--:R-:W2:Y:S04]  /*bbc0*/  LDTM.x16 R24, tmem[UR4+0x190] ;  /* 0x00019004001879ee */ /* 0x008ea80008240000 */
        /* <DEDUP_REMOVED lines=25> */
.L_x_196:
        /* <DEDUP_REMOVED lines=21> */
.L_x_197:
        /* <DEDUP_REMOVED lines=30> */
.L_x_198:
        /* <DEDUP_REMOVED lines=21> */
.L_x_199:
        /* <DEDUP_REMOVED lines=30> */
.L_x_200:
        /* <DEDUP_REMOVED lines=21> */
.L_x_201:
        /* <DEDUP_REMOVED lines=30> */
.L_x_202:
        /* <DEDUP_REMOVED lines=21> */
.L_x_203:
        /* <DEDUP_REMOVED lines=30> */
.L_x_204:
        /* <DEDUP_REMOVED lines=21> */
.L_x_205:
        /* <DEDUP_REMOVED lines=30> */
.L_x_206:
        /* <DEDUP_REMOVED lines=21> */
.L_x_207:
        /* <DEDUP_REMOVED lines=31> */
.L_x_208:
        /* <DEDUP_REMOVED lines=30> */
.L_x_209:
[----:B------:R-:W-:Y:S05]  /*d270*/  WARPSYNC.ALL ;  /* 0x0000000000007948 */ /* 0x000fea0003800000 */
[----:B------:R-:W-:-:S13]  /*d280*/  R2UR UR4, R22 ;  /* 0x00000000160472ca */ /* 0x000fda00000e0000 */
[----:B------:R4:W-:Y:S02]  /*d290*/  STTM.x16 tmem[UR4+0x1f0], R24 ;  /* 0x0001f018000079ed */ /* 0x0009e40008240004 */
.L_x_193:
[----:B------:R-:W-:-:S09]  /*d2a0*/  UISETP.NE.AND UP0, UPT, UR37, URZ, UPT ;  /* 0x000000ff2500728c */ /* 0x000fd2000bf05270 */
[----:B------:R-:W-:Y:S05]  /*d2b0*/  BRA.U !UP0, `(.L_x_210) ;  /* 0x0000000108047547 */ /* 0x000fea000b800000 */
[----:B------:R-:W-:Y:S05]  /*d2c0*/  BPT.TRAP 0x1 ;  /* 0x000000040000795c */ /* 0x000fea0000300000 */
.L_x_210:
[----:B------:R-:W-:Y:S02]  /*d2d0*/  UIADD3 UR4, UPT, UPT, UR39, 0x1c078, URZ ;  /* 0x0001c07827047890 */ /* 0x000fe4000fffe0ff */
[----:B------:R-:W-:Y:S02]  /*d2e0*/  UISETP.NE.AND UP0, UPT, UR38, URZ, UPT ;  /* 0x000000ff2600728c */ /* 0x000fe4000bf05270 */
[----:B------:R-:W-:-:S09]  /*d2f0*/  UPRMT UR4, UR40, 0x654, UR4 ;  /* 0x0000065428047896 */ /* 0x000fd20008000004 */
[----:B------:R-:W-:Y:S01]  /*d300*/  SYNCS.ARRIVE.TRANS64.RED.A1T0 RZ, [UR4], RZ ;  /* 0x000000ffffff79a7 */ /* 0x000fe20008100404 */
[----:B------:R-:W5:Y:S01]  /*d310*/  FENCE.VIEW.ASYNC.T ;  /* 0x00000000000073c6 */ /* 0x000f620000000200 */
[----:B------:R-:W-:Y:S05]  /*d320*/  BRA.U UP0, `(.L_x_211) ;  /* 0x0000000100087547 */ /* 0x000fea000b800000 */
[----:B------:R-:W-:Y:S05]  /*d330*/  BPT.TRAP 0x1 ;  /* 0x000000040000795c */ /* 0x000fea0000300000 */
[----:B------:R-:W-:Y:S05]  /*d340*/  BPT.TRAP 0x1 ;  /* 0x000000040000795c */ /* 0x000fea0000300000 */
.L_x_211:
[----:B------:R-:W-:Y:S02]  /*d350*/  UIADD3 UR5, UPT, UPT, UR39, 0x1c0a8, URZ ;  /* 0x0001c0a827057890 */ /* 0x000fe4000fffe0ff */
[----:B------:R-:W-:Y:S02]  /*d360*/  UISETP.NE.AND UP0, UPT, UR46, URZ, UPT ;  /* 0x000000ff2e00728c */ /* 0x000fe4000bf05270 */
[----:B------:R-:W-:Y:S02]  /*d370*/  UPRMT UR5, UR40, 0x654, UR5 ;  /* 0x0000065428057896 */ /* 0x000fe40008000005 */
[----:B------:R-:W-:Y:S02]  /*d380*/  ULOP3.LUT UR45, UR45, 0x1, URZ, 0x3c, !UPT ;  /* 0x000000012d2d7892 */ /* 0x000fe4000f8e3cff */
[----:B------:R-:W-:-:S05]  /*d390*/  ULOP3.LUT UR43, UR43, 0x1, URZ, 0x3c, !UPT ;  /* 0x000000012b2b7892 */ /* 0x000fca000f8e3cff */
[----:B-----5:R-:W-:Y:S01]  /*d3a0*/  SYNCS.ARRIVE.TRANS64.RED.A1T0 RZ, [UR5], RZ ;  /* 0x000000ffffff79a7 */ /* 0x020fe20008100405 */
[----:B------:R-:W-:Y:S06]  /*d3b0*/  BRA.U UP0, `(.L_x_212) ;  /* 0xffffffc5005c7547 */ /* 0x000fec000b83ffff */
.L_x_164:
[----:B------:R-:W-:-:S09]  /*d3c0*/  UISETP.NE.AND UP0, UPT, UR36, URZ, UPT ;  /* 0x000000ff2400728c */ /* 0x000fd2000bf05270 */
[----:B------:R-:W-:Y:S05]  /*d3d0*/  BRA.U !UP0, `(.L_x_213) ;  /* 0x0000000108047547 */ /* 0x000fea000b800000 */
[----:B------:R-:W-:Y:S05]  /*d3e0*/  BPT.TRAP 0x1 ;  /* 0x000000040000795c */ /* 0x000fea0000300000 */
.L_x_213:
[----:B------:R-:W5:Y:S01]  /*d3f0*/  S2UR UR41, SR_CgaCtaId ;  /* 0x00000000002979c3 */ /* 0x000f620000008800 */
[----:B------:R-:W-:Y:S01]  /*d400*/  UMOV UR40, 0x400 ;  /* 0x0000040000287882 */ /* 0x000fe20000000000 */
[----:B------:R-:W-:Y:S02]  /*d410*/  UISETP.NE.AND UP0, UPT, UR37, URZ, UPT ;  /* 0x000000ff2500728c */ /* 0x000fe4000bf05270 */
[----:B-----5:R-:W-:-:S04]  /*d420*/  ULEA UR40, UR41, UR40, 0x18 ;  /* 0x0000002829287291 */ /* 0x020fc8000f8ec0ff */
[----:B------:R-:W-:-:S04]  /*d430*/  UIADD3 UR39, UPT, UPT, UR40, 0x1c088, URZ ;  /* 0x0001c08828277890 */ /* 0x000fc8000fffe0ff */
[----:B------:R-:W-:-:S09]  /*d440*/  UPRMT UR5, UR41, 0x654, UR39 ;  /* 0x0000065429057896 */ /* 0x000fd20008000027 */
[----:B------:R-:W-:Y:S01]  /*d450*/  SYNCS.ARRIVE.TRANS64.RED.A1T0 RZ, [UR5], RZ ;  /* 0x000000ffffff79a7 */ /* 0x000fe20008100405 */
[----:B------:R-:W-:Y:S05]  /*d460*/  BRA.U !UP0, `(.L_x_214) ;  /* 0x0000000108047547 */ /* 0x000fea000b800000 */
[----:B------:R-:W-:Y:S05]  /*d470*/  BPT.TRAP 0x1 ;  /* 0x000000040000795c */ /* 0x000fea0000300000 */
.L_x_214:
[----:B-1----:R-:W-:-:S04]  /*d480*/  MOV R3, UR43 ;  /* 0x0000002b00037c02 */ /* 0x002fc80008000f00 */
[----:B------:R-:W-:-:S04]  /*d490*/  SHF.L.U32 R3, R3, 0x1f, RZ ;  /* 0x0000001f03037819 */ /* 0x000fc800000006ff */
[----:B------:R-:W1:Y:S02]  /*d4a0*/  SYNCS.PHASECHK.TRANS64.TRYWAIT P0, [UR40+0x1c070], R3 ;  /* 0x01c07003ff0075a7 */ /* 0x000e640008001128 */
[----:B-1----:R-:W-:Y:S05]  /*d4b0*/  @!P0 BRA `(.L_x_215) ;  /* 0x000000bc00108947 */ /* 0x002fea0003800000 */
.L_x_412:
[----:B------:R-:W-:Y:S01]  /*d4c0*/  R2UR UR5, R22 ;  /* 0x00000000160572ca */ /* 0x000fe200000e0000 */
[----:B------:R-:W-:-:S12]  /*d4d0*/  UISETP.NE.AND UP0, UPT, UR37, URZ, UPT ;  /* 0x000000ff2500728c */ /* 0x000fd8000bf05270 */
[----:B---34-:R-:W3:Y:S02]  /*d4e0*/  LDTM.x2 R24, tmem[UR5] ;  /* 0x00000005001879ee */ /* 0x018ee400080c0000 */
[----:B---3--:R-:W-:Y:S05]  /*d4f0*/  BRA.U !UP0, `(.L_x_216) ;  /* 0x0000000108047547 */ /* 0x008fea000b800000 */
[----:B------:R-:W-:Y:S05]  /*d500*/  BPT.TRAP 0x1 ;  /* 0x000000040000795c */ /* 0x000fea0000300000 */
.L_x_216:
[----:B------:R-:W-:Y:S01]  /*d510*/  SYNCS.ARRIVE.TRANS64.RED.A1T0 RZ, [UR4], RZ ;  /* 0x000000ffffff79a7 */ /* 0x000fe20008100404 */
[----:B------:R-:W-:-:S09]  /*d520*/  UISETP.NE.AND UP0, UPT, UR38, URZ, UPT ;  /* 0x000000ff2600728c */ /* 0x000fd2000bf05270 */
[----:B------:R-:W-:Y:S05]  /*d530*/  BRA.U UP0, `(.L_x_217) ;  /* 0x0000000100047547 */ /* 0x000fea000b800000 */
[----:B------:R-:W-:Y:S05]  /*d540*/  BPT.TRAP 0x1 ;  /* 0x000000040000795c */ /* 0x000fea0000300000 */
.L_x_217:
[----:B-1----:R-:W-:-:S04]  /*d550*/  MOV R3, UR45 ;  /* 0x0000002d00037c02 */ /* 0x002fc80008000f00 */
[----:B------:R-:W-:-:S04]  /*d560*/  SHF.L.U32 R3, R3, 0x1f, RZ ;  /* 0x0000001f03037819 */ /* 0x000fc800000006ff */
[----:B------:R-:W1:Y:S02]  /*d570*/  SYNCS.PHASECHK.TRANS64.TRYWAIT P0, [UR40+0x1c090], R3 ;  /* 0x01c09003ff0075a7 */ /* 0x000e640008001128 */
[----:B-1----:R-:W-:Y:S05]  /*d580*/  @!P0 BRA `(.L_x_218) ;  /* 0x000000b800f48947 */ /* 0x002fea0003800000 */
.L_x_413:
[----:B------:R-:W-:-:S09]  /*d590*/  UISETP.NE.AND UP0, UPT, UR38, URZ, UPT ;  /* 0x000000ff2600728c */ /* 0x000fd2000bf05270 */
[----:B------:R-:W-:Y:S05]  /*d5a0*/  BRA.U UP0, `(.L_x_219) ;  /* 0x0000000100047547 */ /* 0x000fea000b800000 */
[----:B------:R-:W-:Y:S05]  /*d5b0*/  BPT.TRAP 0x1 ;  /* 0x000000040000795c */ /* 0x000fea0000300000 */
.L_x_219:
[----:B------:R-:W-:Y:S01]  /*d5c0*/  MOV R5, 0x1 ;  /* 0x0000000100057802 */ /* 0x000fe20000000f00 */
[----:B-1----:R1:W3:Y:S03]  /*d5d0*/  MUFU.RCP R3, R24 ;  /* 0x0000001800037308 */ /* 0x0022e60000001000 */
[----:B------:R-:W-:-:S04]  /*d5e0*/  SHF.L.U32 R5, R5, 0x1f, RZ ;  /* 0x0000001f05057819 */ /* 0x000fc800000006ff */
[----:B------:R-:W4:Y:S02]  /*d5f0*/  SYNCS.PHASECHK.TRANS64.TRYWAIT P0, [UR40+0x1c0c0], R5 ;  /* 0x01c0c005ff0075a7 */ /* 0x000f240008001128 */
[----:B-1-34-:R-:W-:Y:S05]  /*d600*/  @!P0 BRA `(.L_x_220) ;  /* 0x000000b800ec8947 */ /* 0x01afea0003800000 */
.L_x_414:
[----:B------:R-:W3:Y:S01]  /*d610*/  LDCU UR4, c[0x0][0x708] ;  /* 0x0000e100ff0477ac */ /* 0x000ee20008000800 */
[----:B------:R-:W-:Y:S01]  /*d620*/  FFMA R30, -R24, R3, 1 ;  /* 0x3f800000181e7423 */ /* 0x000fe20000000103 */
[----:B------:R-:W4:Y:S01]  /*d630*/  LDC R33, c[0x0][0x708] ;  /* 0x0001c200ff217b82 */ /* 0x000f220000000800 */
[----:B------:R-:W-:Y:S02]  /*d640*/  BSSY.RECONVERGENT B2, `(.L_x_221) ;  /* 0x000000b000027945 */ /* 0x000fe40003800200 */
[----:B------:R-:W-:Y:S01]  /*d650*/  FFMA R30, R3, R30, R3 ;  /* 0x0000001e031e7223 */ /* 0x000fe20000000003 */
[----:B---3--:R-:W-:-:S03]  /*d660*/  MOV R3, UR4 ;  /* 0x0000000400037c02 */ /* 0x008fc60008000f00 */
[----:B-1----:R-:W-:Y:S01]  /*d670*/  FFMA R5, R30, UR4, RZ ;  /* 0x000000041e057c23 */ /* 0x002fe200080000ff */
[----:B------:R-:W1:Y:S03]  /*d680*/  FCHK P0, R3, R24 ;  /* 0x0000001803007302 */ /* 0x000e660000000000 */
[----:B------:R-:W-:-:S04]  /*d690*/  FFMA R0, -R24, R5, UR4 ;  /* 0x0000000418007e23 */ /* 0x000fc80008000105 */
[----:B------:R-:W-:Y:S01]  /*d6a0*/  FFMA R30, R30, R0, R5 ;  /* 0x000000001e1e7223 */ /* 0x000fe20000000005 */
[----:B-1----:R-:W-:Y:S05]  /*d6b0*/  @!P0 BRA `(.L_x_222) ;  /* 0x00000000000c8947 */ /* 0x002fea0003800000 */
[----:B------:R-:W-:Y:S02]  /*d6c0*/  MOV R4, 0xd6e0 ;  /* 0x0000d6e000047802 */ /* 0x000fe40000000f00 */
[----:B--2-4-:R-:W-:Y:S05]  /*d6d0*/  CALL.REL.NOINC `($__internal_3_$__cuda_sm3x_div_rn_noftz_f32_slowpath) ;  /* 0x000000c4004c7944 */ /* 0x014fea0003c00000 */
[----:B------:R-:W-:Y:S02]  /*d6e0*/  MOV R30, R0 ;  /* 0x00000000001e7202 */ /* 0x000fe40000000f00 */
.L_x_222:
[----:B------:R-:W-:Y:S05]  /*d6f0*/  BSYNC.RECONVERGENT B2 ;  /* 0x0000000000027941 */ /* 0x000fea0003800200 */
.L_x_221:
[----:B------:R-:W-:Y:S01]  /*d700*/  VIADD R4, R22, 0x100 ;  /* 0x0000010016047836 */ /* 0x000fe20000000000 */
[----:B------:R-:W-:Y:S01]  /*d710*/  SHF.R.U32.HI R0, RZ, 0x5, R2 ;  /* 0x00000005ff007819 */ /* 0x000fe20000011602 */
[C---:B------:R-:W-:Y:S02]  /*d720*/  IMAD.SHL.U32 R3, R2.reuse, 0x80, RZ ;  /* 0x0000008002037824 */ /* 0x040fe400078e00ff */
[----:B------:R-:W-:Y:S01]  /*d730*/  IMAD.SHL.U32 R6, R2, 0x40, RZ ;  /* 0x0000004002067824 */ /* 0x000fe200078e00ff */
[----:B------:R-:W-:Y:S01]  /*d740*/  SHF.R.U32.HI R4, RZ, 0x15, R4 ;  /* 0x00000015ff047819 */ /* 0x000fe20000011604 */
[C---:B------:R-:W-:Y:S01]  /*d750*/  IMAD.SHL.U32 R26, R0.reuse, 0x1000, RZ ;  /* 0x00001000001a7824 */ /* 0x040fe200078e00ff */
[----:B------:R-:W-:Y:S02]  /*d760*/  LOP3.LUT R27, R0, 0x3, RZ, 0xc0, !PT ;  /* 0x00000003001b7812 */ /* 0x000fe400078ec0ff */
[----:B------:R-:W-:Y:S02]  /*d770*/  LOP3.LUT R3, R3, 0xc00, RZ, 0xc0, !PT ;  /* 0x00000c0003037812 */ /* 0x000fe400078ec0ff */
[----:B------:R-:W-:-:S02]  /*d780*/  ISETP.NE.AND P0, PT, R27, R4, PT ;  /* 0x000000041b00720c */ /* 0x000fc40003f05270 */
[----:B------:R-:W-:-:S04]  /*d790*/  LOP3.LUT R3, R3, 0x1c0, R6, 0xf8, !PT ;  /* 0x000001c003037812 */ /* 0x000fc800078ef806 */
[----:B------:R-:W-:-:S07]  /*d7a0*/  LOP3.LUT R26, R3, 0x3000, R26, 0xf8, !PT ;  /* 0x00003000031a7812 */ /* 0x000fce00078ef81a */
[----:B------:R-:W-:Y:S05]  /*d7b0*/  @!P0 BRA `(.L_x_223) ;  /* 0x0000000000408947 */ /* 0x000fea0003800000 */
[----:B------:R-:W-:Y:S01]  /*d7c0*/  MOV R14, 0x8 ;  /* 0x00000008000e7802 */ /* 0x000fe20000000f00 */
[----:B------:R-:W1:Y:S01]  /*d7d0*/  LDCU.64 UR6, c[0x4][0xb0] ;  /* 0x01001600ff0677ac */ /* 0x000e620008000a00 */
[----:B------:R-:W-:Y:S02]  /*d7e0*/  HFMA2 R12, -RZ, RZ, 0, 5.9604644775390625e-08 ;  /* 0x00000001ff0c7431 */ /* 0x000fe400000001ff */
[----:B------:R-:W-:Y:S01]  /*d7f0*/  IMAD.MOV.U32 R8, RZ, RZ, 0x192 ;  /* 0x00000192ff087424 */ /* 0x000fe200078e00ff */
[----:B------:R-:W3:Y:S01]  /*d800*/  LDCU.64 UR4, c[0x4][0xb8] ;  /* 0x01001700ff0477ac */ /* 0x000ee20008000a00 */
[----:B------:R-:W5:Y:S01]  /*d810*/  LDC.64 R14, c[0x4][R14] ;  /* 0x010000000e0e7b82 */ /* 0x000f620000000a00 */
[----:B------:R-:W-:Y:S01]  /*d820*/  IMAD.MOV.U32 R13, RZ, RZ, RZ ;  /* 0x000000ffff0d7224 */ /* 0x000fe200078e00ff */
[----:B------:R-:W2:Y:S01]  /*d830*/  LDCU.64 UR8, c[0x4][0x40] ;  /* 0x01000800ff0877ac */ /* 0x000ea20008000a00 */
[----:B-1----:R-:W-:Y:S01]  /*d840*/  IMAD.U32 R4, RZ, RZ, UR6 ;  /* 0x00000006ff047e24 */ /* 0x002fe2000f8e00ff */
[----:B------:R-:W-:Y:S01]  /*d850*/  MOV R5, UR7 ;  /* 0x0000000700057c02 */ /* 0x000fe20008000f00 */
[----:B---3--:R-:W-:Y:S01]  /*d860*/  IMAD.U32 R6, RZ, RZ, UR4 ;  /* 0x00000004ff067e24 */ /* 0x008fe2000f8e00ff */
[----:B------:R-:W-:Y:S01]  /*d870*/  MOV R7, UR5 ;  /* 0x0000000500077c02 */ /* 0x000fe20008000f00 */
[----:B--2---:R-:W-:Y:S01]  /*d880*/  IMAD.U32 R10, RZ, RZ, UR8 ;  /* 0x00000008ff0a7e24 */ /* 0x004fe2000f8e00ff */
[----:B------:R-:W-:-:S02]  /*d890*/  MOV R11, UR9 ;  /* 0x00000009000b7c02 */ /* 0x000fc40008000f00 */
[----:B------:R-:W-:-:S07]  /*d8a0*/  LEPC R20, `(.L_x_223) ;  /* 0x000000001014794e */ /* 0x000fce0000000000 */
[----:B----45:R-:W-:Y:S05]  /*d8b0*/  CALL.ABS.NOINC R14 ;  /* 0x000000000e007343 */ /* 0x030fea0003c00000 */
.L_x_223:
[----:B------:R-:W1:Y:S01]  /*d8c0*/  S2UR UR4, SR_SWINHI ;  /* 0x00000000000479c3 */ /* 0x000e620000002f00 */
[----:B------:R-:W-:Y:S01]  /*d8d0*/  UMOV UR6, UR40 ;  /* 0x0000002800067c82 */ /* 0x000fe20008000000 */
[----:B-1----:R-:W-:Y:S01]  /*d8e0*/  UMOV UR7, UR4 ;  /* 0x0000000400077c82 */ /* 0x002fe20008000000 */
[----:B------:R-:W-:-:S05]  /*d8f0*/  LEA R26, P0, R26, UR6, 0x1 ;  /* 0x000000061a1a7c11 */ /* 0x000fca000f8008ff */
[----:B------:R-:W-:Y:S01]  /*d900*/  IMAD.X R29, RZ, RZ, UR7, P0 ;  /* 0x00000007ff1d7e24 */ /* 0x000fe200080e06ff */
[----:B------:R-:W-:Y:S05]  /*d910*/  WARPSYNC.ALL ;  /* 0x0000000000007948 */ /* 0x000fea0003800000 */
[----:B------:R-:W-:Y:S02]  /*d920*/  R2UR UR4, R22 ;  /* 0x00000000160472ca */ /* 0x000fe400000e0000 */
[----:B------:R-:W-:-:S05]  /*d930*/  IADD3 R3, P0, PT, R26, 0x10, RZ ;  /* 0x000000101a037810 */ /* 0x000fca0007f1e0ff */
[----:B------:R-:W-:-:S05]  /*d940*/  IMAD.X R37, RZ, RZ, R29, P0 ;  /* 0x000000ffff257224 */ /* 0x000fca00000e061d */
[C---:B------:R-:W-:Y:S01]  /*d950*/  SHF.R.U64 R0, R3.reuse, 0x3, R37 ;  /* 0x0000000303007819 */ /* 0x040fe20000001225 */
[----:B------:R-:W1:Y:S03]  /*d960*/  LDTM.x16 R4, tmem[UR4+0x100] ;  /* 0x00010004000479ee */ /* 0x000e660008240000 */
[----:B------:R-:W-:Y:S01]  /*d970*/  LOP3.LUT R36, R3, 0x70, R0, 0x78, !PT ;  /* 0x0000007003247812 */ /* 0x000fe200078e7800 */
[----:B------:R-:W-:Y:S01]  /*d980*/  VIADD R0, R22, 0x110 ;  /* 0x0000011016007836 */ /* 0x000fe20000000000 */
[----:B------:R-:W-:-:S04]  /*d990*/  SHF.R.U64 R3, R26, 0x3, R29 ;  /* 0x000000031a037819 */ /* 0x000fc8000000121d */
[----:B------:R-:W-:Y:S02]  /*d9a0*/  LOP3.LUT R28, R26, 0x70, R3, 0x78, !PT ;  /* 0x000000701a1c7812 */ /* 0x000fe400078e7803 */
[----:B------:R-:W-:-:S04]  /*d9b0*/  SHF.R.U32.HI R0, RZ, 0x15, R0 ;  /* 0x00000015ff007819 */ /* 0x000fc80000011600 */
[----:B------:R-:W-:Y:S01]  /*d9c0*/  ISETP.NE.AND P0, PT, R27, R0, PT ;  /* 0x000000001b00720c */ /* 0x000fe20003f05270 */
[C---:B-1----:R-:W-:Y:S02]  /*d9d0*/  FMUL2 R4, R30.reuse.F32, R4.F32x2.HI_LO ;  /* 0x000000041e04724a */ /* 0x042fe40000040000 */
[C---:B------:R-:W-:Y:S02]  /*d9e0*/  FMUL2 R6, R30.reuse.F32, R6.F32x2.HI_LO ;  /* 0x000000061e06724a */ /* 0x040fe40000040000 */
[C---:B------:R-:W-:Y:S01]  /*d9f0*/  FMUL2 R20, R30.reuse.F32, R8.F32x2.HI_LO ;  /* 0x000000081e14724a */ /* 0x040fe20000040000 */
[----:B------:R-:W-:Y:S01]  /*da00*/  F2FP.F16.F32.PACK_AB R8, R5, R4 ;  /* 0x000000040508723e */ /* 0x000fe200000000ff */
        /* <DEDUP_REMOVED lines=8> */
[----:B------:R-:W-:Y:S01]  /*da90*/  FMUL2 R18, R30.F32, R18.F32x2.HI_LO ;  /* 0x000000121e12724a */ /* 0x000fe20000040000 */
[----:B------:R-:W-:Y:S01]  /*daa0*/  F2FP.F16.F32.PACK_AB R5, R15, R14 ;  /* 0x0000000e0f05723e */ /* 0x000fe200000000ff */
[----:B------:R1:W-:Y:S01]  /*dab0*/  ST.E.128 desc[UR48][R28.64], R8 ;  /* 0x000000081c007985 */ /* 0x0003e2000c101d30 */
[----:B------:R-:W-:-:S02]  /*dac0*/  F2FP.F16.F32.PACK_AB R6, R17, R16 ;  /* 0x000000101106723e */ /* 0x000fc400000000ff */
[----:B------:R-:W-:-:S05]  /*dad0*/  F2FP.F16.F32.PACK_AB R7, R19, R18 ;  /* 0x000000121307723e */ /* 0x000fca00000000ff */
[----:B------:R1:W-:Y:S01]  /*dae0*/  ST.E.128 desc[UR48][R36.64], R4 ;  /* 0x0000000424007985 */ /* 0x0003e2000c101d30 */
[----:B------:R-:W-:Y:S05]  /*daf0*/  @!P0 BRA `(.L_x_224) ;  /* 0x0000000000408947 */ /* 0x000fea0003800000 */
[----:B------:R-:W-:Y:S01]  /*db00*/  MOV R14, 0x8 ;  /* 0x00000008000e7802 */ /* 0x000fe20000000f00 */
[----:B------:R-:W3:Y:S01]  /*db10*/  LDCU.64 UR8, c[0x4][0xb0] ;  /* 0x01001600ff0877ac */ /* 0x000ee20008000a00 */
[----:B------:R-:W-:Y:S02]  /*db20*/  HFMA2 R12, -RZ, RZ, 0, 5.9604644775390625e-08 ;  /* 0x00000001ff0c7431 */ /* 0x000fe400000001ff */
[----:B-1----:R-:W-:Y:S01]  /*db30*/  IMAD.MOV.U32 R8, RZ, RZ, 0x192 ;  /* 0x00000192ff087424 */ /* 0x002fe200078e00ff */
[----:B------:R-:W1:Y:S01]  /*db40*/  LDCU.64 UR6, c[0x4][0xb8] ;  /* 0x01001700ff0677ac */ /* 0x000e620008000a00 */
[----:B------:R-:W5:Y:S01]  /*db50*/  LDC.64 R14, c[0x4][R14] ;  /* 0x010000000e0e7b82 */ /* 0x000f620000000a00 */
[----:B------:R-:W-:Y:S01]  /*db60*/  IMAD.MOV.U32 R13, RZ, RZ, RZ ;  /* 0x000000ffff0d7224 */ /* 0x000fe200078e00ff */
[----:B------:R-:W2:Y:S01]  /*db70*/  LDCU.64 UR4, c[0x4][0x40] ;  /* 0x01000800ff0477ac */ /* 0x000ea20008000a00 */
[----:B---3--:R-:W-:Y:S01]  /*db80*/  IMAD.U32 R4, RZ, RZ, UR8 ;  /* 0x00000008ff047e24 */ /* 0x008fe2000f8e00ff */
[----:B------:R-:W-:Y:S01]  /*db90*/  MOV R5, UR9 ;  /* 0x0000000900057c02 */ /* 0x000fe20008000f00 */
[----:B-1----:R-:W-:Y:S01]  /*dba0*/  IMAD.U32 R6, RZ, RZ, UR6 ;  /* 0x00000006ff067e24 */ /* 0x002fe2000f8e00ff */
[----:B------:R-:W-:Y:S01]  /*dbb0*/  MOV R7, UR7 ;  /* 0x0000000700077c02 */ /* 0x000fe20008000f00 */
[----:B--2---:R-:W-:Y:S01]  /*dbc0*/  IMAD.U32 R10, RZ, RZ, UR4 ;  /* 0x00000004ff0a7e24 */ /* 0x004fe2000f8e00ff */
[----:B------:R-:W-:-:S02]  /*dbd0*/  MOV R11, UR5 ;  /* 0x00000005000b7c02 */ /* 0x000fc40008000f00 */
[----:B------:R-:W-:-:S07]  /*dbe0*/  LEPC R20, `(.L_x_224) ;  /* 0x000000001014794e */ /* 0x000fce0000000000 */
[----:B----45:R-:W-:Y:S05]  /*dbf0*/  CALL.ABS.NOINC R14 ;  /* 0x000000000e007343 */ /* 0x030fea0003c00000 */
.L_x_224:
[----:B------:R-:W-:Y:S05]  /*dc00*/  WARPSYNC.ALL ;  /* 0x0000000000007948 */ /* 0x000fea0003800000 */
[----:B------:R-:W-:Y:S02]  /*dc10*/  R2UR UR4, R22 ;  /* 0x00000000160472ca */ /* 0x000fe400000e0000 */
[C---:B------:R-:W-:Y:S02]  /*dc20*/  IADD3 R31, P0, PT, R26.reuse, 0x30, RZ ;  /* 0x000000301a1f7810 */ /* 0x040fe40007f1e0ff */
[----:B------:R-:W-:-:S03]  /*dc30*/  IADD3 R3, P1, PT, R26, 0x20, RZ ;  /* 0x000000201a037810 */ /* 0x000fc60007f3e0ff */
[--C-:B------:R-:W-:Y:S02]  /*dc40*/  IMAD.X R39, RZ, RZ, R29.reuse, P0 ;  /* 0x000000ffff277224 */ /* 0x100fe400000e061d */
[----:B-1----:R-:W-:-:S04]  /*dc50*/  IMAD.X R37, RZ, RZ, R29, P1 ;  /* 0x000000ffff257224 */ /* 0x002fc800008e061d */
[----:B------:R-:W1:Y:S01]  /*dc60*/  LDTM.x16 R4, tmem[UR4+0x110] ;  /* 0x00011004000479ee */ /* 0x000e620008240000 */
[----:B------:R-:W-:-:S04]  /*dc70*/  SHF.R.U64 R0, R3, 0x3, R37 ;  /* 0x0000000303007819 */ /* 0x000fc80000001225 */
[----:B------:R-:W-:Y:S01]  /*dc80*/  LOP3.LUT R36, R3, 0x70, R0, 0x78, !PT ;  /* 0x0000007003247812 */ /* 0x000fe200078e7800 */
[----:B------:R-:W-:-:S05]  /*dc90*/  VIADD R0, R22, 0x120 ;  /* 0x0000012016007836 */ /* 0x000fca0000000000 */
[----:B------:R-:W-:-:S04]  /*dca0*/  SHF.R.U32.HI R0, RZ, 0x15, R0 ;  /* 0x00000015ff007819 */ /* 0x000fc80000011600 */
[----:B------:R-:W-:Y:S01]  /*dcb0*/  ISETP.NE.AND P0, PT, R27, R0, PT ;  /* 0x000000001b00720c */ /* 0x000fe20003f05270 */
[C---:B-1----:R-:W-:Y:S01]  /*dcc0*/  FMUL2 R20, R30.reuse.F32, R8.F32x2.HI_LO ;  /* 0x000000081e14724a */ /* 0x042fe20000040000 */
[C---:B------:R-:W-:Y:S01]  /*dcd0*/  SHF.R.U64 R8, R31.reuse, 0x3, R39 ;  /* 0x000000031f087819 */ /* 0x040fe20000001227 */
[C---:B------:R-:W-:Y:S02]  /*dce0*/  FMUL2 R4, R30.reuse.F32, R4.F32x2.HI_LO ;  /* 0x000000041e04724a */ /* 0x040fe40000040000 */
[C---:B------:R-:W-:Y:S01]  /*dcf0*/  FMUL2 R6, R30.reuse.F32, R6.F32x2.HI_LO ;  /* 0x000000061e06724a */ /* 0x040fe20000040000 */
[----:B------:R-:W-:Y:S01]  /*dd00*/  LOP3.LUT R38, R31, 0x70, R8, 0x78, !PT ;  /* 0x000000701f267812 */ /* 0x000fe200078e7808 */
        /* <DEDUP_REMOVED lines=9> */
[----:B------:R-:W-:-:S02]  /*dda0*/  F2FP.F16.F32.PACK_AB R4, R13, R12 ;  /* 0x0000000c0d04723e */ /* 0x000fc400000000ff */
[----:B------:R-:W-:Y:S01]  /*ddb0*/  F2FP.F16.F32.PACK_AB R5, R15, R14 ;  /* 0x0000000e0f05723e */ /* 0x000fe200000000ff */
[----:B------:R1:W-:Y:S01]  /*ddc0*/  ST.E.128 desc[UR48][R36.64], R8 ;  /* 0x0000000824007985 */ /* 0x0003e2000c101d30 */
[----:B------:R-:W-:Y:S02]  /*ddd0*/  F2FP.F16.F32.PACK_AB R6, R17, R16 ;  /* 0x000000101106723e */ /* 0x000fe400000000ff */
        /* <DEDUP_REMOVED lines=19> */
.L_x_225:
[----:B------:R-:W-:Y:S05]  /*df10*/  WARPSYNC.ALL ;  /* 0x0000000000007948 */ /* 0x000fea0003800000 */
[----:B------:R-:W-:Y:S02]  /*df20*/  R2UR UR4, R22 ;  /* 0x00000000160472ca */ /* 0x000fe400000e0000 */
[C---:B------:R-:W-:Y:S02]  /*df30*/  IADD3 R31, P0, PT, R26.reuse, 0x50, RZ ;  /* 0x000000501a1f7810 */ /* 0x040fe40007f1e0ff */
[----:B------:R-:W-:-:S03]  /*df40*/  IADD3 R3, P1, PT, R26, 0x40, RZ ;  /* 0x000000401a037810 */ /* 0x000fc60007f3e0ff */
[--C-:B-1----:R-:W-:Y:S02]  /*df50*/  IMAD.X R39, RZ, RZ, R29.reuse, P0 ;  /* 0x000000ffff277224 */ /* 0x102fe400000e061d */
[----:B------:R-:W-:-:S04]  /*df60*/  IMAD.X R37, RZ, RZ, R29, P1 ;  /* 0x000000ffff257224 */ /* 0x000fc800008e061d */
        /* <DEDUP_REMOVED lines=43> */
.L_x_226:
        /* <DEDUP_REMOVED lines=49> */
.L_x_227:
        /* <DEDUP_REMOVED lines=49> */
.L_x_228:
        /* <DEDUP_REMOVED lines=49> */
.L_x_229:
        /* <DEDUP_REMOVED lines=49> */
.L_x_230:
[----:B------:R-:W-:Y:S05]  /*ee60*/  WARPSYNC.ALL ;  /* 0x0000000000007948 */ /* 0x000fea0003800000 */
[----:B------:R-:W-:Y:S01]  /*ee70*/  R2UR UR4, R22 ;  /* 0x00000000160472ca */ /* 0x000fe200000e0000 */
[----:B------:R-:W3:Y:S01]  /*ee80*/  S2R R32, SR_CTAID.X ;  /* 0x0000000000207919 */ /* 0x000ee20000002500 */
[C---:B------:R-:W-:Y:S02]  /*ee90*/  IADD3 R31, P0, PT, R26.reuse, 0x470, RZ ;  /* 0x000004701a1f7810 */ /* 0x040fe40007f1e0ff */
[----:B------:R-:W-:-:S03]  /*eea0*/  IADD3 R3, P1, PT, R26, 0x460, RZ ;  /* 0x000004601a037810 */ /* 0x000fc60007f3e0ff */
[--C-:B-1----:R-:W-:Y:S02]  /*eeb0*/  IMAD.X R39, RZ, RZ, R29.reuse, P0 ;  /* 0x000000ffff277224 */ /* 0x102fe400000e061d */
[----:B------:R-:W-:-:S04]  /*eec0*/  IMAD.X R37, RZ, RZ, R29, P1 ;  /* 0x000000ffff257224 */ /* 0x000fc800008e061d */
[----:B------:R-:W1:Y:S01]  /*eed0*/  LDTM.x16 R4, tmem[UR4+0x170] ;  /* 0x00017004000479ee */ /* 0x000e620008240000 */
[----:B------:R-:W5:Y:S01]  /*eee0*/  LDCU.64 UR4, c[0x0][0x880] ;  /* 0x00011000ff0477ac */ /* 0x000f620008000a00 */
[----:B------:R-:W-:-:S04]  /*eef0*/  SHF.R.U64 R0, R3, 0x3, R37 ;  /* 0x0000000303007819 */ /* 0x000fc80000001225 */
[----:B------:R-:W-:Y:S01]  /*ef00*/  LOP3.LUT R36, R3, 0x70, R0, 0x78, !PT ;  /* 0x0000007003247812 */ /* 0x000fe200078e7800 */
[----:B-----5:R-:W-:-:S04]  /*ef10*/  UISETP.NE.U32.AND UP0, UPT, UR4, URZ, UPT ;  /* 0x000000ff0400728c */ /* 0x020fc8000bf05070 */
[----:B------:R-:W-:Y:S01]  /*ef20*/  UISETP.NE.AND.EX UP0, UPT, UR5, URZ, UPT, UP0 ;  /* 0x000000ff0500728c */ /* 0x000fe2000bf05300 */
        /* <DEDUP_REMOVED lines=15> */
[----:B------:R-:W1:Y:S01]  /*f020*/  S2R R31, SR_CTAID.Y ;  /* 0x00000000001f7919 */ /* 0x000e620000002600 */
[----:B------:R-:W-:-:S02]  /*f030*/  F2FP.F16.F32.PACK_AB R5, R15, R14 ;  /* 0x0000000e0f05723e */ /* 0x000fc400000000ff */
[----:B------:R-:W-:Y:S01]  /*f040*/  F2FP.F16.F32.PACK_AB R6, R17, R16 ;  /* 0x000000101106723e */ /* 0x000fe200000000ff */
[----:B------:R5:W-:Y:S01]  /*f050*/  ST.E.128 desc[UR48][R36.64], R8 ;  /* 0x0000000824007985 */ /* 0x000be2000c101d30 */
[----:B------:R-:W-:Y:S01]  /*f060*/  F2FP.F16.F32.PACK_AB R7, R19, R18 ;  /* 0x000000121307723e */ /* 0x000fe200000000ff */
[----:B------:R-:W1:Y:S04]  /*f070*/  S2R R30, SR_CTAID.Z ;  /* 0x00000000001e7919 */ /* 0x000e680000002700 */
[----:B------:R5:W-:Y:S01]  /*f080*/  ST.E.128 desc[UR48][R38.64], R4 ;  /* 0x0000000426007985 */ /* 0x000be2000c101d30 */
[----:B------:R-:W-:Y:S01]  /*f090*/  @!PT LDS RZ, [RZ] ;  /* 0x00000000fffff984 */ /* 0x000fe20000000800 */
[----:B------:R-:W-:Y:S01]  /*f0a0*/  @!PT LDS RZ, [RZ] ;  /* 0x00000000fffff984 */ /* 0x000fe20000000800 */
[----:B------:R-:W-:Y:S01]  /*f0b0*/  @!PT LDS RZ, [RZ] ;  /* 0x00000000fffff984 */ /* 0x000fe20000000800 */
[----:B------:R-:W-:Y:S01]  /*f0c0*/  @!PT LDS RZ, [RZ] ;  /* 0x00000000fffff984 */ /* 0x000fe20000000800 */
[----:B------:R2:W-:Y:S06]  /*f0d0*/  MEMBAR.ALL.CTA ;  /* 0x0000000000007992 */ /* 0x0005ec0000008000 */
[----:B--2---:R-:W2:Y:S01]  /*f0e0*/  FENCE.VIEW.ASYNC.S ;  /* 0x00000000000073c6 */ /* 0x004ea20000000000 */
[----:B---3--:R-:W-:Y:S05]  /*f0f0*/  BRA.U !UP0, `(.L_x_231) ;  /* 0x0000000508007547 */ /* 0x008fea000b800000 */
[C---:B------:R-:W-:Y:S01]  /*f100*/  FSETP.GEU.AND P0, PT, R24.reuse, 1.175494350822287508e-38, PT ;  /* 0x008000001800780b */ /* 0x040fe20003f0e000 */
[----:B------:R-:W3:Y:S01]  /*f110*/  LDCU UR4, c[0x0][0x380] ;  /* 0x00007000ff0477ac */ /* 0x000ee20008000800 */
[----:B------:R-:W-:Y:S01]  /*f120*/  MOV R0, 0x3e055027 ;  /* 0x3e05502700007802 */ /* 0x000fe20000000f00 */
[----:B------:R-:W-:Y:S01]  /*f130*/  BSSY.RECONVERGENT B0, `(.L_x_231) ;  /* 0x000003c000007945 */ /* 0x000fe20003800200 */
[----:B-----5:R-:W-:Y:S01]  /*f140*/  FSEL R5, RZ, -23, P0 ;  /* 0xc1b80000ff057808 */ /* 0x020fe20000000000 */
[----:B------:R-:W5:Y:S08]  /*f150*/  LDCU UR5, c[0x0][0x700] ;  /* 0x0000e000ff0577ac */ /* 0x000f700008000800 */
[----:B------:R-:W-:-:S05]  /*f160*/  @!P0 FMUL R24, R24, 8388608 ;  /* 0x4b00000018188820 */ /* 0x000fca0000400000 */
[C---:B------:R-:W-:Y:S02]  /*f170*/  IADD3 R7, PT, PT, R24.reuse, -0x3f2aaaab, RZ ;  /* 0xc0d5555518077810 */ /* 0x040fe40007ffe0ff */
[C---:B------:R-:W-:Y:S02]  /*f180*/  ISETP.GT.U32.AND P0, PT, R24.reuse, 0x7f7fffff, PT ;  /* 0x7f7fffff1800780c */ /* 0x040fe40003f04070 */
[----:B------:R-:W-:Y:S02]  /*f190*/  LOP3.LUT R7, R7, 0xff800000, RZ, 0xc0, !PT ;  /* 0xff80000007077812 */ /* 0x000fe400078ec0ff */
[C---:B------:R-:W-:Y:S02]  /*f1a0*/  FSETP.NEU.AND P1, PT, R24.reuse, RZ, PT ;  /* 0x000000ff1800720b */ /* 0x040fe40003f2d000 */
[-C--:B------:R-:W-:Y:S02]  /*f1b0*/  IADD3 R3, PT, PT, R24, -R7.reuse, RZ ;  /* 0x8000000718037210 */ /* 0x080fe40007ffe0ff */
[----:B------:R-:W-:-:S03]  /*f1c0*/  I2FP.F32.S32 R4, R7 ;  /* 0x0000000700047245 */ /* 0x000fc60000201400 */
[----:B------:R-:W-:Y:S02]  /*f1d0*/  FADD R3, R3, -1 ;  /* 0xbf80000003037421 */ /* 0x000fe40000000000 */
[----:B------:R-:W-:Y:S02]  /*f1e0*/  FFMA R4, R4, 1.1920928955078125e-07, R5 ;  /* 0x3400000004047823 */ /* 0x000fe40000000005 */
[----:B------:R-:W-:-:S04]  /*f1f0*/  FFMA R0, R3, -R0, 0.14084610342979431152 ;  /* 0x3e1039f603007423 */ /* 0x000fc80000000800 */
[----:B------:R-:W-:-:S04]  /*f200*/  FFMA R0, R3, R0, -0.12148627638816833496 ;  /* 0xbdf8cdcc03007423 */ /* 0x000fc80000000000 */
[----:B------:R-:W-:-:S04]  /*f210*/  FFMA R0, R3, R0, 0.13980610668659210205 ;  /* 0x3e0f295503007423 */ /* 0x000fc80000000000 */
[----:B------:R-:W-:-:S04]  /*f220*/  FFMA R0, R3, R0, -0.16684235632419586182 ;  /* 0xbe2ad8b903007423 */ /* 0x000fc80000000000 */
[----:B------:R-:W-:-:S04]  /*f230*/  FFMA R0, R3, R0, 0.20012299716472625732 ;  /* 0x3e4ced0b03007423 */ /* 0x000fc80000000000 */
[----:B------:R-:W-:-:S04]  /*f240*/  FFMA R0, R3, R0, -0.24999669194221496582 ;  /* 0xbe7fff2203007423 */ /* 0x000fc80000000000 */
[----:B------:R-:W-:-:S04]  /*f250*/  FFMA R0, R3, R0, 0.33333182334899902344 ;  /* 0x3eaaaa7803007423 */ /* 0x000fc80000000000 */
[----:B------:R-:W-:-:S04]  /*f260*/  FFMA R0, R3, R0, -0.5 ;  /* 0xbf00000003007423 */ /* 0x000fc80000000000 */
[----:B------:R-:W-:-:S04]  /*f270*/  FMUL R0, R3, R0 ;  /* 0x0000000003007220 */ /* 0x000fc80000400000 */
[----:B------:R-:W-:Y:S01]  /*f280*/  FFMA R5, R3, R0, R3 ;  /* 0x0000000003057223 */ /* 0x000fe20000000003 */
[----:B------:R-:W-:-:S03]  /*f290*/  MOV R3, 0x7f800000 ;  /* 0x7f80000000037802 */ /* 0x000fc60000000f00 */
[----:B------:R-:W-:Y:S01]  /*f2a0*/  FFMA R4, R4, 0.69314718246459960938, R5 ;  /* 0x3f31721804047823 */ /* 0x000fe20000000005 */
[----:B------:R-:W-:Y:S01]  /*f2b0*/  LOP3.LUT R5, R2, 0x7f, RZ, 0xc0, !PT ;  /* 0x0000007f02057812 */ /* 0x000fe200078ec0ff */
[----:B------:R-:W-:-:S03]  /*f2c0*/  @P0 FFMA R4, R24, R3, +INF ;  /* 0x7f80000018040423 */ /* 0x000fc60000000003 */
[----:B------:R-:W-:Y:S02]  /*f2d0*/  LEA R5, R32, R5, 0x8 ;  /* 0x0000000520057211 */ /* 0x000fe400078e40ff */
[----:B------:R-:W-:Y:S02]  /*f2e0*/  FSEL R4, R4, -INF , P1 ;  /* 0xff80000004047808 */ /* 0x000fe40000800000 */
[----:B---3--:R-:W-:-:S03]  /*f2f0*/  ISETP.GE.AND P0, PT, R5, UR4, PT ;  /* 0x0000000405007c0c */ /* 0x008fc6000bf06270 */
[----:B-----5:R-:W-:-:S10]  /*f300*/  FFMA R25, R25, UR5, R4 ;  /* 0x0000000519197c23 */ /* 0x020fd40008000004 */
[----:B------:R-:W-:Y:S05]  /*f310*/  @P0 BRA `(.L_x_232) ;  /* 0x0000000000740947 */ /* 0x000fea0003800000 */
[----:B------:R-:W3:Y:S01]  /*f320*/  LDCU UR7, c[0x0][0x38c] ;  /* 0x00007180ff0777ac */ /* 0x000ee20008000800 */
[----:B------:R-:W1:Y:S01]  /*f330*/  LDCU UR6, c[0x0][0x890] ;  /* 0x00011200ff0677ac */ /* 0x000e620008000800 */
[----:B------:R-:W5:Y:S01]  /*f340*/  LDCU.64 UR4, c[0x0][0x888] ;  /* 0x00011100ff0477ac */ /* 0x000f620008000a00 */
[----:B---3--:R-:W3:Y:S01]  /*f350*/  I2F.U32.RP R8, UR7 ;  /* 0x0000000700087d06 */ /* 0x008ee20008209000 */
[----:B------:R-:W-:Y:S01]  /*f360*/  ISETP.NE.U32.AND P0, PT, RZ, UR7, PT ;  /* 0x00000007ff007c0c */ /* 0x000fe2000bf05070 */
[----:B-1----:R-:W-:-:S06]  /*f370*/  IMAD R5, R30, UR6, R5 ;  /* 0x000000061e057c24 */ /* 0x002fcc000f8e0205 */
[----:B---3--:R-:W1:Y:S02]  /*f380*/  MUFU.RCP R6, R8 ;  /* 0x0000000800067308 */ /* 0x008e640000001000 */
[----:B-1----:R-:W-:-:S06]  /*f390*/  IADD3 R6, PT, PT, R6, 0xffffffe, RZ ;  /* 0x0ffffffe06067810 */ /* 0x002fcc0007ffe0ff */
[----:B------:R1:W3:Y:S02]  /*f3a0*/  F2I.FTZ.U32.TRUNC.NTZ R7, R6 ;  /* 0x0000000600077305 */ /* 0x0002e4000021f000 */
[----:B-1----:R-:W-:Y:S01]  /*f3b0*/  HFMA2 R6, -RZ, RZ, 0, 0 ;  /* 0x00000000ff067431 */ /* 0x002fe200000001ff */
[----:B---3--:R-:W-:-:S05]  /*f3c0*/  IADD3 R0, PT, PT, RZ, -R7, RZ ;  /* 0x80000007ff007210 */ /* 0x008fca0007ffe0ff */
[----:B------:R-:W-:-:S04]  /*f3d0*/  IMAD R3, R0, UR7, RZ ;  /* 0x0000000700037c24 */ /* 0x000fc8000f8e02ff */
[----:B------:R-:W-:Y:S02]  /*f3e0*/  IMAD.HI.U32 R0, R7, R3, R6 ;  /* 0x0000000307007227 */ /* 0x000fe400078e0006 */
[----:B------:R-:W1:Y:S04]  /*f3f0*/  LDC.64 R6, c[0x0][0x880] ;  /* 0x00022000ff067b82 */ /* 0x000e680000000a00 */
[----:B------:R-:W-:-:S05]  /*f400*/  IMAD.HI.U32 R0, R0, R31, RZ ;  /* 0x0000001f00007227 */ /* 0x000fca00078e00ff */
[----:B------:R-:W-:-:S05]  /*f410*/  IADD3 R4, PT, PT, -R0, RZ, RZ ;  /* 0x000000ff00047210 */ /* 0x000fca0007ffe1ff */
[----:B------:R-:W-:-:S05]  /*f420*/  IMAD R3, R4, UR7, R31 ;  /* 0x0000000704037c24 */ /* 0x000fca000f8e021f */
[----:B------:R-:W-:-:S13]  /*f430*/  ISETP.GE.U32.AND P2, PT, R3, UR7, PT ;  /* 0x0000000703007c0c */ /* 0x000fda000bf46070 */
[----:B------:R-:W-:Y:S02]  /*f440*/  @P2 IADD3 R3, PT, PT, R3, -UR7, RZ ;  /* 0x8000000703032c10 */ /* 0x000fe4000fffe0ff */
[----:B------:R-:W-:Y:S02]  /*f450*/  @P2 IADD3 R0, PT, PT, R0, 0x1, RZ ;  /* 0x0000000100002810 */ /* 0x000fe40007ffe0ff */
[----:B------:R-:W-:-:S13]  /*f460*/  ISETP.GE.U32.AND P1, PT, R3, UR7, PT ;  /* 0x0000000703007c0c */ /* 0x000fda000bf26070 */
[----:B------:R-:W-:Y:S02]  /*f470*/  @P1 IADD3 R0, PT, PT, R0, 0x1, RZ ;  /* 0x0000000100001810 */ /* 0x000fe40007ffe0ff */
[----:B------:R-:W-:-:S04]  /*f480*/  @!P0 LOP3.LUT R0, RZ, UR7, RZ, 0x33, !PT ;  /* 0x00000007ff008c12 */ /* 0x000fc8000f8e33ff */
[C---:B------:R-:W-:Y:S01]  /*f490*/  IADD3 R4, PT, PT, -R0.reuse, RZ, RZ ;  /* 0x000000ff00047210 */ /* 0x040fe20007ffe1ff */
[----:B-----5:R-:W-:-:S04]  /*f4a0*/  IMAD R5, R0, UR5, R5 ;  /* 0x0000000500057c24 */ /* 0x020fc8000f8e0205 */
[----:B------:R-:W-:-:S04]  /*f4b0*/  IMAD R4, R4, UR7, R31 ;  /* 0x0000000704047c24 */ /* 0x000fc8000f8e021f */
[----:B------:R-:W-:-:S04]  /*f4c0*/  IMAD R5, R4, UR4, R5 ;  /* 0x0000000404057c24 */ /* 0x000fc8000f8e0205 */
[----:B-1----:R-:W-:-:S05]  /*f4d0*/  IMAD.WIDE.U32 R6, R5, 0x4, R6 ;  /* 0x0000000405067825 */ /* 0x002fca00078e0006 */
[----:B------:R3:W-:Y:S02]  /*f4e0*/  STG.E desc[UR48][R6.64], R25 ;  /* 0x0000001906007986 */ /* 0x0007e4000c101930 */
.L_x_232:
[----:B------:R-:W-:Y:S05]  /*f4f0*/  BSYNC.RECONVERGENT B0 ;  /* 0x0000000000007941 */ /* 0x000fea0003800200 */
.L_x_231:
[----:B------:R-:W-:Y:S01]  /*f500*/  UISETP.NE.AND UP0, UPT, UR38, URZ, UPT ;  /* 0x000000ff2600728c */ /* 0x000fe2000bf05270 */
[----:B------:R-:W-:-:S08]  /*f510*/  NOP ;  /* 0x0000000000007918 */ /* 0x000fd00000000000 */
[----:B------:R-:W-:Y:S05]  /*f520*/  BRA.U UP0, `(.L_x_233) ;  /* 0x0000000100087547 */ /* 0x000fea000b800000 */
[----:B------:R-:W-:Y:S05]  /*f530*/  BPT.TRAP 0x1 ;  /* 0x000000040000795c */ /* 0x000fea0000300000 */
[----:B------:R-:W-:Y:S05]  /*f540*/  BPT.TRAP 0x1 ;  /* 0x000000040000795c */ /* 0x000fea0000300000 */
.L_x_233:
[----:B------:R-:W-:Y:S02]  /*f550*/  UIADD3 UR4, UPT, UPT, UR40, 0x1c0a0, URZ ;  /* 0x0001c0a028047890 */ /* 0x000fe4000fffe0ff */
[----:B------:R-:W-:Y:S02]  /*f560*/  UISETP.NE.AND UP0, UPT, UR38, URZ, UPT ;  /* 0x000000ff2600728c */ /* 0x000fe4000bf05270 */
[----:B------:R-:W-:-:S09]  /*f570*/  UPRMT UR4, UR41, 0x654, UR4 ;  /* 0x0000065429047896 */ /* 0x000fd20008000004 */
[----:B--2---:R-:W-:Y:S01]  /*f580*/  SYNCS.ARRIVE.TRANS64.RED.A1T0 RZ, [UR4], RZ ;  /* 0x000000ffffff79a7 */ /* 0x004fe20008100404 */
[----:B------:R-:W-:Y:S05]  /*f590*/  BRA.U UP0, `(.L_x_234) ;  /* 0x0000000100047547 */ /* 0x000fea000b800000 */
[----:B------:R-:W-:Y:S05]  /*f5a0*/  BPT.TRAP 0x1 ;  /* 0x000000040000795c */ /* 0x000fea0000300000 */
.L_x_234:
[----:B------:R-:W-:Y:S01]  /*f5b0*/  SYNCS.ARRIVE.TRANS64.A1T0 RZ, [UR40+0x1c0b0], RZ ;  /* 0x01c0b0ffffff79a7 */ /* 0x000fe20008100028 */
[----:B------:R-:W-:-:S09]  /*f5c0*/  UISETP.NE.AND UP0, UPT, UR36, URZ, UPT ;  /* 0x000000ff2400728c */ /* 0x000fd2000bf05270 */
[----:B------:R-:W-:Y:S05]  /*f5d0*/  BRA.U !UP0, `(.L_x_235) ;  /* 0x0000000108047547 */ /* 0x000fea000b800000 */
[----:B------:R-:W-:Y:S05]  /*f5e0*/  BPT.TRAP 0x1 ;  /* 0x000000040000795c */ /* 0x000fea0000300000 */
.L_x_235:
[----:B------:R-:W-:Y:S01]  /*f5f0*/  IMAD.U32 R3, RZ, RZ, UR44 ;  /* 0x0000002cff037e24 */ /* 0x000fe2000f8e00ff */
[----:B------:R-:W-:-:S04]  /*f600*/  SHF.R.U32.HI R0, RZ, 0x15, R23 ;  /* 0x00000015ff007819 */ /* 0x000fc80000011617 */
[----:B------:R-:W-:Y:S02]  /*f610*/  SHF.L.U32 R3, R3, 0x1f, RZ ;  /* 0x0000001f03037819 */ /* 0x000fe400000006ff */
[----:B------:R-:W-:Y:S02]  /*f620*/  ISETP.NE.AND P0, PT, R27, R0, PT ;  /* 0x000000001b00720c */ /* 0x000fe40003f05270 */
[----:B------:R-:W2:Y:S02]  /*f630*/  SYNCS.PHASECHK.TRANS64.TRYWAIT P1, [UR40+0x1c080], R3 ;  /* 0x01c08003ff0075a7 */ /* 0x000ea40008021128 */
[----:B--2---:R-:W-:Y:S09]  /*f640*/  @!P1 BRA `(.L_x_236) ;  /* 0x0000009800f49947 */ /* 0x004ff20003800000 */
.L_x_415:
[----:B------:R-:W-:Y:S05]  /*f650*/  @!P0 BRA `(.L_x_237) ;  /* 0x0000000000408947 */ /* 0x000fea0003800000 */
[----:B------:R-:W-:Y:S01]  /*f660*/  MOV R14, 0x8 ;  /* 0x00000008000e7802 */ /* 0x000fe20000000f00 */
[----:B------:R-:W1:Y:S01]  /*f670*/  LDCU.64 UR8, c[0x4][0xb0] ;  /* 0x01001600ff0877ac */ /* 0x000e620008000a00 */
[----:B------:R-:W-:Y:S02]  /*f680*/  HFMA2 R12, -RZ, RZ, 0, 5.9604644775390625e-08 ;  /* 0x00000001ff0c7431 */ /* 0x000fe400000001ff */
[----:B-----5:R-:W-:Y:S01]  /*f690*/  IMAD.MOV.U32 R8, RZ, RZ, 0x192 ;  /* 0x00000192ff087424 */ /* 0x020fe200078e00ff */
        /* <DEDUP_REMOVED lines=12> */
.L_x_237:
[----:B------:R-:W-:Y:S05]  /*f760*/  WARPSYNC.ALL ;  /* 0x0000000000007948 */ /* 0x000fea0003800000 */
[----:B------:R-:W-:Y:S01]  /*f770*/  R2UR UR4, R23 ;  /* 0x00000000170472ca */ /* 0x000fe200000e0000 */
[----:B------:R-:W-:-:S12]  /*f780*/  UISETP.NE.AND UP0, UPT, UR36, URZ, UPT ;  /* 0x000000ff2400728c */ /* 0x000fd8000bf05270 */
[----:B---3--:R-:W3:Y:S02]  /*f790*/  LDTM.x2 R24, tmem[UR4] ;  /* 0x00000004001879ee */ /* 0x008ee400080c0000 */
[----:B---3--:R-:W-:Y:S05]  /*f7a0*/  BRA.U !UP0, `(.L_x_238) ;  /* 0x0000000108047547 */ /* 0x008fea000b800000 */
[----:B------:R-:W-:Y:S05]  /*f7b0*/  BPT.TRAP 0x1 ;  /* 0x000000040000795c */ /* 0x000fea0000300000 */
.L_x_238:
[----:B------:R-:W-:Y:S02]  /*f7c0*/  UPRMT UR39, UR41, 0x654, UR39 ;  /* 0x0000065429277896 */ /* 0x000fe40008000027 */
[----:B------:R-:W-:-:S07]  /*f7d0*/  UISETP.NE.AND UP0, UPT, UR38, URZ, UPT ;  /* 0x000000ff2600728c */ /* 0x000fce000bf05270 */
[----:B------:R-:W-:Y:S02]  /*f7e0*/  SYNCS.ARRIVE.TRANS64.RED.A1T0 RZ, [UR39], RZ ;  /* 0x000000ffffff79a7 */ /* 0x000fe40008100427 */
[----:B------:R-:W-:Y:S05]  /*f7f0*/  BRA.U UP0, `(.L_x_239) ;  /* 0x0000000100047547 */ /* 0x000fea000b800000 */
[----:B------:R-:W-:Y:S05]  /*f800*/  BPT.TRAP 0x1 ;  /* 0x000000040000795c */ /* 0x000fea0000300000 */
.L_x_239:
[----:B--2---:R-:W-:-:S04]  /*f810*/  MOV R3, UR45 ;  /* 0x0000002d00037c02 */ /* 0x004fc80008000f00 */
[----:B------:R-:W-:-:S04]  /*f820*/  SHF.L.U32 R3, R3, 0x1f, RZ ;  /* 0x0000001f03037819 */ /* 0x000fc800000006ff */
[----:B------:R-:W2:Y:S02]  /*f830*/  SYNCS.PHASECHK.TRANS64.TRYWAIT P0, [UR40+0x1c098], R3 ;  /* 0x01c09803ff0075a7 */ /* 0x000ea40008001128 */
[----:B--2---:R-:W-:Y:S05]  /*f840*/  @!P0 BRA `(.L_x_240) ;  /* 0x00000098008c8947 */ /* 0x004fea0003800000 */
.L_x_416:
[----:B------:R-:W-:-:S09]  /*f850*/  UISETP.NE.AND UP0, UPT, UR38, URZ, UPT ;  /* 0x000000ff2600728c */ /* 0x000fd2000bf05270 */
[----:B------:R-:W-:Y:S05]  /*f860*/  BRA.U UP0, `(.L_x_241) ;  /* 0x0000000100047547 */ /* 0x000fea000b800000 */
[----:B------:R-:W-:Y:S05]  /*f870*/  BPT.TRAP 0x1 ;  /* 0x000000040000795c */ /* 0x000fea0000300000 */
.L_x_241:
[----:B--2---:R-:W-:Y:S01]  /*f880*/  MOV R3, 0x1 ;  /* 0x0000000100037802 */ /* 0x004fe20000000f00 */
[----:B-----5:R2:W3:Y:S03]  /*f890*/  MUFU.RCP R5, R24 ;  /* 0x0000001800057308 */ /* 0x0204e60000001000 */
[----:B------:R-:W-:-:S04]  /*f8a0*/  SHF.L.U32 R3, R3, 0x1f, RZ ;  /* 0x0000001f03037819 */ /* 0x000fc800000006ff */
[----:B------:R-:W5:Y:S02]  /*f8b0*/  SYNCS.PHASECHK.TRANS64.TRYWAIT P0, [UR40+0x1c0c8], R3 ;  /* 0x01c0c803ff0075a7 */ /* 0x000f640008001128 */
[----:B--23-5:R-:W-:Y:S05]  /*f8c0*/  @!P0 BRA `(.L_x_242) ;  /* 0x0000009800848947 */ /* 0x02cfea0003800000 */
.L_x_417:
[----:B------:R-:W3:Y:S01]  /*f8d0*/  LDCU UR4, c[0x0][0x708] ;  /* 0x0000e100ff0477ac */ /* 0x000ee20008000800 */
[----:B--2---:R-:W-:Y:S01]  /*f8e0*/  FFMA R0, -R24, R5, 1 ;  /* 0x3f80000018007423 */ /* 0x004fe20000000105 */
[----:B------:R-:W-:Y:S03]  /*f8f0*/  BSSY.RECONVERGENT B2, `(.L_x_243) ;  /* 0x000000b000027945 */ /* 0x000fe60003800200 */
[----:B------:R-:W-:Y:S01]  /*f900*/  FFMA R0, R5, R0, R5 ;  /* 0x0000000005007223 */ /* 0x000fe20000000005 */
[----:B---3--:R-:W-:-:S03]  /*f910*/  MOV R3, UR4 ;  /* 0x0000000400037c02 */ /* 0x008fc60008000f00 */
[----:B------:R-:W-:Y:S01]  /*f920*/  FFMA R23, R0, UR4, RZ ;  /* 0x0000000400177c23 */ /* 0x000fe200080000ff */
[----:B------:R-:W2:Y:S03]  /*f930*/  FCHK P0, R3, R24 ;  /* 0x0000001803007302 */ /* 0x000ea60000000000 */
[----:B------:R-:W-:-:S04]  /*f940*/  FFMA R4, -R24, R23, UR4 ;  /* 0x0000000418047e23 */ /* 0x000fc80008000117 */
[----:B------:R-:W-:Y:S01]  /*f950*/  FFMA R23, R0, R4, R23 ;  /* 0x0000000400177223 */ /* 0x000fe20000000017 */
[----:B--2---:R-:W-:Y:S06]  /*f960*/  @!P0 BRA `(.L_x_244) ;  /* 0x00000000000c8947 */ /* 0x004fec0003800000 */
[----:B------:R-:W-:Y:S02]  /*f970*/  MOV R4, 0xf990 ;  /* 0x0000f99000047802 */ /* 0x000fe40000000f00 */
[----:B-1--4-:R-:W-:Y:S05]  /*f980*/  CALL.REL.NOINC `($__internal_3_$__cuda_sm3x_div_rn_noftz_f32_slowpath) ;  /* 0x000000a000a07944 */ /* 0x012fea0003c00000 */
[----:B------:R-:W-:Y:S02]  /*f990*/  MOV R23, R0 ;  /* 0x0000000000177202 */ /* 0x000fe40000000f00 */
.L_x_244:
[----:B------:R-:W-:Y:S05]  /*f9a0*/  BSYNC.RECONVERGENT B2 ;  /* 0x0000000000027941 */ /* 0x000fea0003800200 */
.L_x_243:
[----:B------:R-:W-:-:S05]  /*f9b0*/  VIADD R0, R22, 0x180 ;  /* 0x0000018016007836 */ /* 0x000fca0000000000 */
[----:B------:R-:W-:-:S04]  /*f9c0*/  SHF.R.U32.HI R0, RZ, 0x15, R0 ;  /* 0x00000015ff007819 */ /* 0x000fc80000011600 */
[----:B------:R-:W-:-:S13]  /*f9d0*/  ISETP.NE.AND P0, PT, R27, R0, PT ;  /* 0x000000001b00720c */ /* 0x000fda0003f05270 */
[----:B------:R-:W-:Y:S05]  /*f9e0*/  @!P0 BRA `(.L_x_245) ;  /* 0x0000000000408947 */ /* 0x000fea0003800000 */
[----:B------:R-:W-:Y:S01]  /*f9f0*/  MOV R14, 0x8 ;  /* 0x00000008000e7802 */ /* 0x000fe20000000f00 */
[----:B------:R-:W2:Y:S01]  /*fa00*/  LDCU.64 UR8, c[0x4][0xb0] ;  /* 0x01001600ff0877ac */ /* 0x000ea20008000a00 */
[----:B------:R-:W-:Y:S02]  /*fa10*/  HFMA2 R12, -RZ, RZ, 0, 5.9604644775390625e-08 ;  /* 0x00000001ff0c7431 */ /* 0x000fe400000001ff */
[----:B------:R-:W-:Y:S01]  /*fa20*/  IMAD.MOV.U32 R8, RZ, RZ, 0x192 ;  /* 0x00000192ff087424 */ /* 0x000fe200078e00ff */
[----:B------:R-:W3:Y:S01]  /*fa30*/  LDCU.64 UR6, c[0x4][0xb8] ;  /* 0x01001700ff0677ac */ /* 0x000ee20008000a00 */
[----:B------:R-:W5:Y:S01]  /*fa40*/  LDC.64 R14, c[0x4][R14] ;  /* 0x010000000e0e7b82 */ /* 0x000f620000000a00 */
[----:B------:R-:W-:Y:S01]  /*fa50*/  IMAD.MOV.U32 R13, RZ, RZ, RZ ;  /* 0x000000ffff0d7224 */ /* 0x000fe200078e00ff */
[----:B------:R-:W1:Y:S01]  /*fa60*/  LDCU.64 UR4, c[0x4][0x40] ;  /* 0x01000800ff0477ac */ /* 0x000e620008000a00 */
[----:B--2---:R-:W-:Y:S01]  /*fa70*/  IMAD.U32 R4, RZ, RZ, UR8 ;  /* 0x00000008ff047e24 */ /* 0x004fe2000f8e00ff */
[----:B------:R-:W-:Y:S01]  /*fa80*/  MOV R5, UR9 ;  /* 0x0000000900057c02 */ /* 0x000fe20008000f00 */
[----:B---3--:R-:W-:Y:S01]  /*fa90*/  IMAD.U32 R6, RZ, RZ, UR6 ;  /* 0x00000006ff067e24 */ /* 0x008fe2000f8e00ff */
[----:B------:R-:W-:Y:S01]  /*faa0*/  MOV R7, UR7 ;  /* 0x0000000700077c02 */ /* 0x000fe20008000f00 */
[----:B-1----:R-:W-:Y:S01]  /*fab0*/  IMAD.U32 R10, RZ, RZ, UR4 ;  /* 0x00000004ff0a7e24 */ /* 0x002fe2000f8e00ff */
[----:B------:R-:W-:-:S02]  /*fac0*/  MOV R11, UR5 ;  /* 0x00000005000b7c02 */ /* 0x000fc40008000f00 */
[----:B------:R-:W-:-:S07]  /*fad0*/  LEPC R20, `(.L_x_245) ;  /* 0x000000001014794e */ /* 0x000fce0000000000 */
[----:B----45:R-:W-:Y:S05]  /*fae0*/  CALL.ABS.NOINC R14 ;  /* 0x000000000e007343 */ /* 0x030fea0003c00000 */
.L_x_245:
[----:B------:R-:W-:Y:S05]  /*faf0*/  WARPSYNC.ALL ;  /* 0x0000000000007948 */ /* 0x000fea0003800000 */
[----:B------:R-:W-:Y:S02]  /*fb00*/  R2UR UR4, R22 ;  /* 0x00000000160472ca */ /* 0x000fe400000e0000 */
[C---:B----4-:R-:W-:Y:S02]  /*fb10*/  IADD3 R33, P0, PT, R26.reuse, 0x8010, RZ ;  /* 0x000080101a217810 */ /* 0x050fe40007f1e0ff */
[----:B------:R-:W-:-:S03]  /*fb20*/  IADD3 R3, P1, PT, R26, 0x8000, RZ ;  /* 0x000080001a037810 */ /* 0x000fc60007f3e0ff */
[--C-:B------:R-:W-:Y:S02]  /*fb30*/  IMAD.X R39, RZ, RZ, R29.reuse, P0 ;  /* 0x000000ffff277224 */ /* 0x100fe400000e061d */
[----:B------:R-:W-:-:S04]  /*fb40*/  IMAD.X R37, RZ, RZ, R29, P1 ;  /* 0x000000ffff257224 */ /* 0x000fc800008e061d */
[----:B------:R-:W2:Y:S01]  /*fb50*/  LDTM.x16 R4, tmem[UR4+0x180] ;  /* 0x00018004000479ee */ /* 0x000ea20008240000 */
[----:B------:R-:W-:-:S04]  /*fb60*/  SHF.R.U64 R0, R3, 0x3, R37 ;  /* 0x0000000303007819 */ /* 0x000fc80000001225 */
[----:B------:R-:W-:Y:S01]  /*fb70*/  LOP3.LUT R36, R3, 0x70, R0, 0x78, !PT ;  /* 0x0000007003247812 */ /* 0x000fe200078e7800 */
[----:B------:R-:W-:-:S05]  /*fb80*/  VIADD R0, R22, 0x190 ;  /* 0x0000019016007836 */ /* 0x000fca0000000000 */
[----:B------:R-:W-:-:S04]  /*fb90*/  SHF.R.U32.HI R0, RZ, 0x15, R0 ;  /* 0x00000015ff007819 */ /* 0x000fc80000011600 */
[----:B------:R-:W-:Y:S01]  /*fba0*/  ISETP.NE.AND P0, PT, R27, R0, PT ;  /* 0x000000001b00720c */ /* 0x000fe20003f05270 */
[----:B--2---:R-:W-:Y:S01]  /*fbb0*/  FMUL2 R20, R23.F32, R8.F32x2.HI_LO ;  /* 0x000000081714724a */ /* 0x004fe20000040000 */
[----:B------:R-:W-:Y:S01]  /*fbc0*/  SHF.R.U64 R8, R33, 0x3, R39 ;  /* 0x0000000321087819 */ /* 0x000fe20000001227 */
[C---:B------:R-:W-:Y:S02]  /*fbd0*/  FMUL2 R4, R23.reuse.F32, R4.F32x2.HI_LO ;  /* 0x000000041704724a */ /* 0x040fe40000040000 */
[----:B------:R-:W-:Y:S01]  /*fbe0*/  FMUL2 R6, R23.F32, R6.F32x2.HI_LO ;  /* 0x000000061706724a */ /* 0x000fe20000040000 */
[----:B------:R-:W-:Y:S01]  /*fbf0*/  LOP3.LUT R38, R33, 0x70, R8, 0x78, !PT ;  /* 0x0000007021267812 */ /* 0x000fe200078e7808 */
[----:B------:R-:W-:Y:S01]  /*fc00*/  FMUL2 R34, R23.F32, R10.F32x2.HI_LO ;  /* 0x0000000a1722724a */ /* 0x000fe20000040000 */
[----:B------:R-:W-:Y:S01]  /*fc10*/  F2FP.F16.F32.PACK_AB R8, R5, R4 ;  /* 0x000000040508723e */ /* 0x000fe200000000ff */
[----:B------:R-:W-:Y:S01]  /*fc20*/  FMUL2 R12, R23.F32, R12.F32x2.HI_LO ;  /* 0x0000000c170c724a */ /* 0x000fe20000040000 */
[----:B------:R-:W-:Y:S01]  /*fc30*/  F2FP.F16.F32.PACK_AB R9, R7, R6 ;  /* 0x000000060709723e */ /* 0x000fe200000000ff */
[----:B------:R-:W-:Y:S01]  /*fc40*/  FMUL2 R14, R23.F32, R14.F32x2.HI_LO ;  /* 0x0000000e170e724a */ /* 0x000fe20000040000 */
[----:B------:R-:W-:Y:S01]  /*fc50*/  F2FP.F16.F32.PACK_AB R10, R21, R20 ;  /* 0x00000014150a723e */ /* 0x000fe200000000ff */
[----:B------:R-:W-:Y:S01]  /*fc60*/  FMUL2 R16, R23.F32, R16.F32x2.HI_LO ;  /* 0x000000101710724a */ /* 0x000fe20000040000 */
        /* <DEDUP_REMOVED lines=12> */
[----:B--2---:R-:W-:Y:S01]  /*fd30*/  IMAD.MOV.U32 R8, RZ, RZ, 0x192 ;  /* 0x00000192ff087424 */ /* 0x004fe200078e00ff */
[----:B------:R-:W2:Y:S01]  /*fd40*/  LDCU.64 UR6, c[0x4][0xb8] ;  /* 0x01001700ff0677ac */ /* 0x000ea20008000a00 */
[----:B------:R-:W4:Y:S01]  /*fd50*/  LDC.64 R14, c[0x4][R14] ;  /* 0x010000000e0e7b82 */ /* 0x000f220000000a00 */
[----:B------:R-:W-:Y:S01]  /*fd60*/  IMAD.MOV.U32 R13, RZ, RZ, RZ ;  /* 0x000000ffff0d7224 */ /* 0x000fe200078e00ff */
[----:B------:R-:W5:Y:S01]  /*fd70*/  LDCU.64 UR4, c[0x4][0x40] ;  /* 0x01000800ff0477ac */ /* 0x000f620008000a00 */
[----:B---3--:R-:W-:Y:S01]  /*fd80*/  IMAD.U32 R4, RZ, RZ, UR8 ;  /* 0x00000008ff047e24 */ /* 0x008fe2000f8e00ff */
[----:B------:R-:W-:Y:S01]  /*fd90*/  MOV R5, UR9 ;  /* 0x0000000900057c02 */ /* 0x000fe20008000f00 */
[----:B--2---:R-:W-:Y:S01]  /*fda0*/  IMAD.U32 R6, RZ, RZ, UR6 ;  /* 0x00000006ff067e24 */ /* 0x004fe2000f8e00ff */
[----:B------:R-:W-:Y:S01]  /*fdb0*/  MOV R7, UR7 ;  /* 0x0000000700077c02 */ /* 0x000fe20008000f00 */
[----:B-----5:R-:W-:Y:S01]  /*fdc0*/  IMAD.U32 R10, RZ, RZ, UR4 ;  /* 0x00000004ff0a7e24 */ /* 0x020fe2000f8e00ff */
[----:B------:R-:W-:-:S02]  /*fdd0*/  MOV R11, UR5 ;  /* 0x00000005000b7c02 */ /* 0x000fc40008000f00 */
[----:B------:R-:W-:-:S07]  /*fde0*/  LEPC R20, `(.L_x_246) ;  /* 0x000000001014794e */ /* 0x000fce0000000000 */
[----:B-1--4-:R-:W-:Y:S05]  /*fdf0*/  CALL.ABS.NOINC R14 ;  /* 0x000000000e007343 */ /* 0x012fea0003c00000 */
.L_x_246:
[----:B------:R-:W-:Y:S05]  /*fe00*/  WARPSYNC.ALL ;  /* 0x0000000000007948 */ /* 0x000fea0003800000 */
[----:B------:R-:W-:Y:S02]  /*fe10*/  R2UR UR4, R22 ;  /* 0x00000000160472ca */ /* 0x000fe400000e0000 */
[C---:B------:R-:W-:Y:S02]  /*fe20*/  IADD3 R33, P0, PT, R26.reuse, 0x8030, RZ ;  /* 0x000080301a217810 */ /* 0x040fe40007f1e0ff */
[----:B------:R-:W-:-:S03]  /*fe30*/  IADD3 R3, P1, PT, R26, 0x8020, RZ ;  /* 0x000080201a037810 */ /* 0x000fc60007f3e0ff */
[--C-:B--2---:R-:W-:Y:S02]  /*fe40*/  IMAD.X R39, RZ, RZ, R29.reuse, P0 ;  /* 0x000000ffff277224 */ /* 0x104fe400000e061d */
        /* <DEDUP_REMOVED lines=44> */
.L_x_247:
        /* <DEDUP_REMOVED lines=49> */
.L_x_248:
        /* <DEDUP_REMOVED lines=49> */
.L_x_249:
        /* <DEDUP_REMOVED lines=49> */
.L_x_250:
        /* <DEDUP_REMOVED lines=49> */
.L_x_251:
        /* <DEDUP_REMOVED lines=49> */
.L_x_252:
[----:B------:R-:W3:Y:S01]  /*11060*/  LDCU.64 UR4, c[0x0][0x880] ;  /* 0x00011000ff0477ac */ /* 0x000ee20008000a00 */
[C---:B------:R-:W-:Y:S02]  /*11070*/  IADD3 R3, P2, PT, R26.reuse, 0x8460, RZ ;  /* 0x000084601a037810 */ /* 0x040fe40007f5e0ff */
[----:B------:R-:W-:-:S03]  /*11080*/  IADD3 R28, P1, PT, R26, 0x8470, RZ ;  /* 0x000084701a1c7810 */ /* 0x000fc60007f3e0ff */
[--C-:B------:R-:W-:Y:S02]  /*11090*/  IMAD.X R35, RZ, RZ, R29.reuse, P2 ;  /* 0x000000ffff237224 */ /* 0x100fe400010e061d */
[----:B------:R-:W-:-:S03]  /*110a0*/  IMAD.X R29, RZ, RZ, R29, P1 ;  /* 0x000000ffff1d7224 */ /* 0x000fc600008e061d */
[----:B------:R-:W-:-:S04]  /*110b0*/  SHF.R.U64 R0, R3, 0x3, R35 ;  /* 0x0000000303007819 */ /* 0x000fc80000001223 */
[----:B------:R-:W-:Y:S02]  /*110c0*/  LOP3.LUT R34, R3, 0x70, R0, 0x78, !PT ;  /* 0x0000007003227812 */ /* 0x000fe400078e7800 */
[----:B---3--:R-:W-:-:S04]  /*110d0*/  ISETP.NE.U32.AND P0, PT, RZ, UR4, PT ;  /* 0x00000004ff007c0c */ /* 0x008fc8000bf05070 */
[----:B------:R-:W-:Y:S01]  /*110e0*/  ISETP.NE.AND.EX P0, PT, RZ, UR5, PT, P0 ;  /* 0x00000005ff007c0c */ /* 0x000fe2000bf05300 */
[----:B------:R-:W-:Y:S05]  /*110f0*/  WARPSYNC.ALL ;  /* 0x0000000000007948 */ /* 0x000fea0003800000 */
[----:B------:R-:W-:-:S13]  /*11100*/  R2UR UR4, R22 ;  /* 0x00000000160472ca */ /* 0x000fda00000e0000 */
[----:B--2---:R-:W2:Y:S02]  /*11110*/  LDTM.x16 R4, tmem[UR4+0x1f0] ;  /* 0x0001f004000479ee */ /* 0x004ea40008240000 */
[C---:B--2---:R-:W-:Y:S01]  /*11120*/  FMUL2 R20, R23.reuse.F32, R8.F32x2.HI_LO ;  /* 0x000000081714724a */ /* 0x044fe20000040000 */
[C---:B------:R-:W-:Y:S01]  /*11130*/  SHF.R.U64 R9, R28.reuse, 0x3, R29 ;  /* 0x000000031c097819 */ /* 0x040fe2000000121d */
[C---:B------:R-:W-:Y:S02]  /*11140*/  FMUL2 R4, R23.reuse.F32, R4.F32x2.HI_LO ;  /* 0x000000041704724a */ /* 0x040fe40000040000 */
[C---:B------:R-:W-:Y:S01]  /*11150*/  FMUL2 R6, R23.reuse.F32, R6.F32x2.HI_LO ;  /* 0x000000061706724a */ /* 0x040fe20000040000 */
        /* <DEDUP_REMOVED lines=16> */
[----:B------:R-:W-:Y:S01]  /*11260*/  @!PT LDS RZ, [RZ] ;  /* 0x00000000fffff984 */ /* 0x000fe20000000800 */
[----:B------:R-:W-:Y:S01]  /*11270*/  @!PT LDS RZ, [RZ] ;  /* 0x00000000fffff984 */ /* 0x000fe20000000800 */
[----:B------:R-:W-:Y:S01]  /*11280*/  @!PT LDS RZ, [RZ] ;  /* 0x00000000fffff984 */ /* 0x000fe20000000800 */
[----:B------:R-:W-:Y:S01]  /*11290*/  @!PT LDS RZ, [RZ] ;  /* 0x00000000fffff984 */ /* 0x000fe20000000800 */
[----:B------:R3:W-:Y:S06]  /*112a0*/  MEMBAR.ALL.CTA ;  /* 0x0000000000007992 */ /* 0x0007ec0000008000 */
[----:B---3--:R-:W3:Y:S01]  /*112b0*/  FENCE.VIEW.ASYNC.S ;  /* 0x00000000000073c6 */ /* 0x008ee20000000000 */
[----:B------:R-:W-:Y:S05]  /*112c0*/  @!P0 BRA `(.L_x_253) ;  /* 0x0000000400048947 */ /* 0x000fea0003800000 */
[C---:B------:R-:W-:Y:S01]  /*112d0*/  FSETP.GEU.AND P0, PT, R24.reuse, 1.175494350822287508e-38, PT ;  /* 0x008000001800780b */ /* 0x040fe20003f0e000 */
[----:B------:R-:W4:Y:S01]  /*112e0*/  LDCU UR4, c[0x0][0x380] ;  /* 0x00007000ff0477ac */ /* 0x000f220008000800 */
[----:B------:R-:W-:Y:S01]  /*112f0*/  MOV R0, 0x3e055027 ;  /* 0x3e05502700007802 */ /* 0x000fe20000000f00 */
[----:B------:R-:W-:Y:S01]  /*11300*/  BSSY.RECONVERGENT B0, `(.L_x_253) ;  /* 0x000003d000007945 */ /* 0x000fe20003800200 */
[----:B--2---:R-:W-:Y:S01]  /*11310*/  FSEL R5, RZ, -23, P0 ;  /* 0xc1b80000ff057808 */ /* 0x004fe20000000000 */
[----:B------:R-:W2:Y:S08]  /*11320*/  LDCU UR5, c[0x0][0x700] ;  /* 0x0000e000ff0577ac */ /* 0x000eb00008000800 */
[----:B------:R-:W-:-:S05]  /*11330*/  @!P0 FMUL R24, R24, 8388608 ;  /* 0x4b00000018188820 */ /* 0x000fca0000400000 */
[C---:B------:R-:W-:Y:S02]  /*11340*/  IADD3 R7, PT, PT, R24.reuse, -0x3f2aaaab, RZ ;  /* 0xc0d5555518077810 */ /* 0x040fe40007ffe0ff */
[C---:B------:R-:W-:Y:S02]  /*11350*/  ISETP.GT.U32.AND P0, PT, R24.reuse, 0x7f7fffff, PT ;  /* 0x7f7fffff1800780c */ /* 0x040fe40003f04070 */
[----:B------:R-:W-:Y:S02]  /*11360*/  LOP3.LUT R7, R7, 0xff800000, RZ, 0xc0, !PT ;  /* 0xff80000007077812 */ /* 0x000fe400078ec0ff */
[C---:B------:R-:W-:Y:S02]  /*11370*/  FSETP.NEU.AND P1, PT, R24.reuse, RZ, PT ;  /* 0x000000ff1800720b */ /* 0x040fe40003f2d000 */
[-C--:B------:R-:W-:Y:S02]  /*11380*/  IADD3 R3, PT, PT, R24, -R7.reuse, RZ ;  /* 0x8000000718037210 */ /* 0x080fe40007ffe0ff */
[----:B------:R-:W-:-:S02]  /*11390*/  I2FP.F32.S32 R4, R7 ;  /* 0x0000000700047245 */ /* 0x000fc40000201400 */
[----:B------:R-:W-:Y:S01]  /*113a0*/  MOV R7, 0x7f800000 ;  /* 0x7f80000000077802 */ /* 0x000fe20000000f00 */
[----:B------:R-:W-:Y:S02]  /*113b0*/  FADD R3, R3, -1 ;  /* 0xbf80000003037421 */ /* 0x000fe40000000000 */
[----:B------:R-:W-:Y:S01]  /*113c0*/  FFMA R4, R4, 1.1920928955078125e-07, R5 ;  /* 0x3400000004047823 */ /* 0x000fe20000000005 */
[----:B------:R-:W-:Y:S01]  /*113d0*/  LOP3.LUT R5, R2, 0x7f, RZ, 0xc0, !PT ;  /* 0x0000007f02057812 */ /* 0x000fe200078ec0ff */
[----:B------:R-:W-:-:S03]  /*113e0*/  FFMA R0, R3, -R0, 0.14084610342979431152 ;  /* 0x3e1039f603007423 */ /* 0x000fc60000000800 */
[----:B------:R-:W-:Y:S01]  /*113f0*/  LEA R5, R32, R5, 0x8 ;  /* 0x0000000520057211 */ /* 0x000fe200078e40ff */
[----:B------:R-:W-:-:S03]  /*11400*/  FFMA R0, R3, R0, -0.12148627638816833496 ;  /* 0xbdf8cdcc03007423 */ /* 0x000fc60000000000 */
[----:B------:R-:W-:Y:S01]  /*11410*/  IADD3 R5, PT, PT, R5, 0x80, RZ ;  /* 0x0000008005057810 */ /* 0x000fe20007ffe0ff */
[----:B------:R-:W-:-:S04]  /*11420*/  FFMA R0, R3, R0, 0.13980610668659210205 ;  /* 0x3e0f295503007423 */ /* 0x000fc80000000000 */
[----:B------:R-:W-:-:S04]  /*11430*/  FFMA R0, R3, R0, -0.16684235632419586182 ;  /* 0xbe2ad8b903007423 */ /* 0x000fc80000000000 */
[----:B------:R-:W-:-:S04]  /*11440*/  FFMA R0, R3, R0, 0.20012299716472625732 ;  /* 0x3e4ced0b03007423 */ /* 0x000fc80000000000 */
[----:B------:R-:W-:-:S04]  /*11450*/  FFMA R0, R3, R0, -0.24999669194221496582 ;  /* 0xbe7fff2203007423 */ /* 0x000fc80000000000 */
[----:B------:R-:W-:-:S04]  /*11460*/  FFMA R0, R3, R0, 0.33333182334899902344 ;  /* 0x3eaaaa7803007423 */ /* 0x000fc80000000000 */
[----:B------:R-:W-:-:S04]  /*11470*/  FFMA R0, R3, R0, -0.5 ;  /* 0xbf00000003007423 */ /* 0x000fc80000000000 */
[----:B------:R-:W-:-:S04]  /*11480*/  FMUL R0, R3, R0 ;  /* 0x0000000003007220 */ /* 0x000fc80000400000 */
[----:B------:R-:W-:-:S04]  /*11490*/  FFMA R3, R3, R0, R3 ;  /* 0x0000000003037223 */ /* 0x000fc80000000003 */
[----:B------:R-:W-:Y:S01]  /*114a0*/  FFMA R3, R4, 0.69314718246459960938, R3 ;  /* 0x3f31721804037823 */ /* 0x000fe20000000003 */
[----:B------:R-:W-:Y:S01]  /*114b0*/  @P0 FFMA R3, R24, R7, +INF ;  /* 0x7f80000018030423 */ /* 0x000fe20000000007 */
[----:B----4-:R-:W-:-:S04]  /*114c0*/  ISETP.GE.AND P0, PT, R5, UR4, PT ;  /* 0x0000000405007c0c */ /* 0x010fc8000bf06270 */
[----:B------:R-:W-:-:S05]  /*114d0*/  FSEL R0, R3, -INF , P1 ;  /* 0xff80000003007808 */ /* 0x000fca0000800000 */
[----:B--2---:R-:W-:-:S04]  /*114e0*/  FFMA R25, R25, UR5, R0 ;  /* 0x0000000519197c23 */ /* 0x004fc80008000000 */
[----:B------:R-:W-:Y:S05]  /*114f0*/  @P0 BRA `(.L_x_254) ;  /* 0x0000000000740947 */ /* 0x000fea0003800000 */
[----:B------:R-:W2:Y:S01]  /*11500*/  LDCU UR7, c[0x0][0x38c] ;  /* 0x00007180ff0777ac */ /* 0x000ea20008000800 */
[----:B------:R-:W-:Y:S01]  /*11510*/  HFMA2 R2, -RZ, RZ, 0, 0 ;  /* 0x00000000ff027431 */ /* 0x000fe200000001ff */
[----:B------:R-:W1:Y:S01]  /*11520*/  LDCU UR6, c[0x0][0x890] ;  /* 0x00011200ff0677ac */ /* 0x000e620008000800 */
[----:B------:R-:W4:Y:S01]  /*11530*/  LDCU.64 UR4, c[0x0][0x888] ;  /* 0x00011100ff0477ac */ /* 0x000f220008000a00 */
[----:B--2---:R-:W2:Y:S01]  /*11540*/  I2F.U32.RP R4, UR7 ;  /* 0x0000000700047d06 */ /* 0x004ea20008209000 */
[----:B------:R-:W-:Y:S01]  /*11550*/  ISETP.NE.U32.AND P0, PT, RZ, UR7, PT ;  /* 0x00000007ff007c0c */ /* 0x000fe2000bf05070 */
[----:B-1----:R-:W-:-:S06]  /*11560*/  IMAD R5, R30, UR6, R5 ;  /* 0x000000061e057c24 */ /* 0x002fcc000f8e0205 */
[----:B--2---:R-:W1:Y:S02]  /*11570*/  MUFU.RCP R3, R4 ;  /* 0x0000000400037308 */ /* 0x004e640000001000 */
[----:B-1----:R-:W-:-:S06]  /*11580*/  IADD3 R3, PT, PT, R3, 0xffffffe, RZ ;  /* 0x0ffffffe03037810 */ /* 0x002fcc0007ffe0ff */
[----:B------:R-:W1:Y:S02]  /*11590*/  F2I.FTZ.U32.TRUNC.NTZ R3, R3 ;  /* 0x0000000300037305 */ /* 0x000e64000021f000 */
[----:B-1----:R-:W-:-:S05]  /*115a0*/  IADD3 R0, PT, PT, RZ, -R3, RZ ;  /* 0x80000003ff007210 */ /* 0x002fca0007ffe0ff */
[----:B------:R-:W-:-:S04]  /*115b0*/  IMAD R7, R0, UR7, RZ ;  /* 0x0000000700077c24 */ /* 0x000fc8000f8e02ff */
[----:B------:R-:W-:-:S06]  /*115c0*/  IMAD.HI.U32 R0, R3, R7, R2 ;  /* 0x0000000703007227 */ /* 0x000fcc00078e0002 */
[----:B------:R-:W-:-:S05]  /*115d0*/  IMAD.HI.U32 R0, R0, R31, RZ ;  /* 0x0000001f00007227 */ /* 0x000fca00078e00ff */
[----:B------:R-:W-:-:S05]  /*115e0*/  IADD3 R2, PT, PT, -R0, RZ, RZ ;  /* 0x000000ff00027210 */ /* 0x000fca0007ffe1ff */
[----:B------:R-:W-:-:S05]  /*115f0*/  IMAD R2, R2, UR7, R31 ;  /* 0x0000000702027c24 */ /* 0x000fca000f8e021f */
[----:B------:R-:W-:-:S13]  /*11600*/  ISETP.GE.U32.AND P2, PT, R2, UR7, PT ;  /* 0x0000000702007c0c */ /* 0x000fda000bf46070 */
[----:B------:R-:W-:Y:S02]  /*11610*/  @P2 IADD3 R2, PT, PT, R2, -UR7, RZ ;  /* 0x8000000702022c10 */ /* 0x000fe4000fffe0ff */
[----:B------:R-:W-:Y:S02]  /*11620*/  @P2 IADD3 R0, PT, PT, R0, 0x1, RZ ;  /* 0x0000000100002810 */ /* 0x000fe40007ffe0ff */
[----:B------:R-:W-:Y:S02]  /*11630*/  ISETP.GE.U32.AND P1, PT, R2, UR7, PT ;  /* 0x0000000702007c0c */ /* 0x000fe4000bf26070 */
[----:B------:R-:W1:Y:S11]  /*11640*/  LDC.64 R2, c[0x0][0x880] ;  /* 0x00022000ff027b82 */ /* 0x000e760000000a00 */
[----:B------:R-:W-:-:S02]  /*11650*/  @P1 IADD3 R0, PT, PT, R0, 0x1, RZ ;  /* 0x0000000100001810 */ /* 0x000fc40007ffe0ff */
[----:B------:R-:W-:-:S04]  /*11660*/  @!P0 LOP3.LUT R0, RZ, UR7, RZ, 0x33, !PT ;  /* 0x00000007ff008c12 */ /* 0x000fc8000f8e33ff */
[C---:B------:R-:W-:Y:S01]  /*11670*/  IADD3 R4, PT, PT, -R0.reuse, RZ, RZ ;  /* 0x000000ff00047210 */ /* 0x040fe20007ffe1ff */
[----:B----4-:R-:W-:-:S04]  /*11680*/  IMAD R5, R0, UR5, R5 ;  /* 0x0000000500057c24 */ /* 0x010fc8000f8e0205 */
[----:B------:R-:W-:-:S04]  /*11690*/  IMAD R4, R4, UR7, R31 ;  /* 0x0000000704047c24 */ /* 0x000fc8000f8e021f */
[----:B------:R-:W-:-:S04]  /*116a0*/  IMAD R5, R4, UR4, R5 ;  /* 0x0000000404057c24 */ /* 0x000fc8000f8e0205 */
[----:B-1----:R-:W-:-:S05]  /*116b0*/  IMAD.WIDE.U32 R2, R5, 0x4, R2 ;  /* 0x0000000405027825 */ /* 0x002fca00078e0002 */
[----:B------:R2:W-:Y:S02]  /*116c0*/  STG.E desc[UR48][R2.64], R25 ;  /* 0x0000001902007986 */ /* 0x0005e4000c101930 */
.L_x_254:
[----:B------:R-:W-:Y:S05]  /*116d0*/  BSYNC.RECONVERGENT B0 ;  /* 0x0000000000007941 */ /* 0x000fea0003800200 */
.L_x_253:
[----:B------:R-:W-:Y:S01]  /*116e0*/  UISETP.NE.AND UP0, UPT, UR38, URZ, UPT ;  /* 0x000000ff2600728c */ /* 0x000fe2000bf05270 */
[----:B------:R-:W-:-:S08]  /*116f0*/  NOP ;  /* 0x0000000000007918 */ /* 0x000fd00000000000 */
[----:B------:R-:W-:Y:S05]  /*11700*/  BRA.U UP0, `(.L_x_255) ;  /* 0x0000000100087547 */ /* 0x000fea000b800000 */
[----:B------:R-:W-:Y:S05]  /*11710*/  BPT.TRAP 0x1 ;  /* 0x000000040000795c */ /* 0x000fea0000300000 */
[----:B------:R-:W-:Y:S05]  /*11720*/  BPT.TRAP 0x1 ;  /* 0x000000040000795c */ /* 0x000fea0000300000 */
.L_x_255:
[----:B------:R-:W-:Y:S02]  /*11730*/  UIADD3 UR4, UPT, UPT, UR40, 0x1c0a8, URZ ;  /* 0x0001c0a828047890 */ /* 0x000fe4000fffe0ff */
[----:B------:R-:W-:Y:S02]  /*11740*/  UISETP.NE.AND UP0, UPT, UR38, URZ, UPT ;  /* 0x000000ff2600728c */ /* 0x000fe4000bf05270 */
[----:B------:R-:W-:-:S09]  /*11750*/  UPRMT UR4, UR41, 0x654, UR4 ;  /* 0x0000065429047896 */ /* 0x000fd20008000004 */
[----:B---3--:R-:W-:Y:S01]  /*11760*/  SYNCS.ARRIVE.TRANS64.RED.A1T0 RZ, [UR4], RZ ;  /* 0x000000ffffff79a7 */ /* 0x008fe20008100404 */
[----:B------:R-:W-:Y:S05]  /*11770*/  BRA.U UP0, `(.L_x_256) ;  /* 0x0000000100047547 */ /* 0x000fea000b800000 */
[----:B------:R-:W-:Y:S05]  /*11780*/  BPT.TRAP 0x1 ;  /* 0x000000040000795c */ /* 0x000fea0000300000 */
.L_x_256:
[----:B------:R-:W-:Y:S01]  /*11790*/  SYNCS.ARRIVE.TRANS64.A1T0 RZ, [UR40+0x1c0b8], RZ ;  /* 0x01c0b8ffffff79a7 */ /* 0x000fe20008100028 */
[----:B------:R-:W-:Y:S05]  /*117a0*/  EXIT ;  /* 0x000000000000794d */ /* 0x000fea0003800000 */
.L_x_27:
[----:B------:R-:W-:-:S08]  /*117b0*/  NOP ;  /* 0x0000000000007918 */ /* 0x000fd00000000000 */
[----:B------:R-:W1:Y:S02]  /*117c0*/  USETMAXREG.TRY_ALLOC.CTAPOOL UP0, 0xc0 ;  /* 0x000000c0000079c8 */ /* 0x000e640008000600 */
[----:B-1----:R-:W-:Y:S05]  /*117d0*/  BRA.U !UP0, `(.L_x_27) ;  /* 0xfffffffd08f47547 */ /* 0x002fea000b83ffff */
[----:B------:R-:W1:Y:S01]  /*117e0*/  S2UR UR8, SR_CTAID.X ;  /* 0x00000000000879c3 */ /* 0x000e620000002500 */
[----:B------:R-:W2:Y:S02]  /*117f0*/  LDCU.64 UR4, c[0x0][0x380] ;  /* 0x00007000ff0477ac */ /* 0x000ea40008000a00 */
[----:B--2---:R-:W-:Y:S02]  /*11800*/  UISETP.NE.AND UP0, UPT, UR5, URZ, UPT ;  /* 0x000000ff0500728c */ /* 0x004fe4000bf05270 */
[----:B-1----:R-:W-:-:S04]  /*11810*/  USHF.L.U32 UR8, UR8, 0x8, URZ ;  /* 0x0000000808087899 */ /* 0x002fc800080006ff */
[----:B------:R-:W-:-:S06]  /*11820*/  UISETP.GE.U32.OR UP0, UPT, UR8, UR4, !UP0 ;  /* 0x000000040800728c */ /* 0x000fcc000c706470 */
[----:B------:R-:W-:-:S13]  /*11830*/  PLOP3.LUT P0, PT, PT, PT, UP0, 0x80, 0x8 ;  /* 0x000000000008781c */ /* 0x000fda0003f0f008 */
[----:B------:R-:W-:Y:S05]  /*11840*/  @P0 EXIT ;  /* 0x000000000000094d */ /* 0x000fea0003800000 */
[----:B------:R-:W-:-:S04]  /*11850*/  UISETP.NE.AND UP0, UPT, UR57, URZ, UPT ;  /* 0x000000ff3900728c */ /* 0x000fc8000bf05270 */
[----:B------:R-:W-:-:S04]  /*11860*/  USEL UR46, UR7, UR6, UP0 ;  /* 0x00000006072e7287 */ /* 0x000fc80008000000 */
[----:B------:R-:W-:-:S04]  /*11870*/  ULOP3.LUT UR46, UR46, 0x1, URZ, 0xc0, !UPT ;  /* 0x000000012e2e7892 */ /* 0x000fc8000f8ec0ff */
[----:B------:R-:W-:-:S09]  /*11880*/  UISETP.NE.U32.AND UP0, UPT, UR46, 0x1, UPT ;  /* 0x000000012e00788c */ /* 0x000fd2000bf05070 */
[----:B------:R-:W-:Y:S05]  /*11890*/  BRA.U !UP0, `(.L_x_257) ;  /* 0x0000000108047547 */ /* 0x000fea000b800000 */
[----:B------:R-:W-:Y:S05]  /*118a0*/  BPT.TRAP 0x1 ;  /* 0x000000040000795c */ /* 0x000fea0000300000 */
.L_x_257:
[----:B------:R-:W1:Y:S01]  /*118b0*/  S2UR UR38, SR_CgaCtaId ;  /* 0x00000000002679c3 */ /* 0x000e620000008800 */
[----:B------:R-:W-:Y:S01]  /*118c0*/  UISETP.NE.AND UP0, UPT, UR57, URZ, UPT ;  /* 0x000000ff3900728c */ /* 0x000fe2000bf05270 */
[----:B------:R-:W-:Y:S01]  /*118d0*/  MOV R3, 0x1 ;  /* 0x0000000100037802 */ /* 0x000fe20000000f00 */
[----:B------:R-:W-:-:S03]  /*118e0*/  UMOV UR37, 0x400 ;  /* 0x0000040000257882 */ /* 0x000fc60000000000 */
[----:B------:R-:W-:Y:S01]  /*118f0*/  SHF.L.U32 R3, R3, 0x1f, RZ ;  /* 0x0000001f03037819 */ /* 0x000fe200000006ff */
[----:B-1----:R-:W-:-:S04]  /*11900*/  ULEA UR37, UR38, UR37, 0x18 ;  /* 0x0000002526257291 */ /* 0x002fc8000f8ec0ff */
[----:B------:R-:W-:Y:S02]  /*11910*/  UIADD3 UR55, UPT, UPT, UR37, 0x1c078, URZ ;  /* 0x0001c07825377890 */ /* 0x000fe4000fffe0ff */
[----:B------:R-:W-:-:S09]  /*11920*/  @!UP0 UIADD3 UR55, UPT, UPT, UR37, 0x1c088, URZ ;  /* 0x0001c08825378890 */ /* 0x000fd2000fffe0ff */
[----:B------:R-:W1:Y:S02]  /*11930*/  SYNCS.PHASECHK.TRANS64.TRYWAIT P0, [UR55], R3 ;  /* 0x00000003ff0075a7 */ /* 0x000e640008001137 */
[----:B-1----:R-:W-:Y:S05]  /*11940*/  @!P0 BRA `(.L_x_258) ;  /* 0x00000078007c8947 */ /* 0x002fea0003800000 */
.L_x_418:
[----:B------:R-:W-:Y:S01]  /*11950*/  UISETP.GE.AND UP0, UPT, UR5, 0x1, UPT ;  /* 0x000000010500788c */ /* 0x000fe2000bf06270 */
[----:B------:R-:W-:Y:S01]  /*11960*/  UMOV UR54, 0x1 ;  /* 0x0000000100367882 */ /* 0x000fe20000000000 */
[----:B------:R-:W-:-:S07]  /*11970*/  UMOV UR53, 0x1 ;  /* 0x0000000100357882 */ /* 0x000fce0000000000 */
[----:B------:R-:W-:Y:S05]  /*11980*/  BRA.U !UP0, `(.L_x_259) ;  /* 0x0000002508807547 */ /* 0x000fea000b800000 */
[----:B------:R-:W2:Y:S01]  /*11990*/  S2R R118, SR_TID.X ;  /* 0x0000000000767919 */ /* 0x000ea20000002100 */
[----:B------:R-:W-:Y:S01]  /*119a0*/  UISETP.NE.AND UP0, UPT, UR57, URZ, UPT ;  /* 0x000000ff3900728c */ /* 0x000fe2000bf05270 */
[----:B------:R-:W-:Y:S01]  /*119b0*/  IMAD.U32 R119, R2, 0x10000, RZ ;  /* 0x0001000002777824 */ /* 0x000fe200078e00ff */
[----:B------:R-:W-:Y:S01]  /*119c0*/  UIADD3 UR5, UPT, UPT, UR5, 0x3f, URZ ;  /* 0x0000003f05057890 */ /* 0x000fe2000fffe0ff */
[----:B------:R-:W-:Y:S01]  /*119d0*/  IMAD.MOV.U32 R18, RZ, RZ, RZ ;  /* 0x000000ffff127224 */ /* 0x000fe200078e00ff */
[----:B------:R-:W-:Y:S01]  /*119e0*/  USEL UR4, URZ, 0x80, UP0 ;  /* 0x00000080ff047887 */ /* 0x000fe20008000000 */
[----:B------:R-:W-:Y:S01]  /*119f0*/  IMAD.MOV.U32 R16, RZ, RZ, -0x800000 ;  /* 0xff800000ff107424 */ /* 0x000fe200078e00ff */
[----:B------:R-:W-:Y:S01]  /*11a00*/  LOP3.LUT R119, R119, 0x600000, RZ, 0xc0, !PT ;  /* 0x0060000077777812 */ /* 0x000fe200078ec0ff */
[----:B------:R-:W-:Y:S02]  /*11a10*/  USHF.R.S32.HI UR51, URZ, 0x1f, UR5 ;  /* 0x0000001fff337899 */ /* 0x000fe40008011405 */
[----:B------:R-:W-:Y:S01]  /*11a20*/  UIADD3 UR42, UPT, UPT, UR37, 0x1c0d0, URZ ;  /* 0x0001c0d0252a7890 */ /* 0x000fe2000fffe0ff */
[----:B------:R-:W-:Y:S01]  /*11a30*/  LOP3.LUT R121, R119, UR4, RZ, 0xfc, !PT ;  /* 0x0000000477797c12 */ /* 0x000fe2000f8efcff */
[----:B------:R-:W-:Y:S01]  /*11a40*/  ULEA.HI UR51, UR51, UR5, URZ, 0x6 ;  /* 0x0000000533337291 */ /* 0x000fe2000f8f30ff */
[----:B------:R-:W-:Y:S01]  /*11a50*/  SHF.R.U32.HI R123, RZ, 0x15, R119 ;  /* 0x00000015ff7b7819 */ /* 0x000fe20000011677 */
[----:B------:R-:W-:Y:S01]  /*11a60*/  UMOV UR45, 0x20 ;  /* 0x00000020002d7882 */ /* 0x000fe20000000000 */
[----:B------:R-:W-:Y:S01]  /*11a70*/  LOP3.LUT R120, R121, 0x20, RZ, 0xfc, !PT ;  /* 0x0000002079787812 */ /* 0x000fe200078efcff */
[----:B------:R-:W-:-:S02]  /*11a80*/  UIADD3 UR52, UPT, UPT, UR37, 0x1c0d8, URZ ;  /* 0x0001c0d825347890 */ /* 0x000fc4000fffe0ff */
[----:B------:R-:W-:Y:S02]  /*11a90*/  UIADD3 UR43, UPT, UPT, UR37, 0x1c060, URZ ;  /* 0x0001c060252b7890 */ /* 0x000fe4000fffe0ff */
[----:B------:R-:W-:Y:S02]  /*11aa0*/  @!UP4 UIADD3 UR52, UPT, UPT, UR42, URZ, URZ ;  /* 0x000000ff2a34c290 */ /* 0x000fe4000fffe0ff */
[----:B------:R-:W-:Y:S01]  /*11ab0*/  USEL UR44, UR48, UR47, UP0 ;  /* 0x0000002f302c7287 */ /* 0x000fe20008000000 */
[----:B------:R-:W-:Y:S01]  /*11ac0*/  UMOV UR50, URZ ;  /* 0x000000ff00327c82 */ /* 0x000fe20008000000 */
[----:B------:R-:W-:Y:S01]  /*11ad0*/  UMOV UR53, 0x1 ;  /* 0x0000000100357882 */ /* 0x000fe20000000000 */
[----:B------:R-:W3:Y:S01]  /*11ae0*/  LDCU UR36, c[0x0][0x704] ;  /* 0x0000e080ff2477ac */ /* 0x000ee20008000800 */
[----:B------:R-:W-:Y:S01]  /*11af0*/  USEL UR45, UR45, 0xa0, UP0 ;  /* 0x000000a02d2d7887 */ /* 0x000fe20008000000 */
[----:B--2---:R-:W-:Y:S01]  /*11b00*/  SHF.R.U32.HI R118, RZ, 0x5, R118 ;  /* 0x00000005ff767819 */ /* 0x004fe20000011676 */
[----:B------:R-:W-:-:S02]  /*11b10*/  @UP0 UIADD3 UR43, UPT, UPT, UR37, 0x1c050, URZ ;  /* 0x0001c050252b0890 */ /* 0x000fc4000fffe0ff */
[----:B------:R-:W-:Y:S01]  /*11b20*/  ULEA UR42, UR56, UR42, 0x3 ;  /* 0x0000002a382a7291 */ /* 0x000fe2000f8e18ff */
[----:B------:R-:W-:Y:S01]  /*11b30*/  LOP3.LUT R2, R118, 0x3, RZ, 0xc0, !PT ;  /* 0x0000000376027812 */ /* 0x000fe200078ec0ff */
[----:B------:R-:W-:Y:S01]  /*11b40*/  ULEA.HI.SX32 UR51, UR51, 0xffffffff, 0x1a ;  /* 0xffffffff33337891 */ /* 0x000fe2000f8fd2ff */
[----:B------:R-:W-:Y:S01]  /*11b50*/  UMOV UR54, 0x1 ;  /* 0x0000000100367882 */ /* 0x000fe20000000000 */
[----:B------:R-:W-:-:S10]  /*11b60*/  UMOV UR49, URZ ;  /* 0x000000ff00317c82 */ /* 0x000fd40008000000 */
.L_x_277:
[----:B-12---:R-:W-:Y:S01]  /*11b70*/  IADD3 R0, PT, PT, R119, UR45, RZ ;  /* 0x0000002d77007c10 */ /* 0x006fe2000fffe0ff */
[----:B------:R-:W-:-:S04]  /*11b80*/  UISETP.NE.AND UP0, UPT, UR57, URZ, UPT ;  /* 0x000000ff3900728c */ /* 0x000fc8000bf05270 */
[----:B------:R-:W-:Y:S01]  /*11b90*/  USEL UR40, UR49, UR50, UP0 ;  /* 0x0000003231287287 */ /* 0x000fe20008000000 */
[----:B------:R-:W1:Y:S01]  /*11ba0*/  SHFL.IDX PT, R0, R0, RZ, 0x1f ;  /* 0x00001fff00007589 */ /* 0x000e6200000e0000 */
[----:B------:R-:W-:Y:S01]  /*11bb0*/  UISETP.GT.U32.AND UP0, UPT, UR44, 0x1, UPT ;  /* 0x000000012c00788c */ /* 0x000fe2000bf04070 */
[----:B-1----:R-:W-:-:S08]  /*11bc0*/  R2UR UR41, R0 ;  /* 0x00000000002972ca */ /* 0x002fd000000e0000 */
[----:B---3--:R-:W-:Y:S07]  /*11bd0*/  BRA.U UP0, `(.L_x_260) ;  /* 0x0000000100047547 */ /* 0x008fee000b800000 */
[----:B---3--:R-:W-:Y:S05]  /*11be0*/  BPT.TRAP 0x1 ;  /* 0x000000040000795c */ /* 0x008fea0000300000 */
.L_x_260:
[----:B------:R-:W-:Y:S01]  /*11bf0*/  IMAD.U32 R3, RZ, RZ, UR40 ;  /* 0x00000028ff037e24 */ /* 0x000fe2000f8e00ff */
[----:B------:R-:W-:-:S04]  /*11c00*/  ISETP.NE.AND P0, PT, R2, R123, PT ;  /* 0x0000007b0200720c */ /* 0x000fc80003f05270 */
[----:B------:R-:W-:-:S04]  /*11c10*/  SHF.L.U32 R3, R3, 0x1f, RZ ;  /* 0x0000001f03037819 */ /* 0x000fc800000006ff */
[----:B------:R-:W1:Y:S02]  /*11c20*/  SYNCS.PHASECHK.TRANS64.TRYWAIT P1, [UR43], R3 ;  /* 0x00000003ff0075a7 */ /* 0x000e64000802112b */
[----:B-1----:R-:W-:Y:S05]  /*11c30*/  @!P1 BRA `(.L_x_261) ;  /* 0x0000007400d89947 */ /* 0x002fea0003800000 */
.L_x_419:
[----:B------:R-:W-:Y:S05]  /*11c40*/  @!P0 BRA `(.L_x_262) ;  /* 0x0000000000408947 */ /* 0x000fea0003800000 */
        /* <DEDUP_REMOVED lines=16> */
.L_x_262:
[----:B------:R-:W-:Y:S05]  /*11d50*/  WARPSYNC.ALL ;  /* 0x0000000000007948 */ /* 0x000fea0003800000 */
[----:B------:R-:W-:Y:S02]  /*11d60*/  R2UR UR4, R121 ;  /* 0x00000000790472ca */ /* 0x000fe400000e0000 */
[----:B------:R-:W-:-:S11]  /*11d70*/  ISETP.NE.AND P0, PT, R2, R123, PT ;  /* 0x0000007b0200720c */ /* 0x000fd60003f05270 */
[----:B------:R-:W2:Y:S02]  /*11d80*/  LDTM.x32 R56, tmem[UR4] ;  /* 0x00000004003879ee */ /* 0x000ea400082c0000 */
        /* <DEDUP_REMOVED lines=17> */
.L_x_263:
[----:B------:R-:W-:Y:S05]  /*11ea0*/  WARPSYNC.ALL ;  /* 0x0000000000007948 */ /* 0x000fea0003800000 */
[----:B------:R-:W-:Y:S02]  /*11eb0*/  R2UR UR4, R120 ;  /* 0x00000000780472ca */ /* 0x000fe400000e0000 */
[C---:B-1----:R-:W-:Y:S02]  /*11ec0*/  FMNMX3 R3, R16.reuse, R56, R60, !PT ;  /* 0x0000003810037276 */ /* 0x042fe4000780003c */
[C---:B------:R-:W-:Y:S02]  /*11ed0*/  FMNMX3 R0, R16.reuse, R57, R61, !PT ;  /* 0x0000003910007276 */ /* 0x040fe4000780003d */
[----:B------:R-:W-:-:S02]  /*11ee0*/  FMNMX3 R5, R16, R58, R62, !PT ;  /* 0x0000003a10057276 */ /* 0x000fc4000780003e */
[----:B------:R-:W-:Y:S02]  /*11ef0*/  FMNMX3 R3, R3, R64, R68, !PT ;  /* 0x0000004003037276 */ /* 0x000fe40007800044 */
[----:B------:R-:W-:Y:S02]  /*11f00*/  FMNMX3 R0, R0, R65, R69, !PT ;  /* 0x0000004100007276 */ /* 0x000fe40007800045 */
[----:B------:R-:W-:Y:S01]  /*11f10*/  FMNMX3 R6, R16, R59, R63, !PT ;  /* 0x0000003b10067276 */ /* 0x000fe2000780003f */
[----:B------:R-:W1:Y:S01]  /*11f20*/  LDTM.x32 R24, tmem[UR4] ;  /* 0x00000004001879ee */ /* 0x000e6200082c0000 */
[----:B------:R-:W-:Y:S02]  /*11f30*/  FMNMX3 R5, R5, R66, R70, !PT ;  /* 0x0000004205057276 */ /* 0x000fe40007800046 */
[----:B------:R-:W-:Y:S02]  /*11f40*/  FMNMX3 R3, R3, R72, R76, !PT ;  /* 0x0000004803037276 */ /* 0x000fe4000780004c */
[----:B------:R-:W-:-:S02]  /*11f50*/  FMNMX3 R0, R0, R73, R77, !PT ;  /* 0x0000004900007276 */ /* 0x000fc4000780004d */
[----:B------:R-:W-:Y:S02]  /*11f60*/  FMNMX3 R6, R6, R67, R71, !PT ;  /* 0x0000004306067276 */ /* 0x000fe40007800047 */
[----:B------:R-:W-:Y:S02]  /*11f70*/  FMNMX3 R5, R5, R74, R78, !PT ;  /* 0x0000004a05057276 */ /* 0x000fe4000780004e */
[----:B------:R-:W-:Y:S02]  /*11f80*/  FMNMX3 R3, R3, R80, R84, !PT ;  /* 0x0000005003037276 */ /* 0x000fe40007800054 */
[----:B------:R-:W-:Y:S02]  /*11f90*/  FMNMX3 R0, R0, R81, R85, !PT ;  /* 0x0000005100007276 */ /* 0x000fe40007800055 */
[----:B------:R-:W-:Y:S02]  /*11fa0*/  FMNMX3 R6, R6, R75, R79, !PT ;  /* 0x0000004b06067276 */ /* 0x000fe4000780004f */
[----:B------:R-:W-:-:S02]  /*11fb0*/  FMNMX3 R5, R5, R82, R86, !PT ;  /* 0x0000005205057276 */ /* 0x000fc40007800056 */
[----:B------:R-:W-:Y:S02]  /*11fc0*/  FMNMX3 R6, R6, R83, R87, !PT ;  /* 0x0000005306067276 */ /* 0x000fe40007800057 */
[----:B------:R-:W-:Y:S02]  /*11fd0*/  ISETP.NE.AND P0, PT, R2, R123, PT ;  /* 0x0000007b0200720c */ /* 0x000fe40003f05270 */
[----:B-1----:R-:W-:Y:S02]  /*11fe0*/  FMNMX3 R3, R3, R24, R28, !PT ;  /* 0x0000001803037276 */ /* 0x002fe4000780001c */
        /* <DEDUP_REMOVED lines=15> */
[----:B------:R-:W-:-:S04]  /*120e0*/  FMNMX3 R0, R4, R3, R0, !PT ;  /* 0x0000000304007276 */ /* 0x000fc80007800000 */
[----:B------:R-:W-:-:S04]  /*120f0*/  FMNMX R19, R19, R0, !PT ;  /* 0x0000000013137209 */ /* 0x000fc80007800000 */
[----:B------:R-:W-:-:S04]  /*12100*/  FSETP.NEU.AND P1, PT, R19, -INF , PT ;  /* 0xff8000001300780b */ /* 0x000fc80003f2d000 */
[----:B------:R-:W-:Y:S01]  /*12110*/  FSEL R17, R19, RZ, P1 ;  /* 0x000000ff13117208 */ /* 0x000fe20000800000 */
[----:B------:R-:W-:Y:S08]  /*12120*/  @!P0 BRA `(.L_x_264) ;  /* 0x0000000000408947 */ /* 0x000ff00003800000 */
[----:B------:R-:W-:Y:S01]  /*12130*/  MOV R14, 0x8 ;  /* 0x00000008000e7802 */ /* 0x000fe20000000f00 */
[----:B------:R-:W1:Y:S01]  /*12140*/  LDCU.64 UR6, c[0x4][0xb0] ;  /* 0x01001600ff0677ac */ /* 0x000e620008000a00 */
[----:B------:R-:W-:Y:S02]  /*12150*/  HFMA2 R12, -RZ, RZ, 0, 5.9604644775390625e-08 ;  /* 0x00000001ff0c7431 */ /* 0x000fe400000001ff */
[----:B------:R-:W-:Y:S01]  /*12160*/  IMAD.MOV.U32 R8, RZ, RZ, 0x1be ;  /* 0x000001beff087424 */ /* 0x000fe200078e00ff */
[----:B------:R-:W2:Y:S01]  /*12170*/  LDCU.64 UR4, c[0x4][0xb8] ;  /* 0x01001700ff0477ac */ /* 0x000ea20008000a00 */
[----:B------:R-:W4:Y:S01]  /*12180*/  LDC.64 R14, c[0x4][R14] ;  /* 0x010000000e0e7b82 */ /* 0x000f220000000a00 */
[----:B------:R-:W-:Y:S01]  /*12190*/  IMAD.MOV.U32 R13, RZ, RZ, RZ ;  /* 0x000000ffff0d7224 */ /* 0x000fe200078e00ff */
[----:B------:R-:W5:Y:S01]  /*121a0*/  LDCU.64 UR8, c[0x4][0x18] ;  /* 0x01000300ff0877ac */ /* 0x000f620008000a00 */
[----:B-1----:R-:W-:Y:S01]  /*121b0*/  IMAD.U32 R4, RZ, RZ, UR6 ;  /* 0x00000006ff047e24 */ /* 0x002fe2000f8e00ff */
[----:B------:R-:W-:Y:S01]  /*121c0*/  MOV R5, UR7 ;  /* 0x0000000700057c02 */ /* 0x000fe20008000f00 */
[----:B--2---:R-:W-:Y:S01]  /*121d0*/  IMAD.U32 R6, RZ, RZ, UR4 ;  /* 0x00000004ff067e24 */ /* 0x004fe2000f8e00ff */
[----:B------:R-:W-:Y:S01]  /*121e0*/  MOV R7, UR5 ;  /* 0x0000000500077c02 */ /* 0x000fe20008000f00 */
[----:B-----5:R-:W-:Y:S01]  /*121f0*/  IMAD.U32 R10, RZ, RZ, UR8 ;  /* 0x00000008ff0a7e24 */ /* 0x020fe2000f8e00ff */
[----:B------:R-:W-:-:S02]  /*12200*/  MOV R11, UR9 ;  /* 0x00000009000b7c02 */ /* 0x000fc40008000f00 */
[----:B------:R-:W-:-:S07]  /*12210*/  LEPC R20, `(.L_x_264) ;  /* 0x000000001014794e */ /* 0x000fce0000000000 */
[----:B---34-:R-:W-:Y:S05]  /*12220*/  CALL.ABS.NOINC R14 ;  /* 0x000000000e007343 */ /* 0x018fea0003c00000 */
.L_x_264:
[----:B------:R-:W-:Y:S05]  /*12230*/  WARPSYNC.ALL ;  /* 0x0000000000007948 */ /* 0x000fea0003800000 */
[----:B------:R-:W-:Y:S02]  /*12240*/  R2UR UR4, R121 ;  /* 0x00000000790472ca */ /* 0x000fe400000e0000 */
[----:B------:R-:W-:-:S11]  /*12250*/  ISETP.NE.AND P0, PT, RZ, UR46, PT ;  /* 0x0000002eff007c0c */ /* 0x000fd6000bf05270 */
[----:B------:R1:W-:Y:S02]  /*12260*/  STTM.x2 tmem[UR4], R16 ;  /* 0x00000010000079ed */ /* 0x0003e400080c0004 */
[----:B------:R-:W-:Y:S05]  /*12270*/  @P0 BRA `(.L_x_265) ;  /* 0x0000000000040947 */ /* 0x000fea0003800000 */
[----:B---3--:R-:W-:Y:S05]  /*12280*/  BPT.TRAP 0x1 ;  /* 0x000000040000795c */ /* 0x008fea0000300000 */
.L_x_265:
[----:B------:R-:W-:Y:S01]  /*12290*/  UISETP.NE.AND UP0, UPT, UR57, URZ, UPT ;  /* 0x000000ff3900728c */ /* 0x000fe2000bf05270 */
[----:B------:R-:W-:Y:S01]  /*122a0*/  MOV R3, UR56 ;  /* 0x0000003800037c02 */ /* 0x000fe20008000f00 */
[----:B------:R-:W-:Y:S01]  /*122b0*/  UIADD3 UR4, UPT, UPT, UR37, 0x1c080, URZ ;  /* 0x0001c08025047890 */ /* 0x000fe2000fffe0ff */
[----:B---3--:R-:W-:Y:S01]  /*122c0*/  FMUL R0, R17, -UR36 ;  /* 0x8000002411007c20 */ /* 0x008fe20008400000 */
[----:B------:R-:W-:Y:S01]  /*122d0*/  USEL UR39, UR54, UR53, UP0 ;  /* 0x0000003536277287 */ /* 0x000fe20008000000 */
[----:B------:R-:W-:Y:S02]  /*122e0*/  SHF.L.U32 R3, R3, 0x1f, RZ ;  /* 0x0000001f03037819 */ /* 0x000fe400000006ff */
[--C-:B------:R-:W-:Y:S01]  /*122f0*/  FFMA2 R22, R56.F32x2.HI_LO, UR36.F32, R0.reuse.F32 ;  /* 0x0000002438167c49 */ /* 0x100fe20009200000 */
[----:B------:R-:W-:Y:S01]  /*12300*/  ULOP3.LUT UR39, UR39, 0x1, URZ, 0x3c, !UPT ;  /* 0x0000000127277892 */ /* 0x000fe2000f8e3cff */
[--C-:B------:R-:W-:Y:S02]  /*12310*/  FFMA2 R56, R58.F32x2.HI_LO, UR36.F32, R0.reuse.F32 ;  /* 0x000000243a387c49 */ /* 0x100fe40009200000 */
[----:B------:R-:W-:Y:S01]  /*12320*/  @UP0 UIADD3 UR4, UPT, UPT, UR37, 0x1c070, URZ ;  /* 0x0001c07025040890 */ /* 0x000fe2000fffe0ff */
[----:B------:R-:W-:Y:S01]  /*12330*/  FSETP.GEU.AND P1, PT, R22, -126, PT ;  /* 0xc2fc00001600780b */ /* 0x000fe20003f2e000 */
[--C-:B------:R-:W-:Y:S01]  /*12340*/  FFMA2 R58, R60.F32x2.HI_LO, UR36.F32, R0.reuse.F32 ;  /* 0x000000243c3a7c49 */ /* 0x100fe20009200000 */
[----:B------:R-:W-:Y:S01]  /*12350*/  FSETP.GEU.AND P0, PT, R23, -126, PT ;  /* 0xc2fc00001700780b */ /* 0x000fe20003f0e000 */
[----:B------:R-:W-:Y:S01]  /*12360*/  FFMA2 R60, R62.F32x2.HI_LO, UR36.F32, R0.F32 ;  /* 0x000000243e3c7c49 */ /* 0x000fe20009200000 */
[----:B------:R-:W-:-:S02]  /*12370*/  FSETP.GEU.AND P6, PT, R56, -126, PT ;  /* 0xc2fc00003800780b */ /* 0x000fc40003fce000 */
[----:B------:R-:W-:Y:S02]  /*12380*/  FSETP.GEU.AND P5, PT, R57, -126, PT ;  /* 0xc2fc00003900780b */ /* 0x000fe40003fae000 */
[----:B------:R-:W-:Y:S01]  /*12390*/  SYNCS.ARRIVE.TRANS64.A1T0 RZ, [UR4], RZ ;  /* 0x000000ffffff79a7 */ /* 0x000fe20008100004 */
[----:B------:R-:W-:Y:S02]  /*123a0*/  FSETP.GEU.AND P4, PT, R58, -126, PT ;  /* 0xc2fc00003a00780b */ /* 0x000fe40003f8e000 */
[----:B------:R-:W-:Y:S02]  /*123b0*/  FSETP.GEU.AND P3, PT, R59, -126, PT ;  /* 0xc2fc00003b00780b */ /* 0x000fe40003f6e000 */
[----:B------:R-:W-:Y:S02]  /*123c0*/  @!P1 FMUL R22, R22, 0.5 ;  /* 0x3f00000016169820 */ /* 0x000fe40000400000 */
[----:B------:R-:W-:Y:S01]  /*123d0*/  @!P0 FMUL R23, R23, 0.5 ;  /* 0x3f00000017178820 */ /* 0x000fe20000400000 */
[----:B------:R-:W2:Y:S01]  /*123e0*/  SYNCS.PHASECHK.TRANS64.TRYWAIT P2, [UR52], R3 ;  /* 0x00000003ff0075a7 */ /* 0x000ea20008041134 */
[----:B------:R-:W-:-:S02]  /*123f0*/  @!P6 FMUL R56, R56, 0.5 ;  /* 0x3f0000003838e820 */ /* 0x000fc40000400000 */
[----:B------:R-:W-:Y:S01]  /*12400*/  @!P5 FMUL R57, R57, 0.5 ;  /* 0x3f0000003939d820 */ /* 0x000fe20000400000 */
[----:B------:R-:W3:Y:S08]  /*12410*/  MUFU.EX2 R22, R22 ;  /* 0x0000001600167308 */ /* 0x000ef00000000800 */
[----:B------:R-:W4:Y:S08]  /*12420*/  MUFU.EX2 R23, R23 ;  /* 0x0000001700177308 */ /* 0x000f300000000800 */
[----:B------:R-:W5:Y:S08]  /*12430*/  MUFU.EX2 R56, R56 ;  /* 0x0000003800387308 */ /* 0x000f700000000800 */
[----:B------:R-:W1:Y:S02]  /*12440*/  MUFU.EX2 R57, R57 ;  /* 0x0000003900397308 */ /* 0x000e640000000800 */
[----:B-12345:R-:W-:Y:S05]  /*12450*/  @!P2 BRA `(.L_x_266) ;  /* 0x0000006c00e8a947 */ /* 0x03efea0003800000 */
.L_x_420:
[----:B------:R-:W-:Y:S01]  /*12460*/  @!P1 FMUL R22, R22, R22 ;  /* 0x0000001616169220 */ /* 0x000fe20000400000 */
[----:B------:R-:W-:Y:S01]  /*12470*/  FSETP.GEU.AND P2, PT, R60, -126, PT ;  /* 0xc2fc00003c00780b */ /* 0x000fe20003f4e000 */
[----:B------:R-:W-:Y:S01]  /*12480*/  @!P4 FMUL R58, R58, 0.5 ;  /* 0x3f0000003a3ac820 */ /* 0x000fe20000400000 */
[----:B------:R-:W-:Y:S01]  /*12490*/  FSETP.GEU.AND P1, PT, R61, -126, PT ;  /* 0xc2fc00003d00780b */ /* 0x000fe20003f2e000 */
[----:B------:R-:W-:Y:S01]  /*124a0*/  @!P3 FMUL R59, R59, 0.5 ;  /* 0x3f0000003b3bb820 */ /* 0x000fe20000400000 */
[--C-:B------:R-:W-:Y:S01]  /*124b0*/  FFMA2 R62, R64.F32x2.HI_LO, UR36.F32, R0.reuse.F32 ;  /* 0x00000024403e7c49 */ /* 0x100fe20009200000 */
[----:B------:R-:W-:Y:S01]  /*124c0*/  USHF.R.U32.HI UR4, URZ, 0x15, UR41 ;  /* 0x00000015ff047899 */ /* 0x000fe20008011629 */
[----:B------:R-:W-:Y:S01]  /*124d0*/  @!P0 FMUL R23, R23, R23 ;  /* 0x0000001717178220 */ /* 0x000fe20000400000 */
[----:B------:R-:W2:Y:S01]  /*124e0*/  MUFU.EX2 R58, R58 ;  /* 0x0000003a003a7308 */ /* 0x000ea20000000800 */
[--C-:B------:R-:W-:Y:S01]  /*124f0*/  FFMA2 R64, R66.F32x2.HI_LO, UR36.F32, R0.reuse.F32 ;  /* 0x0000002442407c49 */ /* 0x100fe20009200000 */
[----:B------:R-:W-:Y:S01]  /*12500*/  FSETP.GEU.AND P0, PT, R62, -126, PT ;  /* 0xc2fc00003e00780b */ /* 0x000fe20003f0e000 */
[--C-:B------:R-:W-:Y:S01]  /*12510*/  FFMA2 R66, R68.F32x2.HI_LO, UR36.F32, R0.reuse.F32 ;  /* 0x0000002444427c49 */ /* 0x100fe20009200000 */
[----:B-1----:R-:W-:Y:S01]  /*12520*/  MOV R3, UR4 ;  /* 0x0000000400037c02 */ /* 0x002fe20008000f00 */
[--C-:B------:R-:W-:Y:S01]  /*12530*/  FFMA2 R68, R70.F32x2.HI_LO, UR36.F32, R0.reuse.F32 ;  /* 0x0000002446447c49 */ /* 0x100fe20009200000 */
[----:B------:R-:W-:Y:S01]  /*12540*/  UISETP.NE.AND UP0, UPT, UR57, URZ, UPT ;  /* 0x000000ff3900728c */ /* 0x000fe2000bf05270 */
[----:B------:R-:W-:Y:S01]  /*12550*/  @!P2 FMUL R60, R60, 0.5 ;  /* 0x3f0000003c3ca820 */ /* 0x000fe20000400000 */
[----:B------:R-:W-:Y:S01]  /*12560*/  @!P1 FMUL R61, R61, 0.5 ;  /* 0x3f0000003d3d9820 */ /* 0x000fe20000400000 */
[----:B------:R-:W1:Y:S01]  /*12570*/  MUFU.EX2 R59, R59 ;  /* 0x0000003b003b7308 */ /* 0x000e620000000800 */
[----:B------:R-:W-:Y:S01]  /*12580*/  @!P6 FMUL R56, R56, R56 ;  /* 0x000000383838e220 */ /* 0x000fe20000400000 */
[----:B------:R-:W-:Y:S01]  /*12590*/  @!P5 FMUL R57, R57, R57 ;  /* 0x000000393939d220 */ /* 0x000fe20000400000 */
[----:B------:R-:W-:Y:S01]  /*125a0*/  FSETP.GEU.AND P6, PT, R63, -126, PT ;  /* 0xc2fc00003f00780b */ /* 0x000fe20003fce000 */
[--C-:B------:R-:W-:Y:S01]  /*125b0*/  FFMA2 R70, R72.F32x2.HI_LO, UR36.F32, R0.reuse.F32 ;  /* 0x0000002448467c49 */ /* 0x100fe20009200000 */
[----:B------:R-:W-:Y:S01]  /*125c0*/  FSETP.GEU.AND P5, PT, R64, -126, PT ;  /* 0xc2fc00004000780b */ /* 0x000fe20003fae000 */
[----:B------:R-:W-:Y:S01]  /*125d0*/  @!P0 FMUL R62, R62, 0.5 ;  /* 0x3f0000003e3e8820 */ /* 0x000fe20000400000 */
[--C-:B------:R-:W-:Y:S01]  /*125e0*/  FFMA2 R72, R74.F32x2.HI_LO, UR36.F32, R0.reuse.F32 ;  /* 0x000000244a487c49 */ /* 0x100fe20009200000 */
[----:B------:R-:W3:Y:S01]  /*125f0*/  MUFU.EX2 R60, R60 ;  /* 0x0000003c003c7308 */ /* 0x000ee20000000800 */
[----:B--2---:R-:W-:Y:S01]  /*12600*/  @!P4 FMUL R58, R58, R58 ;  /* 0x0000003a3a3ac220 */ /* 0x004fe20000400000 */
[----:B------:R-:W-:Y:S01]  /*12610*/  FSETP.GEU.AND P4, PT, R65, -126, PT ;  /* 0xc2fc00004100780b */ /* 0x000fe20003f8e000 */
[--C-:B------:R-:W-:Y:S01]  /*12620*/  FFMA2 R74, R76.F32x2.HI_LO, UR36.F32, R0.reuse.F32 ;  /* 0x000000244c4a7c49 */ /* 0x100fe20009200000 */
[----:B------:R-:W-:Y:S01]  /*12630*/  USEL UR54, UR39, UR54, UP0 ;  /* 0x0000003627367287 */ /* 0x000fe20008000000 */
[--C-:B------:R-:W-:Y:S01]  /*12640*/  FFMA2 R76, R78.F32x2.HI_LO, UR36.F32, R0.reuse.F32 ;  /* 0x000000244e4c7c49 */ /* 0x100fe20009200000 */
[----:B------:R-:W-:Y:S01]  /*12650*/  USEL UR53, UR53, UR39, UP0 ;  /* 0x0000002735357287 */ /* 0x000fe20008000000 */
[--C-:B------:R-:W-:Y:S01]  /*12660*/  FFMA2 R78, R80.F32x2.HI_LO, UR36.F32, R0.reuse.F32 ;  /* 0x00000024504e7c49 */ /* 0x100fe20009200000 */
[----:B------:R-:W2:Y:S01]  /*12670*/  MUFU.EX2 R61, R61 ;  /* 0x0000003d003d7308 */ /* 0x000ea20000000800 */
[----:B-1----:R-:W-:Y:S01]  /*12680*/  @!P3 FMUL R59, R59, R59 ;  /* 0x0000003b3b3bb220 */ /* 0x002fe20000400000 */
[----:B------:R-:W-:Y:S01]  /*12690*/  FSETP.GEU.AND P3, PT, R66, -126, PT ;  /* 0xc2fc00004200780b */ /* 0x000fe20003f6e000 */
[----:B------:R-:W-:Y:S01]  /*126a0*/  @!P6 FMUL R63, R63, 0.5 ;  /* 0x3f0000003f3fe820 */ /* 0x000fe20000400000 */
[----:B------:R-:W-:Y:S01]  /*126b0*/  @!P5 FMUL R64, R64, 0.5 ;  /* 0x3f0000004040d820 */ /* 0x000fe20000400000 */
[--C-:B------:R-:W-:Y:S01]  /*126c0*/  FFMA2 R80, R82.F32x2.HI_LO, UR36.F32, R0.reuse.F32 ;  /* 0x0000002452507c49 */ /* 0x100fe20009200000 */
[----:B------:R-:W-:Y:S01]  /*126d0*/  SYNCS.ARRIVE.TRANS64.A1T0 RZ, [UR42], RZ ;  /* 0x000000ffffff79a7 */ /* 0x000fe2000810002a */
[----:B------:R-:W-:Y:S01]  /*126e0*/  @!P4 FMUL R65, R65, 0.5 ;  /* 0x3f0000004141c820 */ /* 0x000fe20000400000 */
[----:B------:R-:W1:Y:S01]  /*126f0*/  MUFU.EX2 R62, R62 ;  /* 0x0000003e003e7308 */ /* 0x000e620000000800 */
[----:B---3--:R-:W-:Y:S01]  /*12700*/  @!P2 FMUL R60, R60, R60 ;  /* 0x0000003c3c3ca220 */ /* 0x008fe20000400000 */
[----:B------:R-:W-:Y:S01]  /*12710*/  FSETP.GEU.AND P2, PT, R67, -126, PT ;  /* 0xc2fc00004300780b */ /* 0x000fe20003f4e000 */
[----:B------:R-:W-:-:S02]  /*12720*/  FFMA2 R82, R84.F32x2.HI_LO, UR36.F32, R0.F32 ;  /* 0x0000002454527c49 */ /* 0x000fc40009200000 */
[--C-:B------:R-:W-:Y:S02]  /*12730*/  FFMA2 R84, R86.F32x2.HI_LO, UR36.F32, R0.reuse.F32 ;  /* 0x0000002456547c49 */ /* 0x100fe40009200000 */
[----:B------:R-:W-:Y:S01]  /*12740*/  @!P3 FMUL R66, R66, 0.5 ;  /* 0x3f0000004242b820 */ /* 0x000fe20000400000 */
[----:B------:R-:W3:Y:S01]  /*12750*/  MUFU.EX2 R63, R63 ;  /* 0x0000003f003f7308 */ /* 0x000ee20000000800 */
[----:B--2---:R-:W-:Y:S01]  /*12760*/  @!P1 FMUL R61, R61, R61 ;  /* 0x0000003d3d3d9220 */ /* 0x004fe20000400000 */
[----:B------:R-:W-:Y:S01]  /*12770*/  FSETP.GEU.AND P1, PT, R68, -126, PT ;  /* 0xc2fc00004400780b */ /* 0x000fe20003f2e000 */
[--C-:B------:R-:W-:Y:S02]  /*12780*/  FFMA2 R24, R24.F32x2.HI_LO, UR36.F32, R0.reuse.F32 ;  /* 0x0000002418187c49 */ /* 0x100fe40009200000 */
[--C-:B------:R-:W-:Y:S02]  /*12790*/  FFMA2 R26, R26.F32x2.HI_LO, UR36.F32, R0.reuse.F32 ;  /* 0x000000241a1a7c49 */ /* 0x100fe40009200000 */
[----:B------:R-:W-:Y:S01]  /*127a0*/  @!P2 FMUL R67, R67, 0.5 ;  /* 0x3f0000004343a820 */ /* 0x000fe20000400000 */
[----:B------:R-:W2:Y:S01]  /*127b0*/  MUFU.EX2 R64, R64 ;  /* 0x0000004000407308 */ /* 0x000ea20000000800 */
[----:B-1----:R-:W-:Y:S01]  /*127c0*/  @!P0 FMUL R62, R62, R62 ;  /* 0x0000003e3e3e8220 */ /* 0x002fe20000400000 */
[----:B------:R-:W-:Y:S01]  /*127d0*/  FSETP.GEU.AND P0, PT, R69, -126, PT ;  /* 0xc2fc00004500780b */ /* 0x000fe20003f0e000 */
[----:B------:R-:W-:-:S02]  /*127e0*/  FFMA2 R28, R28.F32x2.HI_LO, UR36.F32, R0.F32 ;  /* 0x000000241c1c7c49 */ /* 0x000fc40009200000 */
[--C-:B------:R-:W-:Y:S02]  /*127f0*/  FFMA2 R30, R30.F32x2.HI_LO, UR36.F32, R0.reuse.F32 ;  /* 0x000000241e1e7c49 */ /* 0x100fe40009200000 */
[----:B------:R-:W-:Y:S01]  /*12800*/  @!P1 FMUL R68, R68, 0.5 ;  /* 0x3f00000044449820 */ /* 0x000fe20000400000 */
[----:B------:R-:W1:Y:S01]  /*12810*/  MUFU.EX2 R65, R65 ;  /* 0x0000004100417308 */ /* 0x000e620000000800 */
[----:B---3--:R-:W-:Y:S01]  /*12820*/  @!P6 FMUL R63, R63, R63 ;  /* 0x0000003f3f3fe220 */ /* 0x008fe20000400000 */
[----:B------:R-:W-:Y:S01]  /*12830*/  FSETP.GEU.AND P6, PT, R70, -126, PT ;  /* 0xc2fc00004600780b */ /* 0x000fe20003fce000 */
[--C-:B------:R-:W-:Y:S02]  /*12840*/  FFMA2 R32, R32.F32x2.HI_LO, UR36.F32, R0.reuse.F32 ;  /* 0x0000002420207c49 */ /* 0x100fe40009200000 */
[--C-:B------:R-:W-:Y:S02]  /*12850*/  FFMA2 R34, R34.F32x2.HI_LO, UR36.F32, R0.reuse.F32 ;  /* 0x0000002422227c49 */ /* 0x100fe40009200000 */
[----:B------:R-:W-:Y:S01]  /*12860*/  @!P0 FMUL R69, R69, 0.5 ;  /* 0x3f00000045458820 */ /* 0x000fe20000400000 */
[----:B------:R-:W3:Y:S01]  /*12870*/  MUFU.EX2 R66, R66 ;  /* 0x0000004200427308 */ /* 0x000ee20000000800 */
[----:B--2---:R-:W-:Y:S01]  /*12880*/  @!P5 FMUL R64, R64, R64 ;  /* 0x000000404040d220 */ /* 0x004fe20000400000 */
[----:B------:R-:W-:Y:S01]  /*12890*/  FSETP.GEU.AND P5, PT, R71, -126, PT ;  /* 0xc2fc00004700780b */ /* 0x000fe20003fae000 */
[----:B------:R-:W-:-:S02]  /*128a0*/  FFMA2 R36, R36.F32x2.HI_LO, UR36.F32, R0.F32 ;  /* 0x0000002424247c49 */ /* 0x000fc40009200000 */
[--C-:B------:R-:W-:Y:S02]  /*128b0*/  FFMA2 R38, R38.F32x2.HI_LO, UR36.F32, R0.reuse.F32 ;  /* 0x0000002426267c49 */ /* 0x100fe40009200000 */
[----:B------:R-:W-:Y:S01]  /*128c0*/  @!P6 FMUL R70, R70, 0.5 ;  /* 0x3f0000004646e820 */ /* 0x000fe20000400000 */
[----:B------:R-:W2:Y:S01]  /*128d0*/  MUFU.EX2 R67, R67 ;  /* 0x0000004300437308 */ /* 0x000ea20000000800 */
[----:B-1----:R-:W-:Y:S01]  /*128e0*/  @!P4 FMUL R65, R65, R65 ;  /* 0x000000414141c220 */ /* 0x002fe20000400000 */
[----:B------:R-:W-:Y:S01]  /*128f0*/  FSETP.GEU.AND P4, PT, R72, -126, PT ;  /* 0xc2fc00004800780b */ /* 0x000fe20003f8e000 */
[--C-:B------:R-:W-:Y:S02]  /*12900*/  FFMA2 R40, R40.F32x2.HI_LO, UR36.F32, R0.reuse.F32 ;  /* 0x0000002428287c49 */ /* 0x100fe40009200000 */
[--C-:B------:R-:W-:Y:S02]  /*12910*/  FFMA2 R42, R42.F32x2.HI_LO, UR36.F32, R0.reuse.F32 ;  /* 0x000000242a2a7c49 */ /* 0x100fe40009200000 */
        /* <DEDUP_REMOVED lines=17> */
[----:B------:R-:W-:Y:S02]  /*12a30*/  FFMA2 R54, R54.F32x2.HI_LO, UR36.F32, R0.F32 ;  /* 0x0000002436367c49 */ /* 0x000fe40009200000 */
[----:B------:R-:W-:Y:S01]  /*12a40*/  @!P2 FMUL R74, R74, 0.5 ;  /* 0x3f0000004a4aa820 */ /* 0x000fe20000400000 */
[----:B------:R-:W1:Y:S01]  /*12a50*/  MUFU.EX2 R71, R71 ;  /* 0x0000004700477308 */ /* 0x000e620000000800 */
[----:B---3--:R-:W-:Y:S01]  /*12a60*/  @!P0 FMUL R69, R69, R69 ;  /* 0x0000004545458220 */ /* 0x008fe20000400000 */
[----:B------:R-:W-:-:S05]  /*12a70*/  FSETP.GEU.AND P0, PT, R76, -126, PT ;  /* 0xc2fc00004c00780b */ /* 0x000fca0003f0e000 */
[----:B------:R-:W-:Y:S01]  /*12a80*/  @!P1 FMUL R75, R75, 0.5 ;  /* 0x3f0000004b4b9820 */ /* 0x000fe20000400000 */
[----:B------:R-:W3:Y:S01]  /*12a90*/  MUFU.EX2 R72, R72 ;  /* 0x0000004800487308 */ /* 0x000ee20000000800 */
[----:B--2---:R-:W-:Y:S01]  /*12aa0*/  @!P6 FMUL R70, R70, R70 ;  /* 0x000000464646e220 */ /* 0x004fe20000400000 */
[----:B------:R-:W-:-:S05]  /*12ab0*/  FSETP.GEU.AND P6, PT, R77, -126, PT ;  /* 0xc2fc00004d00780b */ /* 0x000fca0003fce000 */
[----:B------:R-:W-:Y:S01]  /*12ac0*/  @!P0 FMUL R76, R76, 0.5 ;  /* 0x3f0000004c4c8820 */ /* 0x000fe20000400000 */
[----:B------:R-:W2:Y:S01]  /*12ad0*/  MUFU.EX2 R73, R73 ;  /* 0x0000004900497308 */ /* 0x000ea20000000800 */
[----:B-1----:R-:W-:Y:S01]  /*12ae0*/  @!P5 FMUL R71, R71, R71 ;  /* 0x000000474747d220 */ /* 0x002fe20000400000 */
[----:B------:R-:W-:-:S05]  /*12af0*/  FSETP.GEU.AND P5, PT, R78, -126, PT ;  /* 0xc2fc00004e00780b */ /* 0x000fca0003fae000 */
        /* <DEDUP_REMOVED lines=59> */
[----:B------:R-:W-:Y:S02]  /*12eb0*/  FSETP.GEU.AND P4, PT, R31, -126, PT ;  /* 0xc2fc00001f00780b */ /* 0x000fe40003f8e000 */
[----:B------:R-:W-:-:S03]  /*12ec0*/  F2FP.F16.F32.PACK_AB R24, R23, R22 ;  /* 0x000000161718723e */ /* 0x000fc600000000ff */
[----:B------:R-:W-:Y:S01]  /*12ed0*/  @!P5 FMUL R30, R30, 0.5 ;  /* 0x3f0000001e1ed820 */ /* 0x000fe20000400000 */
[----:B------:R-:W1:Y:S01]  /*12ee0*/  MUFU.EX2 R89, R27 ;  /* 0x0000001b00597308 */ /* 0x000e620000000800 */
[----:B---3--:R-:W-:Y:S01]  /*12ef0*/  @!P3 FMUL R87, R87, R87 ;  /* 0x000000575757b220 */ /* 0x008fe20000400000 */
[----:B------:R-:W-:Y:S02]  /*12f00*/  FSETP.GEU.AND P3, PT, R32, -126, PT ;  /* 0xc2fc00002000780b */ /* 0x000fe40003f6e000 */
[----:B------:R-:W-:-:S03]  /*12f10*/  F2FP.F16.F32.PACK_AB R25, R57, R56 ;  /* 0x000000383919723e */ /* 0x000fc600000000ff */
[----:B------:R-:W-:Y:S01]  /*12f20*/  @!P4 FMUL R31, R31, 0.5 ;  /* 0x3f0000001f1fc820 */ /* 0x000fe20000400000 */
[----:B------:R-:W3:Y:S01]  /*12f30*/  MUFU.EX2 R90, R28 ;  /* 0x0000001c005a7308 */ /* 0x000ee20000000800 */
[----:B--2---:R-:W-:Y:S01]  /*12f40*/  @!P2 FMUL R88, R88, R88 ;  /* 0x000000585858a220 */ /* 0x004fe20000400000 */
[----:B------:R-:W-:Y:S02]  /*12f50*/  FSETP.GEU.AND P2, PT, R33, -126, PT ;  /* 0xc2fc00002100780b */ /* 0x000fe40003f4e000 */
[----:B------:R-:W-:-:S03]  /*12f60*/  F2FP.F16.F32.PACK_AB R26, R59, R58 ;  /* 0x0000003a3b1a723e */ /* 0x000fc600000000ff */
        /* <DEDUP_REMOVED lines=113> */
[----:B------:R-:W-:Y:S02]  /*13680*/  LOP3.LUT P0, RZ, R3, 0x3, R118, 0x48, !PT ;  /* 0x0000000303ff7812 */ /* 0x000fe40007804876 */
[----:B------:R-:W-:-:S03]  /*13690*/  F2FP.F16.F32.PACK_AB R49, R105, R104 ;  /* 0x000000686931723e */ /* 0x000fc600000000ff */
[----:B------:R-:W-:Y:S01]  /*136a0*/  @!P1 FMUL R55, R55, 0.5 ;  /* 0x3f00000037379820 */ /* 0x000fe20000400000 */
[----:B------:R-:W3:Y:S01]  /*136b0*/  MUFU.EX2 R116, R52 ;  /* 0x0000003400747308 */ /* 0x000ee20000000800 */
[----:B--2---:R-:W-:Y:S01]  /*136c0*/  @!P6 FMUL R112, R112, R112 ;  /* 0x000000707070e220 */ /* 0x004fe20000400000 */
[----:B------:R-:W-:-:S06]  /*136d0*/  F2FP.F16.F32.PACK_AB R50, R107, R106 ;  /* 0x0000006a6b32723e */ /* 0x000fcc00000000ff */
[----:B------:R-:W2:Y:S01]  /*136e0*/  MUFU.EX2 R117, R53 ;  /* 0x0000003500757308 */ /* 0x000ea20000000800 */
[----:B-1----:R-:W-:Y:S01]  /*136f0*/  @!P5 FMUL R113, R113, R113 ;  /* 0x000000717171d220 */ /* 0x002fe20000400000 */
[----:B------:R-:W-:-:S06]  /*13700*/  F2FP.F16.F32.PACK_AB R51, R109, R108 ;  /* 0x0000006c6d33723e */ /* 0x000fcc00000000ff */
[----:B------:R-:W1:Y:S01]  /*13710*/  MUFU.EX2 R114, R54 ;  /* 0x0000003600727308 */ /* 0x000e620000000800 */
[----:B---3--:R-:W-:Y:S01]  /*13720*/  @!P4 FMUL R116, R116, R116 ;  /* 0x000000747474c220 */ /* 0x008fe20000400000 */
[----:B------:R-:W-:-:S06]  /*13730*/  F2FP.F16.F32.PACK_AB R52, R111, R110 ;  /* 0x0000006e6f34723e */ /* 0x000fcc00000000ff */
[----:B------:R-:W3:Y:S01]  /*13740*/  MUFU.EX2 R115, R55 ;  /* 0x0000003700737308 */ /* 0x000ee20000000800 */
[----:B--2---:R-:W-:Y:S01]  /*13750*/  @!P3 FMUL R117, R117, R117 ;  /* 0x000000757575b220 */ /* 0x004fe20000400000 */
[----:B------:R-:W-:Y:S01]  /*13760*/  F2FP.F16.F32.PACK_AB R53, R113, R112 ;  /* 0x000000707135723e */ /* 0x000fe200000000ff */
[----:B-1----:R-:W-:-:S03]  /*13770*/  @!P2 FMUL R114, R114, R114 ;  /* 0x000000727272a220 */ /* 0x002fc60000400000 */
[----:B------:R-:W-:Y:S01]  /*13780*/  F2FP.F16.F32.PACK_AB R54, R117, R116 ;  /* 0x000000747536723e */ /* 0x000fe200000000ff */
[----:B---3--:R-:W-:-:S05]  /*13790*/  @!P1 FMUL R115, R115, R115 ;  /* 0x0000007373739220 */ /* 0x008fca0000400000 */
[----:B------:R-:W-:Y:S01]  /*137a0*/  F2FP.F16.F32.PACK_AB R55, R115, R114 ;  /* 0x000000727337723e */ /* 0x000fe200000000ff */
[----:B------:R-:W-:Y:S06]  /*137b0*/  @!P0 BRA `(.L_x_267) ;  /* 0x0000000000408947 */ /* 0x000fec0003800000 */
[----:B------:R-:W-:Y:S01]  /*137c0*/  MOV R14, 0x8 ;  /* 0x00000008000e7802 */ /* 0x000fe20000000f00 */
[----:B------:R-:W1:Y:S01]  /*137d0*/  LDCU.64 UR6, c[0x4][0xb0] ;  /* 0x01001600ff0677ac */ /* 0x000e620008000a00 */
[----:B------:R-:W-:Y:S02]  /*137e0*/  HFMA2 R12, -RZ, RZ, 0, 5.9604644775390625e-08 ;  /* 0x00000001ff0c7431 */ /* 0x000fe400000001ff */
[----:B------:R-:W-:Y:S01]  /*137f0*/  IMAD.MOV.U32 R8, RZ, RZ, 0x1be ;  /* 0x000001beff087424 */ /* 0x000fe200078e00ff */
[----:B------:R-:W2:Y:S01]  /*13800*/  LDCU.64 UR4, c[0x4][0xb8] ;  /* 0x01001700ff0477ac */ /* 0x000ea20008000a00 */
[----:B------:R-:W3:Y:S01]  /*13810*/  LDC.64 R14, c[0x4][R14] ;  /* 0x010000000e0e7b82 */ /* 0x000ee20000000a00 */
[----:B------:R-:W-:Y:S01]  /*13820*/  IMAD.MOV.U32 R13, RZ, RZ, RZ ;  /* 0x000000ffff0d7224 */ /* 0x000fe200078e00ff */
[----:B------:R-:W4:Y:S01]  /*13830*/  LDCU.64 UR8, c[0x4][0x20] ;  /* 0x01000400ff0877ac */ /* 0x000f220008000a00 */
[----:B-1----:R-:W-:Y:S01]  /*13840*/  IMAD.U32 R4, RZ, RZ, UR6 ;  /* 0x00000006ff047e24 */ /* 0x002fe2000f8e00ff */
[----:B------:R-:W-:Y:S01]  /*13850*/  MOV R5, UR7 ;  /* 0x0000000700057c02 */ /* 0x000fe20008000f00 */
[----:B--2---:R-:W-:Y:S01]  /*13860*/  IMAD.U32 R6, RZ, RZ, UR4 ;  /* 0x00000004ff067e24 */ /* 0x004fe2000f8e00ff */
[----:B------:R-:W-:Y:S01]  /*13870*/  MOV R7, UR5 ;  /* 0x0000000500077c02 */ /* 0x000fe20008000f00 */
[----:B----4-:R-:W-:Y:S01]  /*13880*/  IMAD.U32 R10, RZ, RZ, UR8 ;  /* 0x00000008ff0a7e24 */ /* 0x010fe2000f8e00ff */
[----:B------:R-:W-:-:S02]  /*13890*/  MOV R11, UR9 ;  /* 0x00000009000b7c02 */ /* 0x000fc40008000f00 */
[----:B------:R-:W-:-:S07]  /*138a0*/  LEPC R20, `(.L_x_267) ;  /* 0x000000001014794e */ /* 0x000fce0000000000 */
[----:B---3--:R-:W-:Y:S05]  /*138b0*/  CALL.ABS.NOINC R14 ;  /* 0x000000000e007343 */ /* 0x008fea0003c00000 */
.L_x_267:
[----:B------:R-:W-:Y:S01]  /*138c0*/  MOV R0, UR44 ;  /* 0x0000002c00007c02 */ /* 0x000fe20008000f00 */
[----:B------:R-:W-:Y:S05]  /*138d0*/  WARPSYNC.ALL ;  /* 0x0000000000007948 */ /* 0x000fea0003800000 */
[----:B------:R-:W-:Y:S01]  /*138e0*/  ISETP.GT.U32.AND P0, PT, R0, 0x1, PT ;  /* 0x000000010000780c */ /* 0x000fe20003f04070 */
[----:B------:R1:W-:Y:S01]  /*138f0*/  STTM.x32 tmem[UR41], R24 ;  /* 0x00000018000079ed */ /* 0x0003e200082c0029 */
[----:B------:R-:W2:Y:S11]  /*13900*/  FENCE.VIEW.ASYNC.T ;  /* 0x00000000000073c6 */ /* 0x000eb60000000200 */
[----:B------:R-:W-:Y:S05]  /*13910*/  @P0 BRA `(.L_x_268) ;  /* 0x0000000000080947 */ /* 0x000fea0003800000 */
[----:B------:R-:W-:Y:S05]  /*13920*/  BPT.TRAP 0x1 ;  /* 0x000000040000795c */ /* 0x000fea0000300000 */
[----:B------:R-:W-:Y:S05]  /*13930*/  BPT.TRAP 0x1 ;  /* 0x000000040000795c */ /* 0x000fea0000300000 */
.L_x_268:
[----:B------:R-:W-:Y:S02]  /*13940*/  UISETP.NE.AND UP0, UPT, UR57, URZ, UPT ;  /* 0x000000ff3900728c */ /* 0x000fe4000bf05270 */
[----:B------:R-:W-:Y:S02]  /*13950*/  UIADD3 UR4, UPT, UPT, UR37, 0x1c058, URZ ;  /* 0x0001c05825047890 */ /* 0x000fe4000fffe0ff */
[----:B------:R-:W-:-:S07]  /*13960*/  ULOP3.LUT UR40, UR40, 0x1, URZ, 0x3c, !UPT ;  /* 0x0000000128287892 */ /* 0x000fce000f8e3cff */
[----:B------:R-:W-:Y:S02]  /*13970*/  @!UP0 UIADD3 UR4, UPT, UPT, UR37, 0x1c068, URZ ;  /* 0x0001c06825048890 */ /* 0x000fe4000fffe0ff */
[----:B------:R-:W-:Y:S02]  /*13980*/  UISETP.NE.AND UP0, UPT, UR46, URZ, UPT ;  /* 0x000000ff2e00728c */ /* 0x000fe4000bf05270 */
[----:B------:R-:W-:-:S09]  /*13990*/  UPRMT UR4, UR38, 0x654, UR4 ;  /* 0x0000065426047896 */ /* 0x000fd20008000004 */
[----:B--2---:R-:W-:Y:S01]  /*139a0*/  SYNCS.ARRIVE.TRANS64.RED.A1T0 RZ, [UR4], RZ ;  /* 0x000000ffffff79a7 */ /* 0x004fe20008100404 */
[----:B------:R-:W-:Y:S05]  /*139b0*/  BRA.U UP0, `(.L_x_269) ;  /* 0x0000000100047547 */ /* 0x000fea000b800000 */
[----:B------:R-:W-:Y:S05]  /*139c0*/  BPT.TRAP 0x1 ;  /* 0x000000040000795c */ /* 0x000fea0000300000 */
.L_x_269:
[----:B------:R-:W-:Y:S01]  /*139d0*/  MOV R0, UR39 ;  /* 0x0000002700007c02 */ /* 0x000fe20008000f00 */
[----:B------:R-:W-:Y:S01]  /*139e0*/  FADD2 R56, R56.F32x2.HI_LO, RZ.F32 ;  /* 0x000000ff3838724b */ /* 0x000fe20000200000 */
[----:B------:R-:W-:Y:S01]  /*139f0*/  FSETP.NEU.AND P1, PT, R16, R17, PT ;  /* 0x000000111000720b */ /* 0x000fe20003f2d000 */
[----:B------:R-:W-:Y:S01]  /*13a00*/  FADD2 R58, R58.F32x2.HI_LO, RZ.F32 ;  /* 0x000000ff3a3a724b */ /* 0x000fe20000200000 */
[----:B------:R-:W-:Y:S01]  /*13a10*/  SHF.L.U32 R0, R0, 0x1f, RZ ;  /* 0x0000001f00007819 */ /* 0x000fe200000006ff */
[----:B------:R-:W-:Y:S02]  /*13a20*/  FADD2 R56, R56.F32x2.HI_LO, R64.F32x2.HI_LO ;  /* 0x000000403838724b */ /* 0x000fe40000000000 */
[----:B------:R-:W-:Y:S01]  /*13a30*/  FADD2 R60, R60.F32x2.HI_LO, RZ.F32 ;  /* 0x000000ff3c3c724b */ /* 0x000fe20000200000 */
[----:B------:R-:W2:Y:S01]  /*13a40*/  SYNCS.PHASECHK.TRANS64.TRYWAIT P2, [UR55], R0 ;  /* 0x00000000ff0075a7 */ /* 0x000ea20008041137 */
[----:B------:R-:W-:Y:S02]  /*13a50*/  FADD2 R58, R58.F32x2.HI_LO, R66.F32x2.HI_LO ;  /* 0x000000423a3a724b */ /* 0x000fe40000000000 */
[----:B------:R-:W-:-:S02]  /*13a60*/  FADD2 R60, R60.F32x2.HI_LO, R68.F32x2.HI_LO ;  /* 0x000000443c3c724b */ /* 0x000fc40000000000 */
[----:B------:R-:W-:Y:S02]  /*13a70*/  FADD2 R56, R56.F32x2.HI_LO, R72.F32x2.HI_LO ;  /* 0x000000483838724b */ /* 0x000fe40000000000 */
[----:B------:R-:W-:Y:S01]  /*13a80*/  FADD2 R58, R58.F32x2.HI_LO, R74.F32x2.HI_LO ;  /* 0x0000004a3a3a724b */ /* 0x000fe20000000000 */
[----:B--2---:R-:W-:Y:S06]  /*13a90*/  @!P2 BRA `(.L_x_270) ;  /* 0x000000580070a947 */ /* 0x004fec0003800000 */
.L_x_421:
[----:B------:R-:W-:Y:S01]  /*13aa0*/  BSSY.RECONVERGENT B0, `(.L_x_271) ;  /* 0x000000a000007945 */ /* 0x000fe20003800200 */
[----:B--2---:R-:W-:-:S03]  /*13ab0*/  MOV R3, 0x3f000000 ;  /* 0x3f00000000037802 */ /* 0x004fc60000000f00 */
[----:B------:R-:W-:Y:S05]  /*13ac0*/  @!P1 BRA `(.L_x_272) ;  /* 0x00000000001c9947 */ /* 0x000fea0003800000 */
[----:B------:R-:W-:-:S04]  /*13ad0*/  FADD R0, -R17, R16 ;  /* 0x0000001011007221 */ /* 0x000fc80000000100 */
[----:B------:R-:W-:-:S05]  /*13ae0*/  FMUL R0, R0, UR36 ;  /* 0x0000002400007c20 */ /* 0x000fca0008400000 */
[----:B------:R-:W-:-:S13]  /*13af0*/  FSETP.GEU.AND P1, PT, R0, -126, PT ;  /* 0xc2fc00000000780b */ /* 0x000fda0003f2e000 */
[----:B------:R-:W-:-:S04]  /*13b00*/  @!P1 FMUL R0, R0, 0.5 ;  /* 0x3f00000000009820 */ /* 0x000fc80000400000 */
[----:B------:R-:W2:Y:S02]  /*13b10*/  MUFU.EX2 R3, R0 ;  /* 0x0000000000037308 */ /* 0x000ea40000000800 */
[----:B--2---:R-:W-:-:S04]  /*13b20*/  @!P1 FMUL R3, R3, R3 ;  /* 0x0000000303039220 */ /* 0x004fc80000400000 */
[----:B------:R-:W-:Y:S02]  /*13b30*/  FMUL R3, R3, 0.5 ;  /* 0x3f00000003037820 */ /* 0x000fe40000400000 */
.L_x_272:
[----:B------:R-:W-:Y:S05]  /*13b40*/  BSYNC.RECONVERGENT B0 ;  /* 0x0000000000007941 */ /* 0x000fea0003800200 */
.L_x_271:
[----:B------:R-:W-:Y:S01]  /*13b50*/  FMUL R18, R3, R18 ;  /* 0x0000001203127220 */ /* 0x000fe20000400000 */
[----:B------:R-:W-:Y:S01]  /*13b60*/  FADD2 R60, R60.F32x2.HI_LO, R76.F32x2.HI_LO ;  /* 0x0000004c3c3c724b */ /* 0x000fe20000000000 */
[----:B------:R-:W-:Y:S01]  /*13b70*/  UISETP.NE.AND UP0, UPT, UR51, URZ, UPT ;  /* 0x000000ff3300728c */ /* 0x000fe2000bf05270 */
[----:B------:R-:W-:Y:S02]  /*13b80*/  FADD2 R56, R56.F32x2.HI_LO, R80.F32x2.HI_LO ;  /* 0x000000503838724b */ /* 0x000fe40000000000 */
[----:B------:R-:W-:Y:S02]  /*13b90*/  FADD2 R22, R18.F32, R22.F32x2.HI_LO ;  /* 0x000000161216724b */ /* 0x000fe40000040000 */
[----:B------:R-:W-:Y:S02]  /*13ba0*/  FADD2 R58, R58.F32x2.HI_LO, R82.F32x2.HI_LO ;  /* 0x000000523a3a724b */ /* 0x000fe40000000000 */
[----:B------:R-:W-:Y:S02]  /*13bb0*/  FADD2 R22, R22.F32x2.HI_LO, R62.F32x2.HI_LO ;  /* 0x0000003e1616724b */ /* 0x000fe40000000000 */
[----:B------:R-:W-:-:S02]  /*13bc0*/  FADD2 R60, R60.F32x2.HI_LO, R84.F32x2.HI_LO ;  /* 0x000000543c3c724b */ /* 0x000fc40000000000 */
[----:B------:R-:W-:Y:S02]  /*13bd0*/  FADD2 R22, R22.F32x2.HI_LO, R70.F32x2.HI_LO ;  /* 0x000000461616724b */ /* 0x000fe40000000000 */
[----:B------:R-:W-:Y:S02]  /*13be0*/  FADD2 R56, R56.F32x2.HI_LO, R88.F32x2.HI_LO ;  /* 0x000000583838724b */ /* 0x000fe40000000000 */
[----:B------:R-:W-:Y:S02]  /*13bf0*/  FADD2 R22, R22.F32x2.HI_LO, R78.F32x2.HI_LO ;  /* 0x0000004e1616724b */ /* 0x000fe40000000000 */
        /* <DEDUP_REMOVED lines=16> */
[----:B------:R-:W-:-:S04]  /*13d00*/  FADD2 R22, R22.F32x2.HI_LO, R56.F32x2.HI_LO ;  /* 0x000000381616724b */ /* 0x000fc80000000000 */
[----:B------:R-:W-:-:S04]  /*13d10*/  FADD2 R22, R22.F32x2.HI_LO, R58.F32x2.HI_LO ;  /* 0x0000003a1616724b */ /* 0x000fc80000000000 */
[----:B------:R-:W-:Y:S01]  /*13d20*/  FADD R18, R22, R23 ;  /* 0x0000001716127221 */ /* 0x000fe20000000000 */
[----:B------:R-:W-:Y:S06]  /*13d30*/  BRA.U UP0, `(.L_x_273) ;  /* 0x00000001006c7547 */ /* 0x000fec000b800000 */
[----:B------:R-:W-:Y:S05]  /*13d40*/  @P0 BRA `(.L_x_274) ;  /* 0x0000000000040947 */ /* 0x000fea0003800000 */
[----:B------:R-:W-:Y:S05]  /*13d50*/  BPT.TRAP 0x1 ;  /* 0x000000040000795c */ /* 0x000fea0000300000 */
.L_x_274:
[----:B------:R-:W-:Y:S01]  /*13d60*/  IMAD.U32 R3, RZ, RZ, UR40 ;  /* 0x00000028ff037e24 */ /* 0x000fe2000f8e00ff */
[----:B------:R-:W-:-:S04]  /*13d70*/  ISETP.NE.AND P0, PT, R2, R123, PT ;  /* 0x0000007b0200720c */ /* 0x000fc80003f05270 */
[----:B------:R-:W-:-:S04]  /*13d80*/  SHF.L.U32 R3, R3, 0x1f, RZ ;  /* 0x0000001f03037819 */ /* 0x000fc800000006ff */
[----:B------:R-:W2:Y:S02]  /*13d90*/  SYNCS.PHASECHK.TRANS64.TRYWAIT P1, [UR43], R3 ;  /* 0x00000003ff0075a7 */ /* 0x000ea4000802112b */
[----:B--2---:R-:W-:Y:S05]  /*13da0*/  @!P1 BRA `(.L_x_275) ;  /* 0x0000005400c49947 */ /* 0x004fea0003800000 */
.L_x_422:
        /* <DEDUP_REMOVED lines=17> */
.L_x_276:
[----:B------:R-:W-:Y:S05]  /*13ec0*/  WARPSYNC.ALL ;  /* 0x0000000000007948 */ /* 0x000fea0003800000 */
[----:B------:R-:W-:-:S13]  /*13ed0*/  R2UR UR4, R121 ;  /* 0x00000000790472ca */ /* 0x000fda00000e0000 */
[----:B------:R3:W-:Y:S02]  /*13ee0*/  STTM.x2 tmem[UR4], R18 ;  /* 0x00000012000079ed */ /* 0x0007e400080c0004 */
.L_x_273:
[----:B------:R-:W-:Y:S01]  /*13ef0*/  UISETP.NE.AND UP0, UPT, UR57, URZ, UPT ;  /* 0x000000ff3900728c */ /* 0x000fe2000bf05270 */
[----:B------:R-:W-:Y:S01]  /*13f00*/  MOV R16, R19 ;  /* 0x0000001300107202 */ /* 0x000fe20000000f00 */
[----:B------:R-:W-:Y:S02]  /*13f10*/  UIADD3 UR5, UPT, UPT, UR51, 0x1, URZ ;  /* 0x0000000133057890 */ /* 0x000fe4000fffe0ff */
[----:B------:R-:W-:Y:S02]  /*13f20*/  USEL UR50, UR50, UR40, UP0 ;  /* 0x0000002832327287 */ /* 0x000fe40008000000 */
[----:B------:R-:W-:Y:S02]  /*13f30*/  USEL UR49, UR40, UR49, UP0 ;  /* 0x0000003128317287 */ /* 0x000fe40008000000 */
[----:B------:R-:W-:Y:S02]  /*13f40*/  UISETP.GT.AND UP0, UPT, UR5, 0x1, UPT ;  /* 0x000000010500788c */ /* 0x000fe4000bf04270 */
[----:B------:R-:W-:-:S02]  /*13f50*/  UIADD3 UR4, UPT, UPT, UR51, -0x1, URZ ;  /* 0xffffffff33047890 */ /* 0x000fc4000fffe0ff */
[----:B------:R-:W-:-:S05]  /*13f60*/  ULOP3.LUT UR56, UR56, 0x1, URZ, 0x3c, !UPT ;  /* 0x0000000138387892 */ /* 0x000fca000f8e3cff */
[----:B------:R-:W-:Y:S01]  /*13f70*/  UMOV UR51, UR4 ;  /* 0x0000000400337c82 */ /* 0x000fe20008000000 */
[----:B------:R-:W-:Y:S06]  /*13f80*/  BRA.U UP0, `(.L_x_277) ;  /* 0xffffffd900f87547 */ /* 0x000fec000b83ffff */
.L_x_259:
[----:B------:R-:W-:-:S09]  /*13f90*/  UISETP.NE.AND UP0, UPT, UR46, URZ, UPT ;  /* 0x000000ff2e00728c */ /* 0x000fd2000bf05270 */
[----:B------:R-:W-:Y:S05]  /*13fa0*/  BRA.U UP0, `(.L_x_278) ;  /* 0x0000000100047547 */ /* 0x000fea000b800000 */
[----:B------:R-:W-:Y:S05]  /*13fb0*/  BPT.TRAP 0x1 ;  /* 0x000000040000795c */ /* 0x000fea0000300000 */
.L_x_278:
[----:B------:R-:W-:Y:S02]  /*13fc0*/  UISETP.NE.AND UP1, UPT, UR57, URZ, UPT ;  /* 0x000000ff3900728c */ /* 0x000fe4000bf25270 */
[----:B------:R-:W-:-:S09]  /*13fd0*/  UIADD3 UR4, UPT, UPT, UR37, 0x1c080, URZ ;  /* 0x0001c08025047890 */ /* 0x000fd2000fffe0ff */
[----:B------:R-:W-:-:S09]  /*13fe0*/  @UP1 UIADD3 UR4, UPT, UPT, UR37, 0x1c070, URZ ;  /* 0x0001c07025041890 */ /* 0x000fd2000fffe0ff */
[----:B------:R-:W-:Y:S01]  /*13ff0*/  SYNCS.ARRIVE.TRANS64.A1T0 RZ, [UR4], RZ ;  /* 0x000000ffffff79a7 */ /* 0x000fe20008100004 */
[----:B------:R-:W-:Y:S01]  /*14000*/  USEL UR4, UR54, UR53, UP1 ;  /* 0x0000003536047287 */ /* 0x000fe20008800000 */
[----:B------:R-:W-:Y:S11]  /*14010*/  BRA.U UP0, `(.L_x_279) ;  /* 0x0000000100047547 */ /* 0x000ff6000b800000 */
[----:B------:R-:W-:Y:S05]  /*14020*/  BPT.TRAP 0x1 ;  /* 0x000000040000795c */ /* 0x000fea0000300000 */
.L_x_279:
[----:B------:R-:W-:-:S06]  /*14030*/  ULOP3.LUT UR4, UR4, 0x1, URZ, 0x3c, !UPT ;  /* 0x0000000104047892 */ /* 0x000fcc000f8e3cff */
[----:B-12---:R-:W-:-:S04]  /*14040*/  MOV R3, UR4 ;  /* 0x0000000400037c02 */ /* 0x006fc80008000f00 */
[----:B------:R-:W-:-:S04]  /*14050*/  SHF.L.U32 R3, R3, 0x1f, RZ ;  /* 0x0000001f03037819 */ /* 0x000fc800000006ff */
[----:B------:R-:W1:Y:S02]  /*14060*/  SYNCS.PHASECHK.TRANS64.TRYWAIT P0, [UR55], R3 ;  /* 0x00000003ff0075a7 */ /* 0x000e640008001137 */
[----:B-1----:R-:W-:Y:S05]  /*14070*/  @!P0 BRA `(.L_x_280) ;  /* 0x0000005400288947 */ /* 0x002fea0003800000 */
.L_x_423:
[----:B------:R-:W-:-:S04]  /*14080*/  UISETP.NE.AND UP0, UPT, UR57, URZ, UPT ;  /* 0x000000ff3900728c */ /* 0x000fc8000bf05270 */
[----:B------:R-:W-:-:S04]  /*14090*/  USEL UR47, UR48, UR47, UP0 ;  /* 0x0000002f302f7287 */ /* 0x000fc80008000000 */
[----:B------:R-:W-:-:S09]  /*140a0*/  UISETP.GT.U32.AND UP0, UPT, UR47, 0x1, UPT ;  /* 0x000000012f00788c */ /* 0x000fd2000bf04070 */
[----:B------:R-:W-:Y:S05]  /*140b0*/  BRA.U UP0, `(.L_x_281) ;  /* 0x0000000100087547 */ /* 0x000fea000b800000 */
[----:B------:R-:W-:Y:S05]  /*140c0*/  BPT.TRAP 0x1 ;  /* 0x000000040000795c */ /* 0x000fea0000300000 */
[----:B------:R-:W-:Y:S05]  /*140d0*/  BPT.TRAP 0x1 ;  /* 0x000000040000795c */ /* 0x000fea0000300000 */
.L_x_281:
[----:B------:R-:W-:Y:S02]  /*140e0*/  UISETP.NE.AND UP0, UPT, UR57, URZ, UPT ;  /* 0x000000ff3900728c */ /* 0x000fe4000bf05270 */
[----:B------:R-:W-:-:S09]  /*140f0*/  UIADD3 UR4, UPT, UPT, UR37, 0x1c068, URZ ;  /* 0x0001c06825047890 */ /* 0x000fd2000fffe0ff */
[----:B------:R-:W-:-:S04]  /*14100*/  @UP0 UIADD3 UR4, UPT, UPT, UR37, 0x1c058, URZ ;  /* 0x0001c05825040890 */ /* 0x000fc8000fffe0ff */
[----:B------:R-:W-:-:S09]  /*14110*/  UPRMT UR4, UR38, 0x654, UR4 ;  /* 0x0000065426047896 */ /* 0x000fd20008000004 */
[----:B------:R-:W-:Y:S01]  /*14120*/  SYNCS.ARRIVE.TRANS64.RED.A1T0 RZ, [UR4], RZ ;  /* 0x000000ffffff79a7 */ /* 0x000fe20008100404 */
[----:B------:R-:W-:Y:S05]  /*14130*/  EXIT ;  /* 0x000000000000794d */ /* 0x000fea0003800000 */
.L_x_26:
[----:B------:R-:W-:-:S05]  /*14140*/  IMAD.MOV.U32 R0, RZ, RZ, -0x4 ;  /* 0xfffffffcff007424 */ /* 0x000fca00078e00ff */
[----:B------:R-:W-:-:S05]  /*14150*/  VIADDMNMX.U32 R0, R3, R0, 0x2, PT ;  /* 0x0000000203007446 */ /* 0x000fca0003800000 */
[----:B------:R-:W-:-:S04]  /*14160*/  IMAD.SHL.U32 R0, R0, 0x4, RZ ;  /* 0x0000000400007824 */ /* 0x000fc800078e00ff */
[----:B------:R-:W1:Y:S02]  /*14170*/  LDC R4, c[0x2][R0] ;  /* 0x0080000000047b82 */ /* 0x000e640000000800 */
[----:B-1----:R-:W-:-:S04]  /*14180*/  SHF.R.S32.HI R5, RZ, 0x1f, R4 ;  /* 0x0000001fff057819 */ /* 0x002fc80000011404 */
.L_x_468:
[----:B------:R-:W-:Y:S05]  /*14190*/  BRX R4 -0x141a0                                                                                                                                                                                                                                                                                                                                                                                                                                                                                                                                                                          (*"BRANCH_TARGETS .L_x_469,.L_x_470,.L_x_471"*) ;  /* 0xfffffebc04987949 */ /* 0x000fea000383ffff */
.L_x_471:
[----:B------:R-:W-:-:S08]  /*141a0*/  NOP ;  /* 0x0000000000007918 */ /* 0x000fd00000000000 */
[----:B------:R-:W-:-:S00]  /*141b0*/  USETMAXREG.DEALLOC.CTAPOOL 0x18 ;  /* 0x00000018000079c8 */ /* 0x000fc000080e0500 */
[----:B------:R-:W-:Y:S05]  /*141c0*/  EXIT ;  /* 0x000000000000794d */ /* 0x000fea0003800000 */
.L_x_469:
[----:B------:R-:W-:-:S08]  /*141d0*/  NOP ;  /* 0x0000000000007918 */ /* 0x000fd00000000000 */
[----:B------:R-:W1:-:S00]  /*141e0*/  USETMAXREG.DEALLOC.CTAPOOL 0x20 ;  /* 0x00000020000079c8 */ /* 0x000e4000080e0500 */
[----:B------:R-:W2:Y:S01]  /*141f0*/  S2UR UR11, SR_CTAID.X ;  /* 0x00000000000b79c3 */ /* 0x000ea20000002500 */
[----:B------:R-:W3:Y:S07]  /*14200*/  LDCU.64 UR6, c[0x0][0x380] ;  /* 0x00007000ff0677ac */ /* 0x000eee0008000a00 */
[----:B------:R-:W4:Y:S01]  /*14210*/  S2UR UR45, SR_CTAID.Z ;  /* 0x00000000002d79c3 */ /* 0x000f220000002700 */
[----:B---3--:R-:W-:Y:S02]  /*14220*/  UISETP.NE.AND UP1, UPT, UR7, URZ, UPT ;  /* 0x000000ff0700728c */ /* 0x008fe4000bf25270 */
[----:B--2---:R-:W-:-:S04]  /*14230*/  USHF.L.U32 UR11, UR11, 0x8, URZ ;  /* 0x000000080b0b7899 */ /* 0x004fc800080006ff */
[----:B------:R-:W-:-:S06]  /*14240*/  UISETP.GE.U32.OR UP1, UPT, UR11, UR6, !UP1 ;  /* 0x000000060b00728c */ /* 0x000fcc000cf26470 */
[----:B------:R-:W-:-:S13]  /*14250*/  PLOP3.LUT P1, PT, PT, PT, UP1, 0x80, 0x8 ;  /* 0x000000000008781c */ /* 0x000fda0003f2f018 */
[----:B-1--4-:R-:W-:Y:S05]  /*14260*/  @P1 EXIT ;  /* 0x000000000000194d */ /* 0x012fea0003800000 */
[----:B------:R-:W1:Y:S01]  /*14270*/  LDCU UR12, c[0x0][0x38c] ;  /* 0x00007180ff0c77ac */ /* 0x000e620008000800 */
[----:B------:R-:W2:Y:S01]  /*14280*/  S2UR UR4, SR_CTAID.Y ;  /* 0x00000000000479c3 */ /* 0x000ea20000002600 */
[----:B------:R-:W-:Y:S01]  /*14290*/  BSSY.RECONVERGENT B0, `(.L_x_282) ;  /* 0x0000019000007945 */ /* 0x000fe20003800200 */
[----:B------:R-:W-:Y:S01]  /*142a0*/  UMOV UR8, URZ ;  /* 0x000000ff00087c82 */ /* 0x000fe20008000000 */
[----:B-1----:R-:W1:Y:S01]  /*142b0*/  I2F.U32.RP R3, UR12 ;  /* 0x0000000c00037d06 */ /* 0x002e620008209000 */
[----:B------:R-:W-:-:S07]  /*142c0*/  UISETP.NE.U32.AND UP1, UPT, UR12, URZ, UPT ;  /* 0x000000ff0c00728c */ /* 0x000fce000bf25070 */
[----:B-1----:R-:W1:Y:S02]  /*142d0*/  MUFU.RCP R0, R3 ;  /* 0x0000000300007308 */ /* 0x002e640000001000 */
[----:B-1----:R-:W-:-:S06]  /*142e0*/  IADD3 R0, PT, PT, R0, 0xffffffe, RZ ;  /* 0x0ffffffe00007810 */ /* 0x002fcc0007ffe0ff */
[----:B------:R-:W1:Y:S02]  /*142f0*/  F2I.FTZ.U32.TRUNC.NTZ R0, R0 ;  /* 0x0000000000007305 */ /* 0x000e64000021f000 */
[----:B-1----:R-:W-:-:S13]  /*14300*/  R2UR UR9, R0 ;  /* 0x00000000000972ca */ /* 0x002fda00000e0000 */
[----:B------:R-:W-:-:S04]  /*14310*/  UIADD3 UR5, UPT, UPT, URZ, -UR9, URZ ;  /* 0x80000009ff057290 */ /* 0x000fc8000fffe0ff */
[----:B------:R-:W-:-:S04]  /*14320*/  UIMAD UR5, UR5, UR12, URZ ;  /* 0x0000000c050572a4 */ /* 0x000fc8000f8e02ff */
[----:B------:R-:W-:-:S04]  /*14330*/  UIMAD.WIDE.U32 UR8, UR9, UR5, UR8 ;  /* 0x00000005090872a5 */ /* 0x000fc8000f8e0008 */
[----:B--2---:R-:W-:-:S07]  /*14340*/  UIMAD.WIDE.U32 UR8, UR9, UR4, URZ ;  /* 0x00000004090872a5 */ /* 0x004fce000f8e00ff */
[----:B------:R-:W-:Y:S02]  /*14350*/  UMOV UR44, UR9 ;  /* 0x00000009002c7c82 */ /* 0x000fe40008000000 */
[----:B------:R-:W-:-:S04]  /*14360*/  UIADD3 UR5, UPT, UPT, -UR44, URZ, URZ ;  /* 0x000000ff2c057290 */ /* 0x000fc8000fffe1ff */
[----:B------:R-:W-:-:S04]  /*14370*/  UIMAD UR5, UR12, UR5, UR4 ;  /* 0x000000050c0572a4 */ /* 0x000fc8000f8e0204 */
[----:B------:R-:W-:-:S11]  /*14380*/  UISETP.GE.U32.AND UP5, UPT, UR5, UR12, UPT ;  /* 0x0000000c0500728c */ /* 0x000fd6000bfa6070 */
[----:B------:R-:W-:Y:S02]  /*14390*/  @UP5 UIADD3 UR5, UPT, UPT, UR5, -UR12, URZ ;  /* 0x8000000c05055290 */ /* 0x000fe4000fffe0ff */
[----:B------:R-:W-:Y:S02]  /*143a0*/  @UP5 UIADD3 UR44, UPT, UPT, UR44, 0x1, URZ ;  /* 0x000000012c2c5890 */ /* 0x000fe4000fffe0ff */
[----:B------:R-:W-:-:S11]  /*143b0*/  UISETP.GE.U32.AND UP4, UPT, UR5, UR12, UPT ;  /* 0x0000000c0500728c */ /* 0x000fd6000bf86070 */
[----:B------:R-:W-:Y:S02]  /*143c0*/  @UP4 UIADD3 UR44, UPT, UPT, UR44, 0x1, URZ ;  /* 0x000000012c2c4890 */ /* 0x000fe4000fffe0ff */
[----:B------:R-:W-:-:S04]  /*143d0*/  @!UP1 ULOP3.LUT UR44, URZ, UR12, URZ, 0x33, !UPT ;  /* 0x0000000cff2c9292 */ /* 0x000fc8000f8e33ff */
[----:B------:R-:W-:-:S04]  /*143e0*/  UIADD3 UR5, UPT, UPT, -UR44, URZ, URZ ;  /* 0x000000ff2c057290 */ /* 0x000fc8000fffe1ff */
[----:B------:R-:W-:Y:S01]  /*143f0*/  UIMAD UR12, UR12, UR5, UR4 ;  /* 0x000000050c0c72a4 */ /* 0x000fe2000f8e0204 */
[----:B------:R-:W-:Y:S11]  /*14400*/  @!P3 BRA `(.L_x_283) ;  /* 0x000000000004b947 */ /* 0x000ff60003800000 */
[----:B------:R-:W-:Y:S05]  /*14410*/  BPT.TRAP 0x1 ;  /* 0x000000040000795c */ /* 0x000fea0000300000 */
.L_x_283:
[----:B------:R-:W-:Y:S05]  /*14420*/  BSYNC.RECONVERGENT B0 ;  /* 0x0000000000007941 */ /* 0x000fea0003800200 */
.L_x_282:
[----:B------:R-:W1:Y:S01]  /*14430*/  S2UR UR8, SR_CgaCtaId ;  /* 0x00000000000879c3 */ /* 0x000e620000008800 */
[----:B------:R-:W-:Y:S01]  /*14440*/  HFMA2 R3, -RZ, RZ, 0, 5.9604644775390625e-08 ;  /* 0x00000001ff037431 */ /* 0x000fe200000001ff */
[----:B------:R-:W-:-:S04]  /*14450*/  UMOV UR4, 0x400 ;  /* 0x0000040000047882 */ /* 0x000fc80000000000 */
[----:B------:R-:W-:Y:S01]  /*14460*/  SHF.L.U32 R3, R3, 0x1f, RZ ;  /* 0x0000001f03037819 */ /* 0x000fe200000006ff */
[----:B-1----:R-:W-:-:S09]  /*14470*/  ULEA UR8, UR8, UR4, 0x18 ;  /* 0x0000000408087291 */ /* 0x002fd2000f8ec0ff */
[----:B------:R-:W1:Y:S02]  /*14480*/  SYNCS.PHASECHK.TRANS64.TRYWAIT P1, [UR8+0x1c010], R3 ;  /* 0x01c01003ff0075a7 */ /* 0x000e640008021108 */
[----:B-1----:R-:W-:Y:S05]  /*14490*/  @!P1 BRA `(.L_x_284) ;  /* 0x0000005000389947 */ /* 0x002fea0003800000 */
.L_x_425:
[----:B------:R-:W-:Y:S01]  /*144a0*/  PLOP3.LUT P5, PT, P5, P6, PT, 0xf8, 0x8f ;  /* 0x00000000008f781c */ /* 0x000fe20002fadf70 */
[----:B------:R-:W-:Y:S01]  /*144b0*/  BSSY.RECONVERGENT B0, `(.L_x_285) ;  /* 0x0000005000007945 */ /* 0x000fe20003800200 */
[----:B-1----:R-:W-:-:S04]  /*144c0*/  @!P0 MOV R0, 0x8000 ;  /* 0x0000800000008802 */ /* 0x002fc80000000f00 */
[----:B------:R1:W-:Y:S07]  /*144d0*/  @!P0 SYNCS.ARRIVE.TRANS64 RZ, [UR8+0x1c000], R0 ;  /* 0x01c00000ffff89a7 */ /* 0x0003ee0008000008 */
[----:B------:R-:W-:Y:S05]  /*144e0*/  @!P5 BRA `(.L_x_286) ;  /* 0x000000000004d947 */ /* 0x000fea0003800000 */
[----:B------:R-:W-:Y:S05]  /*144f0*/  BPT.TRAP 0x1 ;  /* 0x000000040000795c */ /* 0x000fea0000300000 */
.L_x_286:
[----:B------:R-:W-:Y:S05]  /*14500*/  BSYNC.RECONVERGENT B0 ;  /* 0x0000000000007941 */ /* 0x000fea0003800200 */
.L_x_285:
[----:B------:R-:W-:Y:S01]  /*14510*/  LOP3.LUT P1, RZ, R2, 0x1f, RZ, 0xc0, !PT ;  /* 0x0000001f02ff7812 */ /* 0x000fe2000782c0ff */
[----:B------:R-:W-:Y:S03]  /*14520*/  BSSY.RECONVERGENT B0, `(.L_x_287) ;  /* 0x0000004000007945 */ /* 0x000fe60003800200 */
[----:B------:R-:W-:-:S13]  /*14530*/  PLOP3.LUT P1, PT, P1, P0, PT, 0x8f, 0xf8 ;  /* 0x0000000000f8781c */ /* 0x000fda0000f21177 */
[----:B------:R-:W-:Y:S05]  /*14540*/  @P1 BRA `(.L_x_288) ;  /* 0x0000000000041947 */ /* 0x000fea0003800000 */
[----:B------:R-:W-:Y:S05]  /*14550*/  BPT.TRAP 0x1 ;  /* 0x000000040000795c */ /* 0x000fea0000300000 */
.L_x_288:
[----:B------:R-:W-:Y:S05]  /*14560*/  BSYNC.RECONVERGENT B0 ;  /* 0x0000000000007941 */ /* 0x000fea0003800200 */
.L_x_287:
[----:B------:R-:W2:Y:S01]  /*14570*/  LDCU.64 UR16, c[0x0][0x348] ;  /* 0x00006900ff1077ac */ /* 0x000ea20008000a00 */
[----:B------:R-:W-:Y:S01]  /*14580*/  UIADD3 UR9, UPT, UPT, UR8, 0x1c000, URZ ;  /* 0x0001c00008097890 */ /* 0x000fe2000fffe0ff */
[----:B------:R-:W-:Y:S01]  /*14590*/  UMOV UR4, 0x0 ;  /* 0x0000000000047882 */ /* 0x000fe20000000000 */
[----:B------:R-:W-:Y:S01]  /*145a0*/  UMOV UR5, 0x10000000 ;  /* 0x1000000000057882 */ /* 0x000fe20000000000 */
[----:B------:R-:W-:Y:S01]  /*145b0*/  UMOV UR10, URZ ;  /* 0x000000ff000a7c82 */ /* 0x000fe20008000000 */
[----:B------:R-:W-:Y:S01]  /*145c0*/  UMOV UR13, UR44 ;  /* 0x0000002c000d7c82 */ /* 0x000fe20008000000 */
[----:B------:R-:W-:Y:S01]  /*145d0*/  UMOV UR14, UR45 ;  /* 0x0000002d000e7c82 */ /* 0x000fe20008000000 */
[----:B------:R-:W-:Y:S01]  /*145e0*/  UMOV UR18, 0x40 ;  /* 0x0000004000127882 */ /* 0x000fe20000000000 */
[----:B------:R-:W-:Y:S01]  /*145f0*/  UMOV UR19, UR11 ;  /* 0x0000000b00137c82 */ /* 0x000fe20008000000 */
[----:B------:R-:W-:Y:S01]  /*14600*/  UMOV UR20, UR12 ;  /* 0x0000000c00147c82 */ /* 0x000fe20008000000 */
[----:B------:R-:W-:Y:S01]  /*14610*/  UMOV UR21, UR44 ;  /* 0x0000002c00157c82 */ /* 0x000fe20008000000 */
[----:B------:R-:W-:Y:S01]  /*14620*/  UMOV UR22, UR45 ;  /* 0x0000002d00167c82 */ /* 0x000fe20008000000 */
[----:B--2---:R-:W-:-:S02]  /*14630*/  UIADD3 UR24, UP1, UPT, UR16, 0x80, URZ ;  /* 0x0000008010187890 */ /* 0x004fc4000ff3e0ff */
[----:B------:R-:W-:Y:S02]  /*14640*/  UIADD3 UR16, UPT, UPT, UR8, 0x4000, URZ ;  /* 0x0000400008107890 */ /* 0x000fe4000fffe0ff */
[----:B------:R-:W-:-:S03]  /*14650*/  UIADD3.X UR25, UPT, UPT, URZ, UR17, URZ, UP1, !UPT ;  /* 0x00000011ff197290 */ /* 0x000fc60008ffe4ff */
[----:B------:R-:W-:-:S06]  /*14660*/  UMOV UR17, UR9 ;  /* 0x0000000900117c82 */ /* 0x000fcc0008000000 */
[----:B------:R2:W-:Y:S01]  /*14670*/  UTMALDG.5D [UR8], [UR24], desc[UR4] ;  /* 0x00000408180075b4 */ /* 0x0005e20008021000 */
[----:B------:R2:W-:Y:S02]  /*14680*/  UTMALDG.5D [UR16], [UR24], desc[UR4] ;  /* 0x00000410180075b4 */ /* 0x0005e40008021000 */
[----:B--2---:R-:W-:Y:S05]  /*14690*/  BRA.U !UP0, `(.L_x_289) ;  /* 0x0000000108047547 */ /* 0x004fea000b800000 */
[----:B------:R-:W-:Y:S05]  /*146a0*/  BPT.TRAP 0x1 ;  /* 0x000000040000795c */ /* 0x000fea0000300000 */
.L_x_289:
[----:B------:R-:W2:Y:S02]  /*146b0*/  SYNCS.PHASECHK.TRANS64.TRYWAIT P1, [UR8+0x1c038], R3 ;  /* 0x01c03803ff0075a7 */ /* 0x000ea40008021108 */
[----:B--2---:R-:W-:Y:S05]  /*146c0*/  @!P1 BRA `(.L_x_290) ;  /* 0x0000004c00c49947 */ /* 0x004fea0003800000 */
.L_x_427:
[----:B-1----:R-:W-:Y:S01]  /*146d0*/  @!P0 MOV R0, 0x4000 ;  /* 0x0000400000008802 */ /* 0x002fe20000000f00 */
[----:B------:R-:W-:-:S03]  /*146e0*/  UPLOP3.LUT UP2, UPT, UP2, UP3, UPT, 0xf8, 0x8f ;  /* 0x00000000008f789c */ /* 0x000fc60001747f70 */
[----:B------:R1:W-:Y:S06]  /*146f0*/  @!P0 SYNCS.ARRIVE.TRANS64 RZ, [UR8+0x1c020], R0 ;  /* 0x01c02000ffff89a7 */ /* 0x0003ec0008000008 */
[----:B------:R-:W-:Y:S05]  /*14700*/  BRA.U !UP2, `(.L_x_291) ;  /* 0x000000010a047547 */ /* 0x000fea000b800000 */
[----:B------:R-:W-:Y:S05]  /*14710*/  BPT.TRAP 0x1 ;  /* 0x000000040000795c */ /* 0x000fea0000300000 */
.L_x_291:
[----:B------:R-:W-:Y:S01]  /*14720*/  LOP3.LUT P1, R2, R2, 0x1f, RZ, 0xc0, !PT ;  /* 0x0000001f02027812 */ /* 0x000fe2000782c0ff */
[----:B------:R-:W-:Y:S03]  /*14730*/  BSSY.RECONVERGENT B0, `(.L_x_292) ;  /* 0x0000004000007945 */ /* 0x000fe60003800200 */
[----:B------:R-:W-:-:S13]  /*14740*/  PLOP3.LUT P1, PT, P1, P0, PT, 0x8f, 0xf8 ;  /* 0x0000000000f8781c */ /* 0x000fda0000f21177 */
[----:B------:R-:W-:Y:S05]  /*14750*/  @P1 BRA `(.L_x_293) ;  /* 0x0000000000041947 */ /* 0x000fea0003800000 */
[----:B------:R-:W-:Y:S05]  /*14760*/  BPT.TRAP 0x1 ;  /* 0x000000040000795c */ /* 0x000fea0000300000 */
.L_x_293:
[----:B------:R-:W-:Y:S05]  /*14770*/  BSYNC.RECONVERGENT B0 ;  /* 0x0000000000007941 */ /* 0x000fea0003800200 */
.L_x_292:
[----:B------:R-:W2:Y:S01]  /*14780*/  LDCU.64 UR14, c[0x0][0x348] ;  /* 0x00006900ff0e77ac */ /* 0x000ea20008000a00 */
[----:B------:R-:W-:Y:S01]  /*14790*/  BSSY.RECONVERGENT B0, `(.L_x_294) ;  /* 0x0000013000007945 */ /* 0x000fe20003800200 */
[----:B------:R-:W-:Y:S02]  /*147a0*/  UIADD3 UR16, UPT, UPT, UR8, 0x10000, URZ ;  /* 0x0001000008107890 */ /* 0x000fe4000fffe0ff */
[----:B------:R-:W-:Y:S02]  /*147b0*/  UIADD3 UR17, UPT, UPT, UR8, 0x1c020, URZ ;  /* 0x0001c02008117890 */ /* 0x000fe4000fffe0ff */
[----:B------:R-:W-:Y:S01]  /*147c0*/  UIADD3 UR40, UPT, UPT, UR8, 0x12000, URZ ;  /* 0x0001200008287890 */ /* 0x000fe2000fffe0ff */
[----:B------:R-:W-:Y:S01]  /*147d0*/  UMOV UR19, URZ ;  /* 0x000000ff00137c82 */ /* 0x000fe20008000000 */
[----:B------:R-:W-:Y:S01]  /*147e0*/  UMOV UR4, 0x0 ;  /* 0x0000000000047882 */ /* 0x000fe20000000000 */
[----:B------:R-:W-:Y:S01]  /*147f0*/  UMOV UR5, 0x10000000 ;  /* 0x1000000000057882 */ /* 0x000fe20000000000 */
[----:B------:R-:W-:Y:S01]  /*14800*/  UMOV UR18, URZ ;  /* 0x000000ff00127c82 */ /* 0x000fe20008000000 */
[----:B------:R-:W-:Y:S01]  /*14810*/  UMOV UR20, UR44 ;  /* 0x0000002c00147c82 */ /* 0x000fe20008000000 */
[----:B------:R-:W-:Y:S01]  /*14820*/  UMOV UR21, UR45 ;  /* 0x0000002d00157c82 */ /* 0x000fe20008000000 */
[----:B------:R-:W-:Y:S01]  /*14830*/  UMOV UR42, 0x40 ;  /* 0x00000040002a7882 */ /* 0x000fe20000000000 */
[----:B------:R-:W-:Y:S01]  /*14840*/  UMOV UR41, UR17 ;  /* 0x0000001100297c82 */ /* 0x000fe20008000000 */
[----:B--2---:R-:W-:Y:S01]  /*14850*/  UIADD3 UR14, UP1, UPT, UR14, 0x180, URZ ;  /* 0x000001800e0e7890 */ /* 0x004fe2000ff3e0ff */
[----:B------:R-:W-:-:S03]  /*14860*/  UMOV UR43, UR19 ;  /* 0x00000013002b7c82 */ /* 0x000fc60008000000 */
[----:B------:R-:W-:-:S09]  /*14870*/  UIADD3.X UR15, UPT, UPT, URZ, UR15, URZ, UP1, !UPT ;  /* 0x0000000fff0f7290 */ /* 0x000fd20008ffe4ff */
[----:B------:R2:W-:Y:S01]  /*14880*/  UTMALDG.4D [UR16], [UR14], desc[UR4] ;  /* 0x000004100e0075b4 */ /* 0x0005e20008019000 */
[----:B------:R2:W-:Y:S02]  /*14890*/  UTMALDG.4D [UR40], [UR14], desc[UR4] ;  /* 0x000004280e0075b4 */ /* 0x0005e40008019000 */
[----:B--2---:R-:W-:Y:S05]  /*148a0*/  @!P3 BRA `(.L_x_295) ;  /* 0x000000000004b947 */ /* 0x004fea0003800000 */
[----:B------:R-:W-:Y:S05]  /*148b0*/  BPT.TRAP 0x1 ;  /* 0x000000040000795c */ /* 0x000fea0000300000 */
.L_x_295:
[----:B------:R-:W-:Y:S05]  /*148c0*/  BSYNC.RECONVERGENT B0 ;  /* 0x0000000000007941 */ /* 0x000fea0003800200 */
.L_x_294:
[----:B------:R-:W2:Y:S02]  /*148d0*/  SYNCS.PHASECHK.TRANS64.TRYWAIT P1, [UR8+0x1c018], R3 ;  /* 0x01c01803ff0075a7 */ /* 0x000ea40008021108 */
[----:B--2---:R-:W-:Y:S05]  /*148e0*/  @!P1 BRA `(.L_x_296) ;  /* 0x0000004c00549947 */ /* 0x004fea0003800000 */
.L_x_429:
[----:B-1----:R-:W-:Y:S01]  /*148f0*/  @!P0 MOV R0, 0x8000 ;  /* 0x0000800000008802 */ /* 0x002fe20000000f00 */
[----:B------:R-:W-:Y:S03]  /*14900*/  BSSY.RECONVERGENT B0, `(.L_x_297) ;  /* 0x0000004000007945 */ /* 0x000fe60003800200 */
[----:B------:R1:W-:Y:S01]  /*14910*/  @!P0 SYNCS.ARRIVE.TRANS64 RZ, [UR8+0x1c008], R0 ;  /* 0x01c00800ffff89a7 */ /* 0x0003e20008000008 */
[----:B------:R-:W-:Y:S05]  /*14920*/  @!P5 BRA `(.L_x_298) ;  /* 0x000000000004d947 */ /* 0x000fea0003800000 */
[----:B------:R-:W-:Y:S05]  /*14930*/  BPT.TRAP 0x1 ;  /* 0x000000040000795c */ /* 0x000fea0000300000 */
.L_x_298:
[----:B------:R-:W-:Y:S05]  /*14940*/  BSYNC.RECONVERGENT B0 ;  /* 0x0000000000007941 */ /* 0x000fea0003800200 */
.L_x_297:
[----:B------:R-:W-:Y:S01]  /*14950*/  ISETP.EQ.OR P2, PT, R2, RZ, P0 ;  /* 0x000000ff0200720c */ /* 0x000fe20000742670 */
[----:B------:R-:W-:-:S12]  /*14960*/  BSSY.RECONVERGENT B0, `(.L_x_299) ;  /* 0x0000003000007945 */ /* 0x000fd80003800200 */
[----:B------:R-:W-:Y:S05]  /*14970*/  @P2 BRA `(.L_x_300) ;  /* 0x0000000000042947 */ /* 0x000fea0003800000 */
[----:B------:R-:W-:Y:S05]  /*14980*/  BPT.TRAP 0x1 ;  /* 0x000000040000795c */ /* 0x000fea0000300000 */
.L_x_300:
[----:B------:R-:W-:Y:S05]  /*14990*/  BSYNC.RECONVERGENT B0 ;  /* 0x0000000000007941 */ /* 0x000fea0003800200 */
.L_x_299:
[----:B------:R-:W2:Y:S01]  /*149a0*/  LDCU.64 UR14, c[0x0][0x348] ;  /* 0x00006900ff0e77ac */ /* 0x000ea20008000a00 */
[----:B------:R-:W-:Y:S02]  /*149b0*/  UIADD3 UR27, UPT, UPT, UR11, 0x80, URZ ;  /* 0x000000800b1b7890 */ /* 0x000fe4000fffe0ff */
[----:B------:R-:W-:Y:S02]  /*149c0*/  UIADD3 UR24, UPT, UPT, UR8, 0x8000, URZ ;  /* 0x0000800008187890 */ /* 0x000fe4000fffe0ff */
[----:B------:R-:W-:Y:S02]  /*149d0*/  UIADD3 UR25, UPT, UPT, UR8, 0x1c008, URZ ;  /* 0x0001c00808197890 */ /* 0x000fe4000fffe0ff */
[----:B------:R-:W-:Y:S01]  /*149e0*/  UIADD3 UR16, UPT, UPT, UR8, 0xc000, URZ ;  /* 0x0000c00008107890 */ /* 0x000fe2000fffe0ff */
[----:B------:R-:W-:Y:S01]  /*149f0*/  UMOV UR4, 0x0 ;  /* 0x0000000000047882 */ /* 0x000fe20000000000 */
[----:B------:R-:W-:Y:S01]  /*14a00*/  UMOV UR5, 0x10000000 ;  /* 0x1000000000057882 */ /* 0x000fe20000000000 */
[----:B------:R-:W-:Y:S01]  /*14a10*/  UMOV UR26, URZ ;  /* 0x000000ff001a7c82 */ /* 0x000fe20008000000 */
[----:B------:R-:W-:Y:S01]  /*14a20*/  UMOV UR28, UR12 ;  /* 0x0000000c001c7c82 */ /* 0x000fe20008000000 */
[----:B------:R-:W-:Y:S01]  /*14a30*/  UMOV UR29, UR44 ;  /* 0x0000002c001d7c82 */ /* 0x000fe20008000000 */
[----:B------:R-:W-:Y:S01]  /*14a40*/  UMOV UR30, UR45 ;  /* 0x0000002d001e7c82 */ /* 0x000fe20008000000 */
[----:B--2---:R-:W-:Y:S01]  /*14a50*/  UIADD3 UR10, UP1, UPT, UR14, 0x80, URZ ;  /* 0x000000800e0a7890 */ /* 0x004fe2000ff3e0ff */
[----:B------:R-:W-:Y:S01]  /*14a60*/  UMOV UR18, 0x40 ;  /* 0x0000004000127882 */ /* 0x000fe20000000000 */
[----:B------:R-:W-:-:S02]  /*14a70*/  UMOV UR20, UR12 ;  /* 0x0000000c00147c82 */ /* 0x000fc40008000000 */
[----:B------:R-:W-:Y:S01]  /*14a80*/  UIADD3.X UR11, UPT, UPT, URZ, UR15, URZ, UP1, !UPT ;  /* 0x0000000fff0b7290 */ /* 0x000fe20008ffe4ff */
[----:B------:R-:W-:Y:S01]  /*14a90*/  UMOV UR21, UR44 ;  /* 0x0000002c00157c82 */ /* 0x000fe20008000000 */
[----:B------:R-:W-:Y:S01]  /*14aa0*/  UMOV UR22, UR45 ;  /* 0x0000002d00167c82 */ /* 0x000fe20008000000 */
[----:B------:R-:W-:Y:S01]  /*14ab0*/  UMOV UR17, UR25 ;  /* 0x0000001900117c82 */ /* 0x000fe20008000000 */
[----:B------:R-:W-:-:S05]  /*14ac0*/  UMOV UR19, UR27 ;  /* 0x0000001b00137c82 */ /* 0x000fca0008000000 */
[----:B------:R2:W-:Y:S01]  /*14ad0*/  UTMALDG.5D [UR24], [UR10], desc[UR4] ;  /* 0x000004180a0075b4 */ /* 0x0005e20008021000 */
[----:B------:R2:W-:Y:S02]  /*14ae0*/  UTMALDG.5D [UR16], [UR10], desc[UR4] ;  /* 0x000004100a0075b4 */ /* 0x0005e40008021000 */
[----:B--2---:R-:W-:Y:S05]  /*14af0*/  BRA.U !UP0, `(.L_x_301) ;  /* 0x0000000108047547 */ /* 0x004fea000b800000 */
[----:B------:R-:W-:Y:S05]  /*14b00*/  BPT.TRAP 0x1 ;  /* 0x000000040000795c */ /* 0x000fea0000300000 */
.L_x_301:
[----:B------:R-:W2:Y:S02]  /*14b10*/  SYNCS.PHASECHK.TRANS64.TRYWAIT P1, [UR8+0x1c040], R3 ;  /* 0x01c04003ff0075a7 */ /* 0x000ea40008021108 */
[----:B--2---:R-:W-:Y:S05]  /*14b20*/  @!P1 BRA `(.L_x_302) ;  /* 0x0000004800dc9947 */ /* 0x004fea0003800000 */
.L_x_431:
[----:B-1----:R-:W-:-:S04]  /*14b30*/  @!P0 MOV R0, 0x4000 ;  /* 0x0000400000008802 */ /* 0x002fc80000000f00 */
[----:B------:R1:W-:Y:S01]  /*14b40*/  @!P0 SYNCS.ARRIVE.TRANS64 RZ, [UR8+0x1c028], R0 ;  /* 0x01c02800ffff89a7 */ /* 0x0003e20008000008 */
[----:B------:R-:W-:Y:S05]  /*14b50*/  BRA.U !UP2, `(.L_x_303) ;  /* 0x000000010a047547 */ /* 0x000fea000b800000 */
[----:B------:R-:W-:Y:S05]  /*14b60*/  BPT.TRAP 0x1 ;  /* 0x000000040000795c */ /* 0x000fea0000300000 */
.L_x_303:
[----:B------:R-:W-:Y:S04]  /*14b70*/  BSSY.RECONVERGENT B0, `(.L_x_304) ;  /* 0x0000003000007945 */ /* 0x000fe80003800200 */
[----:B------:R-:W-:Y:S05]  /*14b80*/  @P2 BRA `(.L_x_305) ;  /* 0x0000000000042947 */ /* 0x000fea0003800000 */
[----:B------:R-:W-:Y:S05]  /*14b90*/  BPT.TRAP 0x1 ;  /* 0x000000040000795c */ /* 0x000fea0000300000 */
.L_x_305:
[----:B------:R-:W-:Y:S05]  /*14ba0*/  BSYNC.RECONVERGENT B0 ;  /* 0x0000000000007941 */ /* 0x000fea0003800200 */
.L_x_304:
[----:B------:R-:W2:Y:S01]  /*14bb0*/  LDCU.64 UR10, c[0x0][0x348] ;  /* 0x00006900ff0a77ac */ /* 0x000ea20008000a00 */
        /* <DEDUP_REMOVED lines=15> */
[----:B------:R2:W-:Y:S01]  /*14cb0*/  UTMALDG.4D [UR40], [UR10], desc[UR4] ;  /* 0x000004280a0075b4 */ /* 0x0005e20008019000 */
[----:B------:R-:W-:Y:S01]  /*14cc0*/  NOP ;  /* 0x0000000000007918 */ /* 0x000fe20000000000 */
[----:B------:R-:W-:-:S06]  /*14cd0*/  UISETP.GE.AND UP1, UPT, UR7, 0x41, UPT ;  /* 0x000000410700788c */ /* 0x000fcc000bf26270 */
[----:B------:R-:W-:-:S13]  /*14ce0*/  PLOP3.LUT P1, PT, PT, PT, UP1, 0x80, 0x8 ;  /* 0x000000000008781c */ /* 0x000fda0003f2f018 */
[----:B--2---:R-:W-:Y:S05]  /*14cf0*/  @!P1 EXIT ;  /* 0x000000000000994d */ /* 0x004fea0003800000 */
[----:B------:R-:W-:Y:S01]  /*14d00*/  UIADD3 UR5, UPT, UPT, UR7, 0x3f, URZ ;  /* 0x0000003f07057890 */ /* 0x000fe2000fffe0ff */
[----:B------:R-:W-:Y:S01]  /*14d10*/  HFMA2 R2, -RZ, RZ, 0, 5.9604644775390625e-08 ;  /* 0x00000001ff027431 */ /* 0x000fe200000001ff */
[----:B------:R-:W-:Y:S02]  /*14d20*/  UMOV UR10, 0x2 ;  /* 0x00000002000a7882 */ /* 0x000fe40000000000 */
[----:B------:R-:W-:-:S04]  /*14d30*/  USHF.R.S32.HI UR4, URZ, 0x1f, UR5 ;  /* 0x0000001fff047899 */ /* 0x000fc80008011405 */
[----:B------:R-:W-:-:S04]  /*14d40*/  ULEA.HI UR4, UR4, UR5, URZ, 0x6 ;  /* 0x0000000504047291 */ /* 0x000fc8000f8f30ff */
[----:B------:R-:W-:-:S04]  /*14d50*/  USHF.R.S32.HI UR9, URZ, 0x6, UR4 ;  /* 0x00000006ff097899 */ /* 0x000fc80008011404 */
[----:B------:R-:W-:-:S04]  /*14d60*/  UISETP.LT.AND UP1, UPT, UR9, 0x2, UPT ;  /* 0x000000020900788c */ /* 0x000fc8000bf21270 */
[----:B------:R-:W-:-:S04]  /*14d70*/  USEL UR4, UR9, 0x2, UP1 ;  /* 0x0000000209047887 */ /* 0x000fc80008800000 */
[----:B------:R-:W-:-:S04]  /*14d80*/  UIADD3 UR9, UPT, UPT, UR9, -UR4, URZ ;  /* 0x8000000409097290 */ /* 0x000fc8000fffe0ff */
[----:B------:R-:W-:Y:S02]  /*14d90*/  UISETP.GE.U32.AND UP1, UPT, UR9, 0x3, UPT ;  /* 0x000000030900788c */ /* 0x000fe4000bf26070 */
[----:B------:R-:W-:Y:S01]  /*14da0*/  UIADD3 UR11, UPT, UPT, UR9, 0x1, URZ ;  /* 0x00000001090b7890 */ /* 0x000fe2000fffe0ff */
[----:B------:R-:W2:Y:S03]  /*14db0*/  LDCU.64 UR4, c[0x0][0x348] ;  /* 0x00006900ff0477ac */ /* 0x000ea60008000a00 */
[----:B------:R-:W-:Y:S01]  /*14dc0*/  ULOP3.LUT UR6, UR11, 0x3, URZ, 0xc0, !UPT ;  /* 0x000000030b067892 */ /* 0x000fe2000f8ec0ff */
[----:B------:R-:W-:Y:S02]  /*14dd0*/  UMOV UR9, 0x1 ;  /* 0x0000000100097882 */ /* 0x000fe40000000000 */
[----:B------:R-:W-:Y:S09]  /*14de0*/  BRA.U !UP1, `(.L_x_306) ;  /* 0x0000001109f07547 */ /* 0x000ff2000b800000 */
[----:B------:R-:W-:Y:S01]  /*14df0*/  ULOP3.LUT UR9, UR11, 0xfffffffc, URZ, 0xc0, !UPT ;  /* 0xfffffffc0b097892 */ /* 0x000fe2000f8ec0ff */
[----:B------:R-:W-:Y:S01]  /*14e00*/  MOV R2, 0x1 ;  /* 0x0000000100027802 */ /* 0x000fe20000000f00 */
[----:B------:R-:W-:Y:S01]  /*14e10*/  UMOV UR10, 0x2 ;  /* 0x00000002000a7882 */ /* 0x000fe20000000000 */
[----:B------:R-:W-:Y:S01]  /*14e20*/  UMOV UR7, URZ ;  /* 0x000000ff00077c82 */ /* 0x000fe20008000000 */
[----:B------:R-:W-:Y:S01]  /*14e30*/  UIADD3 UR9, UPT, UPT, -UR9, URZ, URZ ;  /* 0x000000ff09097290 */ /* 0x000fe2000fffe1ff */
[----:B------:R-:W-:-:S11]  /*14e40*/  UMOV UR35, 0x80 ;  /* 0x0000008000237882 */ /* 0x000fd60000000000 */
.L_x_347:
[----:B------:R-:W-:Y:S05]  /*14e50*/  BRA.U !UP0, `(.L_x_307) ;  /* 0x0000000108047547 */ /* 0x000fea000b800000 */
[----:B--2---:R-:W-:Y:S05]  /*14e60*/  BPT.TRAP 0x1 ;  /* 0x000000040000795c */ /* 0x004fea0000300000 */
.L_x_307:
[----:B------:R-:W3:Y:S01]  /*14e70*/  S2UR UR8, SR_CgaCtaId ;  /* 0x00000000000879c3 */ /* 0x000ee20000008800 */
[----:B------:R-:W-:Y:S01]  /*14e80*/  UMOV UR11, 0x400 ;  /* 0x00000400000b7882 */ /* 0x000fe20000000000 */
[----:B------:R-:W-:Y:S01]  /*14e90*/  SHF.L.U32 R3, R2, 0x1f, RZ ;  /* 0x0000001f02037819 */ /* 0x000fe200000006ff */
[----:B---3--:R-:W-:-:S04]  /*14ea0*/  ULEA UR8, UR8, UR11, 0x18 ;  /* 0x0000000b08087291 */ /* 0x008fc8000f8ec0ff */
[----:B------:R-:W-:-:S09]  /*14eb0*/  ULEA UR41, UR10, UR8, 0x3 ;  /* 0x000000080a297291 */ /* 0x000fd2000f8e18ff */
[----:B------:R-:W3:Y:S02]  /*14ec0*/  SYNCS.PHASECHK.TRANS64.TRYWAIT P1, [UR41+0x1c038], R3 ;  /* 0x01c03803ff0075a7 */ /* 0x000ee40008021129 */
[----:B---3--:R-:W-:Y:S05]  /*14ed0*/  @!P1 BRA `(.L_x_308) ;  /* 0x0000004800089947 */ /* 0x008fea0003800000 */
.L_x_433:
[----:B-1----:R-:W-:-:S04]  /*14ee0*/  @!P0 MOV R0, 0x4000 ;  /* 0x0000400000008802 */ /* 0x002fc80000000f00 */
[----:B------:R1:W-:Y:S01]  /*14ef0*/  @!P0 SYNCS.ARRIVE.TRANS64 RZ, [UR41+0x1c020], R0 ;  /* 0x01c02000ffff89a7 */ /* 0x0003e20008000029 */
[----:B------:R-:W-:Y:S05]  /*14f00*/  BRA.U !UP2, `(.L_x_309) ;  /* 0x000000010a047547 */ /* 0x000fea000b800000 */
[----:B--2---:R-:W-:Y:S05]  /*14f10*/  BPT.TRAP 0x1 ;  /* 0x000000040000795c */ /* 0x004fea0000300000 */
.L_x_309:
[----:B------:R-:W-:Y:S04]  /*14f20*/  BSSY.RECONVERGENT B0, `(.L_x_310) ;  /* 0x0000003000007945 */ /* 0x000fe80003800200 */
[----:B------:R-:W-:Y:S05]  /*14f30*/  @P2 BRA `(.L_x_311) ;  /* 0x0000000000042947 */ /* 0x000fea0003800000 */
[----:B--2---:R-:W-:Y:S05]  /*14f40*/  BPT.TRAP 0x1 ;  /* 0x000000040000795c */ /* 0x004fea0000300000 */
.L_x_311:
[----:B--2---:R-:W-:Y:S05]  /*14f50*/  BSYNC.RECONVERGENT B0 ;  /* 0x0000000000007941 */ /* 0x004fea0003800200 */
.L_x_310:
[----:B------:R-:W-:Y:S02]  /*14f60*/  ULEA UR16, UR10, UR8, 0xe ;  /* 0x000000080a107291 */ /* 0x000fe4000f8e70ff */
[----:B------:R-:W-:Y:S02]  /*14f70*/  UIADD3 UR14, UP1, UPT, UR4, 0x180, URZ ;  /* 0x00000180040e7890 */ /* 0x000fe4000ff3e0ff */
[----:B------:R-:W-:Y:S02]  /*14f80*/  UIADD3 UR43, UPT, UPT, UR35, -0x40, URZ ;  /* 0xffffffc0232b7890 */ /* 0x000fe4000fffe0ff */
[----:B------:R-:W-:Y:S02]  /*14f90*/  UIADD3 UR41, UPT, UPT, UR41, 0x1c020, URZ ;  /* 0x0001c02029297890 */ /* 0x000fe4000fffe0ff */
[----:B------:R-:W-:Y:S02]  /*14fa0*/  UIADD3 UR40, UPT, UPT, UR16, 0x10000, URZ ;  /* 0x0001000010287890 */ /* 0x000fe4000fffe0ff */
[----:B------:R-:W-:-:S02]  /*14fb0*/  UIADD3.X UR15, UPT, UPT, URZ, UR5, URZ, UP1, !UPT ;  /* 0x00000005ff0f7290 */ /* 0x000fc40008ffe4ff */
[----:B------:R-:W-:Y:S01]  /*14fc0*/  UIADD3 UR16, UPT, UPT, UR16, 0x12000, URZ ;  /* 0x0001200010107890 */ /* 0x000fe2000fffe0ff */
[----:B------:R-:W-:Y:S01]  /*14fd0*/  UMOV UR12, 0x0 ;  /* 0x00000000000c7882 */ /* 0x000fe20000000000 */
[----:B------:R-:W-:Y:S01]  /*14fe0*/  UMOV UR13, 0x10000000 ;  /* 0x10000000000d7882 */ /* 0x000fe20000000000 */
[----:B------:R-:W-:Y:S01]  /*14ff0*/  UMOV UR42, URZ ;  /* 0x000000ff002a7c82 */ /* 0x000fe20008000000 */
[----:B------:R-:W-:Y:S01]  /*15000*/  UMOV UR18, 0x40 ;  /* 0x0000004000127882 */ /* 0x000fe20000000000 */
[----:B------:R-:W-:Y:S01]  /*15010*/  UMOV UR20, UR44 ;  /* 0x0000002c00147c82 */ /* 0x000fe20008000000 */
[----:B------:R-:W-:Y:S01]  /*15020*/  UMOV UR21, UR45 ;  /* 0x0000002d00157c82 */ /* 0x000fe20008000000 */
[----:B------:R-:W-:Y:S01]  /*15030*/  UMOV UR17, UR41 ;  /* 0x0000002900117c82 */ /* 0x000fe20008000000 */
[----:B------:R-:W-:Y:S01]  /*15040*/  UMOV UR19, UR43 ;  /* 0x0000002b00137c82 */ /* 0x000fe20008000000 */
[----:B------:R2:W-:Y:S01]  /*15050*/  UTMALDG.4D [UR40], [UR14], desc[UR12] ;  /* 0x00000c280e0075b4 */ /* 0x0005e20008019000 */
[----:B------:R-:W-:-:S04]  /*15060*/  UIADD3 UR10, UPT, UPT, UR10, 0x1, URZ ;  /* 0x000000010a0a7890 */ /* 0x000fc8000fffe0ff */
[----:B------:R-:W-:Y:S01]  /*15070*/  UISETP.NE.AND UP1, UPT, UR10, 0x3, UPT ;  /* 0x000000030a00788c */ /* 0x000fe2000bf25270 */
[----:B------:R2:W-:Y:S03]  /*15080*/  UTMALDG.4D [UR16], [UR14], desc[UR12] ;  /* 0x00000c100e0075b4 */ /* 0x0005e60008019000 */
[----:B------:R-:W-:Y:S02]  /*15090*/  USEL UR11, URZ, 0x1, UP1 ;  /* 0x00000001ff0b7887 */ /* 0x000fe40008800000 */
[----:B------:R-:W-:-:S04]  /*150a0*/  USEL UR10, UR10, URZ, UP1 ;  /* 0x000000ff0a0a7287 */ /* 0x000fc80008800000 */
[----:B------:R-:W-:Y:S01]  /*150b0*/  LOP3.LUT R2, R2, UR11, RZ, 0x3c, !PT ;  /* 0x0000000b02027c12 */ /* 0x000fe2000f8e3cff */
[----:B--2---:R-:W-:Y:S07]  /*150c0*/  BRA.U !UP0, `(.L_x_312) ;  /* 0x0000000108047547 */ /* 0x004fee000b800000 */
[----:B------:R-:W-:Y:S05]  /*150d0*/  BPT.TRAP 0x1 ;  /* 0x000000040000795c */ /* 0x000fea0000300000 */
.L_x_312:
[----:B------:R-:W-:Y:S01]  /*150e0*/  ULEA UR25, UR10, UR8, 0x3 ;  /* 0x000000080a197291 */ /* 0x000fe2000f8e18ff */
[----:B------:R-:W-:-:S08]  /*150f0*/  SHF.L.U32 R3, R2, 0x1f, RZ ;  /* 0x0000001f02037819 */ /* 0x000fd000000006ff */
[----:B------:R-:W2:Y:S02]  /*15100*/  SYNCS.PHASECHK.TRANS64.TRYWAIT P1, [UR25+0x1c038], R3 ;  /* 0x01c03803ff0075a7 */ /* 0x000ea40008021119 */
[----:B--2---:R-:W-:Y:S05]  /*15110*/  @!P1 BRA `(.L_x_313) ;  /* 0x0000004400909947 */ /* 0x004fea0003800000 */
.L_x_435:
[----:B-1----:R-:W-:-:S04]  /*15120*/  @!P0 MOV R0, 0x4000 ;  /* 0x0000400000008802 */ /* 0x002fc80000000f00 */
[----:B------:R1:W-:Y:S01]  /*15130*/  @!P0 SYNCS.ARRIVE.TRANS64 RZ, [UR25+0x1c020], R0 ;  /* 0x01c02000ffff89a7 */ /* 0x0003e20008000019 */
[----:B------:R-:W-:Y:S05]  /*15140*/  BRA.U !UP2, `(.L_x_314) ;  /* 0x000000010a047547 */ /* 0x000fea000b800000 */
[----:B------:R-:W-:Y:S05]  /*15150*/  BPT.TRAP 0x1 ;  /* 0x000000040000795c */ /* 0x000fea0000300000 */
.L_x_314:
[----:B------:R-:W-:Y:S04]  /*15160*/  BSSY.RECONVERGENT B0, `(.L_x_315) ;  /* 0x0000003000007945 */ /* 0x000fe80003800200 */
[----:B------:R-:W-:Y:S05]  /*15170*/  @P2 BRA `(.L_x_316) ;  /* 0x0000000000042947 */ /* 0x000fea0003800000 */
[----:B------:R-:W-:Y:S05]  /*15180*/  BPT.TRAP 0x1 ;  /* 0x000000040000795c */ /* 0x000fea0000300000 */
.L_x_316:
[----:B------:R-:W-:Y:S05]  /*15190*/  BSYNC.RECONVERGENT B0 ;  /* 0x0000000000007941 */ /* 0x000fea0003800200 */
.L_x_315:
        /* <DEDUP_REMOVED lines=26> */
.L_x_317:
[----:B------:R-:W-:Y:S01]  /*15340*/  ULEA UR33, UR10, UR8, 0x3 ;  /* 0x000000080a217291 */ /* 0x000fe2000f8e18ff */
[----:B------:R-:W-:-:S08]  /*15350*/  SHF.L.U32 R3, R2, 0x1f, RZ ;  /* 0x0000001f02037819 */ /* 0x000fd000000006ff */
[----:B------:R-:W2:Y:S02]  /*15360*/  SYNCS.PHASECHK.TRANS64.TRYWAIT P1, [UR33+0x1c038], R3 ;  /* 0x01c03803ff0075a7 */ /* 0x000ea40008021121 */
[----:B--2---:R-:W-:Y:S05]  /*15370*/  @!P1 BRA `(.L_x_318) ;  /* 0x0000004400109947 */ /* 0x004fea0003800000 */
.L_x_437:
[----:B-1----:R-:W-:-:S04]  /*15380*/  @!P0 MOV R0, 0x4000 ;  /* 0x0000400000008802 */ /* 0x002fc80000000f00 */
[----:B------:R1:W-:Y:S01]  /*15390*/  @!P0 SYNCS.ARRIVE.TRANS64 RZ, [UR33+0x1c020], R0 ;  /* 0x01c02000ffff89a7 */ /* 0x0003e20008000021 */
[----:B------:R-:W-:Y:S05]  /*153a0*/  BRA.U !UP2, `(.L_x_319) ;  /* 0x000000010a047547 */ /* 0x000fea000b800000 */
[----:B------:R-:W-:Y:S05]  /*153b0*/  BPT.TRAP 0x1 ;  /* 0x000000040000795c */ /* 0x000fea0000300000 */
.L_x_319:
[----:B------:R-:W-:Y:S04]  /*153c0*/  BSSY.RECONVERGENT B0, `(.L_x_320) ;  /* 0x0000003000007945 */ /* 0x000fe80003800200 */
[----:B------:R-:W-:Y:S05]  /*153d0*/  @P2 BRA `(.L_x_321) ;  /* 0x0000000000042947 */ /* 0x000fea0003800000 */
[----:B------:R-:W-:Y:S05]  /*153e0*/  BPT.TRAP 0x1 ;  /* 0x000000040000795c */ /* 0x000fea0000300000 */
.L_x_321:
[----:B------:R-:W-:Y:S05]  /*153f0*/  BSYNC.RECONVERGENT B0 ;  /* 0x0000000000007941 */ /* 0x000fea0003800200 */
.L_x_320:
[----:B------:R-:W-:Y:S02]  /*15400*/  ULEA UR16, UR10, UR8, 0xe ;  /* 0x000000080a107291 */ /* 0x000fe4000f8e70ff */
[----:B------:R-:W-:Y:S02]  /*15410*/  UIADD3 UR14, UP1, UPT, UR4, 0x180, URZ ;  /* 0x00000180040e7890 */ /* 0x000fe4000ff3e0ff */
[----:B------:R-:W-:Y:S02]  /*15420*/  UIADD3 UR33, UPT, UPT, UR33, 0x1c020, URZ ;  /* 0x0001c02021217890 */ /* 0x000fe4000fffe0ff */
[----:B------:R-:W-:Y:S02]  /*15430*/  UIADD3 UR32, UPT, UPT, UR16, 0x10000, URZ ;  /* 0x0001000010207890 */ /* 0x000fe4000fffe0ff */
[----:B------:R-:W-:Y:S02]  /*15440*/  UIADD3.X UR15, UPT, UPT, URZ, UR5, URZ, UP1, !UPT ;  /* 0x00000005ff0f7290 */ /* 0x000fe40008ffe4ff */
        /* <DEDUP_REMOVED lines=20> */
.L_x_322:
[----:B------:R-:W-:Y:S01]  /*15590*/  ULEA UR25, UR10, UR8, 0x3 ;  /* 0x000000080a197291 */ /* 0x000fe2000f8e18ff */
[----:B------:R-:W-:-:S08]  /*155a0*/  SHF.L.U32 R3, R2, 0x1f, RZ ;  /* 0x0000001f02037819 */ /* 0x000fd000000006ff */
[----:B------:R-:W2:Y:S02]  /*155b0*/  SYNCS.PHASECHK.TRANS64.TRYWAIT P1, [UR25+0x1c038], R3 ;  /* 0x01c03803ff0075a7 */ /* 0x000ea40008021119 */
[----:B--2---:R-:W-:Y:S05]  /*155c0*/  @!P1 BRA `(.L_x_323) ;  /* 0x0000004000949947 */ /* 0x004fea0003800000 */
.L_x_439:
[----:B-1----:R-:W-:-:S04]  /*155d0*/  @!P0 MOV R0, 0x4000 ;  /* 0x0000400000008802 */ /* 0x002fc80000000f00 */
[----:B------:R1:W-:Y:S01]  /*155e0*/  @!P0 SYNCS.ARRIVE.TRANS64 RZ, [UR25+0x1c020], R0 ;  /* 0x01c02000ffff89a7 */ /* 0x0003e20008000019 */
[----:B------:R-:W-:Y:S05]  /*155f0*/  BRA.U !UP2, `(.L_x_324) ;  /* 0x000000010a047547 */ /* 0x000fea000b800000 */
[----:B------:R-:W-:Y:S05]  /*15600*/  BPT.TRAP 0x1 ;  /* 0x000000040000795c */ /* 0x000fea0000300000 */
.L_x_324:
[----:B------:R-:W-:Y:S04]  /*15610*/  BSSY.RECONVERGENT B0, `(.L_x_325) ;  /* 0x0000003000007945 */ /* 0x000fe80003800200 */
[----:B------:R-:W-:Y:S05]  /*15620*/  @P2 BRA `(.L_x_326) ;  /* 0x0000000000042947 */ /* 0x000fea0003800000 */
[----:B------:R-:W-:Y:S05]  /*15630*/  BPT.TRAP 0x1 ;  /* 0x000000040000795c */ /* 0x000fea0000300000 */
.L_x_326:
[----:B------:R-:W-:Y:S05]  /*15640*/  BSYNC.RECONVERGENT B0 ;  /* 0x0000000000007941 */ /* 0x000fea0003800200 */
.L_x_325:
        /* <DEDUP_REMOVED lines=26> */
.L_x_327:
[----:B------:R-:W-:Y:S01]  /*157f0*/  ULEA UR25, UR10, UR8, 0x3 ;  /* 0x000000080a197291 */ /* 0x000fe2000f8e18ff */
[----:B------:R-:W-:-:S08]  /*15800*/  SHF.L.U32 R3, R2, 0x1f, RZ ;  /* 0x0000001f02037819 */ /* 0x000fd000000006ff */
[----:B------:R-:W2:Y:S02]  /*15810*/  SYNCS.PHASECHK.TRANS64.TRYWAIT P1, [UR25+0x1c038], R3 ;  /* 0x01c03803ff0075a7 */ /* 0x000ea40008021119 */
[----:B--2---:R-:W-:Y:S05]  /*15820*/  @!P1 BRA `(.L_x_328) ;  /* 0x0000004000149947 */ /* 0x004fea0003800000 */
.L_x_441:
[----:B-1----:R-:W-:-:S04]  /*15830*/  @!P0 MOV R0, 0x4000 ;  /* 0x0000400000008802 */ /* 0x002fc80000000f00 */
[----:B------:R1:W-:Y:S01]  /*15840*/  @!P0 SYNCS.ARRIVE.TRANS64 RZ, [UR25+0x1c020], R0 ;  /* 0x01c02000ffff89a7 */ /* 0x0003e20008000019 */
[----:B------:R-:W-:Y:S05]  /*15850*/  BRA.U !UP2, `(.L_x_329) ;  /* 0x000000010a047547 */ /* 0x000fea000b800000 */
[----:B------:R-:W-:Y:S05]  /*15860*/  BPT.TRAP 0x1 ;  /* 0x000000040000795c */ /* 0x000fea0000300000 */
.L_x_329:
[----:B------:R-:W-:Y:S04]  /*15870*/  BSSY.RECONVERGENT B0, `(.L_x_330) ;  /* 0x0000003000007945 */ /* 0x000fe80003800200 */
[----:B------:R-:W-:Y:S05]  /*15880*/  @P2 BRA `(.L_x_331) ;  /* 0x0000000000042947 */ /* 0x000fea0003800000 */
[----:B------:R-:W-:Y:S05]  /*15890*/  BPT.TRAP 0x1 ;  /* 0x000000040000795c */ /* 0x000fea0000300000 */
.L_x_331:
[----:B------:R-:W-:Y:S05]  /*158a0*/  BSYNC.RECONVERGENT B0 ;  /* 0x0000000000007941 */ /* 0x000fea0003800200 */
.L_x_330:
[----:B------:R-:W-:Y:S02]  /*158b0*/  ULEA UR16, UR10, UR8, 0xe ;  /* 0x000000080a107291 */ /* 0x000fe4000f8e70ff */
[----:B------:R-:W-:Y:S02]  /*158c0*/  UIADD3 UR14, UP1, UPT, UR4, 0x180, URZ ;  /* 0x00000180040e7890 */ /* 0x000fe4000ff3e0ff */
[----:B------:R-:W-:Y:S02]  /*158d0*/  UIADD3 UR27, UPT, UPT, UR35, 0x40, URZ ;  /* 0x00000040231b7890 */ /* 0x000fe4000fffe0ff */
        /* <DEDUP_REMOVED lines=23> */
.L_x_332:
[----:B------:R-:W-:Y:S01]  /*15a50*/  ULEA UR25, UR10, UR8, 0x3 ;  /* 0x000000080a197291 */ /* 0x000fe2000f8e18ff */
[----:B------:R-:W-:-:S08]  /*15a60*/  SHF.L.U32 R3, R2, 0x1f, RZ ;  /* 0x0000001f02037819 */ /* 0x000fd000000006ff */
[----:B------:R-:W2:Y:S02]  /*15a70*/  SYNCS.PHASECHK.TRANS64.TRYWAIT P1, [UR25+0x1c038], R3 ;  /* 0x01c03803ff0075a7 */ /* 0x000ea40008021119 */
[----:B--2---:R-:W-:Y:S05]  /*15a80*/  @!P1 BRA `(.L_x_333) ;  /* 0x0000003c00949947 */ /* 0x004fea0003800000 */
.L_x_443:
[----:B-1----:R-:W-:-:S04]  /*15a90*/  @!P0 MOV R0, 0x4000 ;  /* 0x0000400000008802 */ /* 0x002fc80000000f00 */
[----:B------:R1:W-:Y:S01]  /*15aa0*/  @!P0 SYNCS.ARRIVE.TRANS64 RZ, [UR25+0x1c020], R0 ;  /* 0x01c02000ffff89a7 */ /* 0x0003e20008000019 */
[----:B------:R-:W-:Y:S05]  /*15ab0*/  BRA.U !UP2, `(.L_x_334) ;  /* 0x000000010a047547 */ /* 0x000fea000b800000 */
[----:B------:R-:W-:Y:S05]  /*15ac0*/  BPT.TRAP 0x1 ;  /* 0x000000040000795c */ /* 0x000fea0000300000 */
.L_x_334:
[----:B------:R-:W-:Y:S04]  /*15ad0*/  BSSY.RECONVERGENT B0, `(.L_x_335) ;  /* 0x0000003000007945 */ /* 0x000fe80003800200 */
[----:B------:R-:W-:Y:S05]  /*15ae0*/  @P2 BRA `(.L_x_336) ;  /* 0x0000000000042947 */ /* 0x000fea0003800000 */
[----:B------:R-:W-:Y:S05]  /*15af0*/  BPT.TRAP 0x1 ;  /* 0x000000040000795c */ /* 0x000fea0000300000 */
.L_x_336:
[----:B------:R-:W-:Y:S05]  /*15b00*/  BSYNC.RECONVERGENT B0 ;  /* 0x0000000000007941 */ /* 0x000fea0003800200 */
.L_x_335:
        /* <DEDUP_REMOVED lines=26> */
.L_x_337:
[----:B------:R-:W-:Y:S01]  /*15cb0*/  ULEA UR25, UR10, UR8, 0x3 ;  /* 0x000000080a197291 */ /* 0x000fe2000f8e18ff */
[----:B------:R-:W-:-:S08]  /*15cc0*/  SHF.L.U32 R3, R2, 0x1f, RZ ;  /* 0x0000001f02037819 */ /* 0x000fd000000006ff */
[----:B------:R-:W2:Y:S02]  /*15cd0*/  SYNCS.PHASECHK.TRANS64.TRYWAIT P1, [UR25+0x1c038], R3 ;  /* 0x01c03803ff0075a7 */ /* 0x000ea40008021119 */
[----:B--2---:R-:W-:Y:S05]  /*15ce0*/  @!P1 BRA `(.L_x_338) ;  /* 0x0000003c00149947 */ /* 0x004fea0003800000 */
.L_x_445:
[----:B-1----:R-:W-:-:S04]  /*15cf0*/  @!P0 MOV R0, 0x4000 ;  /* 0x0000400000008802 */ /* 0x002fc80000000f00 */
[----:B------:R1:W-:Y:S01]  /*15d00*/  @!P0 SYNCS.ARRIVE.TRANS64 RZ, [UR25+0x1c020], R0 ;  /* 0x01c02000ffff89a7 */ /* 0x0003e20008000019 */
[----:B------:R-:W-:Y:S05]  /*15d10*/  BRA.U !UP2, `(.L_x_339) ;  /* 0x000000010a047547 */ /* 0x000fea000b800000 */
[----:B------:R-:W-:Y:S05]  /*15d20*/  BPT.TRAP 0x1 ;  /* 0x000000040000795c */ /* 0x000fea0000300000 */
.L_x_339:
[----:B------:R-:W-:Y:S04]  /*15d30*/  BSSY.RECONVERGENT B0, `(.L_x_340) ;  /* 0x0000003000007945 */ /* 0x000fe80003800200 */
[----:B------:R-:W-:Y:S05]  /*15d40*/  @P2 BRA `(.L_x_341) ;  /* 0x0000000000042947 */ /* 0x000fea0003800000 */
[----:B------:R-:W-:Y:S05]  /*15d50*/  BPT.TRAP 0x1 ;  /* 0x000000040000795c */ /* 0x000fea0000300000 */
.L_x_341:
[----:B------:R-:W-:Y:S05]  /*15d60*/  BSYNC.RECONVERGENT B0 ;  /* 0x0000000000007941 */ /* 0x000fea0003800200 */
.L_x_340:
        /* <DEDUP_REMOVED lines=26> */
.L_x_342:
[----:B------:R-:W-:Y:S01]  /*15f10*/  ULEA UR25, UR10, UR8, 0x3 ;  /* 0x000000080a197291 */ /* 0x000fe2000f8e18ff */
[----:B------:R-:W-:-:S08]  /*15f20*/  SHF.L.U32 R3, R2, 0x1f, RZ ;  /* 0x0000001f02037819 */ /* 0x000fd000000006ff */
[----:B------:R-:W2:Y:S02]  /*15f30*/  SYNCS.PHASECHK.TRANS64.TRYWAIT P1, [UR25+0x1c038], R3 ;  /* 0x01c03803ff0075a7 */ /* 0x000ea40008021119 */
[----:B--2---:R-:W-:Y:S05]  /*15f40*/  @!P1 BRA `(.L_x_343) ;  /* 0x0000003800949947 */ /* 0x004fea0003800000 */
.L_x_447:
[----:B-1----:R-:W-:-:S04]  /*15f50*/  @!P0 MOV R0, 0x4000 ;  /* 0x0000400000008802 */ /* 0x002fc80000000f00 */
[----:B------:R1:W-:Y:S01]  /*15f60*/  @!P0 SYNCS.ARRIVE.TRANS64 RZ, [UR25+0x1c020], R0 ;  /* 0x01c02000ffff89a7 */ /* 0x0003e20008000019 */
[----:B------:R-:W-:Y:S05]  /*15f70*/  BRA.U !UP2, `(.L_x_344) ;  /* 0x000000010a047547 */ /* 0x000fea000b800000 */
[----:B------:R-:W-:Y:S05]  /*15f80*/  BPT.TRAP 0x1 ;  /* 0x000000040000795c */ /* 0x000fea0000300000 */
.L_x_344:
[----:B------:R-:W-:Y:S04]  /*15f90*/  BSSY.RECONVERGENT B0, `(.L_x_345) ;  /* 0x0000003000007945 */ /* 0x000fe80003800200 */
[----:B------:R-:W-:Y:S05]  /*15fa0*/  @P2 BRA `(.L_x_346) ;  /* 0x0000000000042947 */ /* 0x000fea0003800000 */
[----:B------:R-:W-:Y:S05]  /*15fb0*/  BPT.TRAP 0x1 ;  /* 0x000000040000795c */ /* 0x000fea0000300000 */
.L_x_346:
[----:B------:R-:W-:Y:S05]  /*15fc0*/  BSYNC.RECONVERGENT B0 ;  /* 0x0000000000007941 */ /* 0x000fea0003800200 */
.L_x_345:
        /* <DEDUP_REMOVED lines=18> */
[----:B------:R-:W-:-:S02]  /*160f0*/  UIADD3 UR10, UPT, UPT, UR10, 0x1, URZ ;  /* 0x000000010a0a7890 */ /* 0x000fc4000fffe0ff */
[----:B------:R-:W-:Y:S02]  /*16100*/  UIADD3 UR9, UPT, UPT, UR9, 0x4, URZ ;  /* 0x0000000409097890 */ /* 0x000fe4000fffe0ff */
[----:B------:R-:W-:Y:S02]  /*16110*/  UISETP.NE.AND UP1, UPT, UR10, 0x3, UPT ;  /* 0x000000030a00788c */ /* 0x000fe4000bf25270 */
[----:B------:R-:W-:Y:S01]  /*16120*/  UIADD3 UR7, UPT, UPT, UR7, 0x4, URZ ;  /* 0x0000000407077890 */ /* 0x000fe2000fffe0ff */
[----:B------:R3:W-:Y:S01]  /*16130*/  UTMALDG.4D [UR16], [UR14], desc[UR12] ;  /* 0x00000c100e0075b4 */ /* 0x0007e20008019000 */
[----:B------:R-:W-:Y:S02]  /*16140*/  USEL UR11, URZ, 0x1, UP1 ;  /* 0x00000001ff0b7887 */ /* 0x000fe40008800000 */
[----:B------:R-:W-:Y:S02]  /*16150*/  USEL UR10, UR10, URZ, UP1 ;  /* 0x000000ff0a0a7287 */ /* 0x000fe40008800000 */
[----:B------:R-:W-:-:S02]  /*16160*/  UISETP.NE.AND UP1, UPT, UR9, URZ, UPT ;  /* 0x000000ff0900728c */ /* 0x000fc4000bf25270 */
[----:B------:R-:W-:Y:S01]  /*16170*/  LOP3.LUT R2, R2, UR11, RZ, 0x3c, !PT ;  /* 0x0000000b02027c12 */ /* 0x000fe2000f8e3cff */
[----:B------:R-:W-:-:S06]  /*16180*/  UIADD3 UR35, UPT, UPT, UR35, 0x100, URZ ;  /* 0x0000010023237890 */ /* 0x000fcc000fffe0ff */
[----:B---3--:R-:W-:Y:S06]  /*16190*/  BRA.U UP1, `(.L_x_347) ;  /* 0xffffffed012c7547 */ /* 0x008fec000b83ffff */
[----:B------:R-:W-:Y:S02]  /*161a0*/  UIADD3 UR9, UPT, UPT, UR7, 0x1, URZ ;  /* 0x0000000107097890 */ /* 0x000fe4000fffe0ff */
.L_x_306:
[----:B------:R-:W-:-:S13]  /*161b0*/  ISETP.NE.AND P1, PT, RZ, UR6, PT ;  /* 0x00000006ff007c0c */ /* 0x000fda000bf25270 */
[----:B--2---:R-:W-:Y:S05]  /*161c0*/  @!P1 EXIT ;  /* 0x000000000000994d */ /* 0x004fea0003800000 */
[----:B------:R-:W-:Y:S02]  /*161d0*/  UIADD3 UR7, UPT, UPT, -UR6, URZ, URZ ;  /* 0x000000ff06077290 */ /* 0x000fe4000fffe1ff */
[----:B------:R-:W-:-:S12]  /*161e0*/  USHF.L.U32 UR35, UR9, 0x6, URZ ;  /* 0x0000000609237899 */ /* 0x000fd800080006ff */
.L_x_358:
[----:B------:R-:W-:Y:S05]  /*161f0*/  BRA.U !UP0, `(.L_x_348) ;  /* 0x0000000108047547 */ /* 0x000fea000b800000 */
[----:B------:R-:W-:Y:S05]  /*16200*/  BPT.TRAP 0x1 ;  /* 0x000000040000795c */ /* 0x000fea0000300000 */
.L_x_348:
[----:B------:R-:W-:Y:S01]  /*16210*/  ULEA UR33, UR10, UR8, 0x3 ;  /* 0x000000080a217291 */ /* 0x000fe2000f8e18ff */
[----:B------:R-:W-:-:S08]  /*16220*/  SHF.L.U32 R3, R2, 0x1f, RZ ;  /* 0x0000001f02037819 */ /* 0x000fd000000006ff */
[----:B------:R-:W2:Y:S02]  /*16230*/  SYNCS.PHASECHK.TRANS64.TRYWAIT P1, [UR33+0x1c038], R3 ;  /* 0x01c03803ff0075a7 */ /* 0x000ea40008021121 */
[----:B--2---:R-:W-:Y:S05]  /*16240*/  @!P1 BRA `(.L_x_349) ;  /* 0x0000003400ec9947 */ /* 0x004fea0003800000 */
.L_x_449:
[----:B-1----:R-:W-:-:S04]  /*16250*/  @!P0 MOV R0, 0x4000 ;  /* 0x0000400000008802 */ /* 0x002fc80000000f00 */
[----:B------:R1:W-:Y:S01]  /*16260*/  @!P0 SYNCS.ARRIVE.TRANS64 RZ, [UR33+0x1c020], R0 ;  /* 0x01c02000ffff89a7 */ /* 0x0003e20008000021 */
[----:B------:R-:W-:Y:S05]  /*16270*/  BRA.U !UP2, `(.L_x_350) ;  /* 0x000000010a047547 */ /* 0x000fea000b800000 */
[----:B------:R-:W-:Y:S05]  /*16280*/  BPT.TRAP 0x1 ;  /* 0x000000040000795c */ /* 0x000fea0000300000 */
.L_x_350:
[----:B------:R-:W-:Y:S04]  /*16290*/  BSSY.RECONVERGENT B0, `(.L_x_351) ;  /* 0x0000003000007945 */ /* 0x000fe80003800200 */
[----:B------:R-:W-:Y:S05]  /*162a0*/  @P2 BRA `(.L_x_352) ;  /* 0x0000000000042947 */ /* 0x000fea0003800000 */
[----:B------:R-:W-:Y:S05]  /*162b0*/  BPT.TRAP 0x1 ;  /* 0x000000040000795c */ /* 0x000fea0000300000 */
.L_x_352:
[----:B------:R-:W-:Y:S05]  /*162c0*/  BSYNC.RECONVERGENT B0 ;  /* 0x0000000000007941 */ /* 0x000fea0003800200 */
.L_x_351:
        /* <DEDUP_REMOVED lines=25> */
.L_x_353:
[----:B------:R-:W-:Y:S01]  /*16460*/  ULEA UR25, UR6, UR8, 0x3 ;  /* 0x0000000806197291 */ /* 0x000fe2000f8e18ff */
[----:B------:R-:W-:-:S08]  /*16470*/  SHF.L.U32 R3, R2, 0x1f, RZ ;  /* 0x0000001f02037819 */ /* 0x000fd000000006ff */
[----:B------:R-:W2:Y:S02]  /*16480*/  SYNCS.PHASECHK.TRANS64.TRYWAIT P1, [UR25+0x1c038], R3 ;  /* 0x01c03803ff0075a7 */ /* 0x000ea40008021119 */
[----:B--2---:R-:W-:Y:S05]  /*16490*/  @!P1 BRA `(.L_x_354) ;  /* 0x0000003400709947 */ /* 0x004fea0003800000 */
.L_x_451:
[----:B-1----:R-:W-:-:S04]  /*164a0*/  @!P0 MOV R0, 0x4000 ;  /* 0x0000400000008802 */ /* 0x002fc80000000f00 */
[----:B------:R1:W-:Y:S01]  /*164b0*/  @!P0 SYNCS.ARRIVE.TRANS64 RZ, [UR25+0x1c020], R0 ;  /* 0x01c02000ffff89a7 */ /* 0x0003e20008000019 */
[----:B------:R-:W-:Y:S05]  /*164c0*/  BRA.U !UP2, `(.L_x_355) ;  /* 0x000000010a047547 */ /* 0x000fea000b800000 */
[----:B------:R-:W-:Y:S05]  /*164d0*/  BPT.TRAP 0x1 ;  /* 0x000000040000795c */ /* 0x000fea0000300000 */
.L_x_355:
[----:B------:R-:W-:Y:S04]  /*164e0*/  BSSY.RECONVERGENT B0, `(.L_x_356) ;  /* 0x0000003000007945 */ /* 0x000fe80003800200 */
[----:B------:R-:W-:Y:S05]  /*164f0*/  @P2 BRA `(.L_x_357) ;  /* 0x0000000000042947 */ /* 0x000fea0003800000 */
[----:B------:R-:W-:Y:S05]  /*16500*/  BPT.TRAP 0x1 ;  /* 0x000000040000795c */ /* 0x000fea0000300000 */
.L_x_357:
[----:B------:R-:W-:Y:S05]  /*16510*/  BSYNC.RECONVERGENT B0 ;  /* 0x0000000000007941 */ /* 0x000fea0003800200 */
.L_x_356:
        /* <DEDUP_REMOVED lines=26> */
[----:B------:R-:W-:-:S07]  /*166c0*/  LOP3.LUT R2, R2, UR6, RZ, 0x3c, !PT ;  /* 0x0000000602027c12 */ /* 0x000fce000f8e3cff */
[----:B--2---:R-:W-:Y:S05]  /*166d0*/  BRA.U UP1, `(.L_x_358) ;  /* 0xfffffff901c47547 */ /* 0x004fea000b83ffff */
[----:B------:R-:W-:Y:S05]  /*166e0*/  EXIT ;  /* 0x000000000000794d */ /* 0x000fea0003800000 */
.L_x_470:
[----:B------:R-:W-:-:S08]  /*166f0*/  NOP ;  /* 0x0000000000007918 */ /* 0x000fd00000000000 */
[----:B------:R-:W1:-:S00]  /*16700*/  USETMAXREG.DEALLOC.CTAPOOL 0x20 ;  /* 0x00000020000079c8 */ /* 0x000e4000080e0500 */
[----:B------:R-:W2:Y:S08]  /*16710*/  S2UR UR26, SR_CTAID.X ;  /* 0x00000000001a79c3 */ /* 0x000eb00000002500 */
[----:B-1----:R-:W1:Y:S01]  /*16720*/  LDC R0, c[0x0][0x380] ;  /* 0x0000e000ff007b82 */ /* 0x002e620000000800 */
[----:B--2---:R-:W-:-:S06]  /*16730*/  USHF.L.U32 UR26, UR26, 0x8, URZ ;  /* 0x000000081a1a7899 */ /* 0x004fcc00080006ff */
[----:B-1----:R-:W-:-:S13]  /*16740*/  ISETP.LE.U32.AND P0, PT, R0, UR26, PT ;  /* 0x0000001a00007c0c */ /* 0x002fda000bf03070 */
[----:B------:R-:W-:Y:S05]  /*16750*/  @P0 EXIT ;  /* 0x000000000000094d */ /* 0x000fea0003800000 */
[----:B------:R-:W1:Y:S01]  /*16760*/  LDCU UR27, c[0x0][0x38c] ;  /* 0x00007180ff1b77ac */ /* 0x000e620008000800 */
[----:B------:R-:W2:Y:S01]  /*16770*/  S2UR UR4, SR_CTAID.Y ;  /* 0x00000000000479c3 */ /* 0x000ea20000002600 */
[----:B------:R-:W-:Y:S01]  /*16780*/  UMOV UR6, URZ ;  /* 0x000000ff00067c82 */ /* 0x000fe20008000000 */
[----:B------:R-:W-:Y:S01]  /*16790*/  ELECT P1, URZ, PT ;  /* 0x0000000000ff782f */ /* 0x000fe20003820000 */
[----:B-1----:R-:W1:Y:S01]  /*167a0*/  I2F.U32.RP R2, UR27 ;  /* 0x0000001b00027d06 */ /* 0x002e620008209000 */
[----:B------:R-:W-:-:S07]  /*167b0*/  UISETP.NE.U32.AND UP0, UPT, UR27, URZ, UPT ;  /* 0x000000ff1b00728c */ /* 0x000fce000bf05070 */
[----:B-1----:R-:W1:Y:S02]  /*167c0*/  MUFU.RCP R0, R2 ;  /* 0x0000000200007308 */ /* 0x002e640000001000 */
[----:B-1----:R-:W-:-:S06]  /*167d0*/  VIADD R0, R0, 0xffffffe ;  /* 0x0ffffffe00007836 */ /* 0x002fcc0000000000 */
[----:B------:R-:W1:Y:S02]  /*167e0*/  F2I.FTZ.U32.TRUNC.NTZ R0, R0 ;  /* 0x0000000000007305 */ /* 0x000e64000021f000 */
[----:B-1----:R-:W-:-:S13]  /*167f0*/  R2UR UR7, R0 ;  /* 0x00000000000772ca */ /* 0x002fda00000e0000 */
[----:B------:R-:W-:-:S04]  /*16800*/  UIADD3 UR5, UPT, UPT, URZ, -UR7, URZ ;  /* 0x80000007ff057290 */ /* 0x000fc8000fffe0ff */
[----:B------:R-:W-:-:S04]  /*16810*/  UIMAD UR5, UR5, UR27, URZ ;  /* 0x0000001b050572a4 */ /* 0x000fc8000f8e02ff */
[----:B------:R-:W-:-:S04]  /*16820*/  UIMAD.WIDE.U32 UR6, UR7, UR5, UR6 ;  /* 0x00000005070672a5 */ /* 0x000fc8000f8e0006 */
[----:B--2---:R-:W-:-:S07]  /*16830*/  UIMAD.WIDE.U32 UR28, UR7, UR4, URZ ;  /* 0x00000004071c72a5 */ /* 0x004fce000f8e00ff */
[----:B------:R-:W-:Y:S02]  /*16840*/  UMOV UR28, UR29 ;  /* 0x0000001d001c7c82 */ /* 0x000fe40008000000 */
[----:B------:R-:W-:Y:S02]  /*16850*/  UIADD3 UR5, UPT, UPT, -UR28, URZ, URZ ;  /* 0x000000ff1c057290 */ /* 0x000fe4000fffe1ff */
[----:B------:R-:W1:Y:S02]  /*16860*/  S2UR UR29, SR_CTAID.Z ;  /* 0x00000000001d79c3 */ /* 0x000e640000002700 */
        /* <DEDUP_REMOVED lines=9> */
[----:B-1----:R-:W-:Y:S11]  /*16900*/  BRA.U UP6, `(.L_x_359) ;  /* 0x0000000106047547 */ /* 0x002ff6000b800000 */
[----:B------:R-:W-:Y:S05]  /*16910*/  BPT.TRAP 0x1 ;  /* 0x000000040000795c */ /* 0x000fea0000300000 */
.L_x_359:
[----:B------:R-:W1:Y:S01]  /*16920*/  S2UR UR4, SR_CgaCtaId ;  /* 0x00000000000479c3 */ /* 0x000e620000008800 */
[----:B------:R-:W-:Y:S01]  /*16930*/  UMOV UR24, 0x400 ;  /* 0x0000040000187882 */ /* 0x000fe20000000000 */
[----:B------:R-:W-:Y:S01]  /*16940*/  SHF.L.U32 R0, RZ, 0x1f, RZ ;  /* 0x0000001fff007819 */ /* 0x000fe200000006ff */
[----:B-1----:R-:W-:-:S09]  /*16950*/  ULEA UR24, UR4, UR24, 0x18 ;  /* 0x0000001804187291 */ /* 0x002fd2000f8ec0ff */
[----:B------:R-:W1:Y:S02]  /*16960*/  SYNCS.PHASECHK.TRANS64.TRYWAIT P0, [UR24+0x1c0b0], R0 ;  /* 0x01c0b000ff0075a7 */ /* 0x000e640008001118 */
[----:B-1----:R-:W-:Y:S05]  /*16970*/  @!P0 BRA `(.L_x_360) ;  /* 0x0000003000508947 */ /* 0x002fea0003800000 */
.L_x_453:
[----:B------:R-:W-:Y:S04]  /*16980*/  BSSY.RECONVERGENT B0, `(.L_x_361) ;  /* 0x00000c3000007945 */ /* 0x000fe80003800200 */
[----:B------:R-:W-:Y:S05]  /*16990*/  @!P1 BRA `(.L_x_362) ;  /* 0x0000000c00049947 */ /* 0x000fea0003800000 */
[----:B------:R-:W2:Y:S01]  /*169a0*/  LDCU.64 UR6, c[0x0][0x348] ;  /* 0x00006900ff0677ac */ /* 0x000ea20008000a00 */
[----:B------:R-:W-:Y:S02]  /*169b0*/  UIADD3 UR66, UPT, UPT, UR26, 0x70, URZ ;  /* 0x000000701a427890 */ /* 0x000fe4000fffe0ff */
[----:B------:R-:W-:Y:S02]  /*169c0*/  UIADD3 UR64, UPT, UPT, UR24, 0x7000, URZ ;  /* 0x0000700018407890 */ /* 0x000fe4000fffe0ff */
[----:B------:R-:W-:Y:S02]  /*169d0*/  UIADD3 UR34, UPT, UPT, UR26, 0x8, URZ ;  /* 0x000000081a227890 */ /* 0x000fe4000fffe0ff */
[----:B------:R-:W-:Y:S01]  /*169e0*/  UIADD3 UR32, UPT, UPT, UR24, 0x800, URZ ;  /* 0x0000080018207890 */ /* 0x000fe2000fffe0ff */
[----:B------:R-:W-:Y:S01]  /*169f0*/  MOV.SPILL R19, UR66 ;  /* 0x0000004200137c02 */ /* 0x000fe20009000f00 */
[----:B------:R-:W-:Y:S01]  /*16a00*/  UIADD3 UR18, UPT, UPT, UR26, 0x10, URZ ;  /* 0x000000101a127890 */ /* 0x000fe2000fffe0ff */
[----:B------:R-:W-:Y:S01]  /*16a10*/  MOV.SPILL R18, UR64 ;  /* 0x0000004000127c02 */ /* 0x000fe20009000f00 */
[----:B------:R-:W-:Y:S01]  /*16a20*/  UIADD3 UR16, UPT, UPT, UR24, 0x1000, URZ ;  /* 0x0000100018107890 */ /* 0x000fe2000fffe0ff */
[----:B------:R-:W-:Y:S01]  /*16a30*/  MOV.SPILL R14, UR34 ;  /* 0x00000022000e7c02 */ /* 0x000fe20009000f00 */
[----:B------:R-:W-:-:S02]  /*16a40*/  UIADD3 UR50, UPT, UPT, UR26, 0x18, URZ ;  /* 0x000000181a327890 */ /* 0x000fc4000fffe0ff */
[----:B--2---:R-:W-:Y:S01]  /*16a50*/  UIADD3 UR6, UP0, UPT, UR6, 0x400, URZ ;  /* 0x0000040006067890 */ /* 0x004fe2000ff1e0ff */
[----:B------:R-:W-:Y:S01]  /*16a60*/  MOV.SPILL R9, UR18 ;  /* 0x0000001200097c02 */ /* 0x000fe20009000f00 */
[----:B------:R-:W-:Y:S02]  /*16a70*/  UIADD3 UR48, UPT, UPT, UR24, 0x1800, URZ ;  /* 0x0000180018307890 */ /* 0x000fe4000fffe0ff */
[----:B------:R-:W-:Y:S01]  /*16a80*/  UIADD3.X UR7, UPT, UPT, URZ, UR7, URZ, UP0, !UPT ;  /* 0x00000007ff077290 */ /* 0x000fe200087fe4ff */
[----:B------:R-:W-:Y:S01]  /*16a90*/  MOV.SPILL R2, UR50 ;  /* 0x0000003200027c02 */ /* 0x000fe20009000f00 */
[----:B------:R-:W-:Y:S02]  /*16aa0*/  UIADD3 UR64, UPT, UPT, UR24, 0x2000, URZ ;  /* 0x0000200018407890 */ /* 0x000fe4000fffe0ff */
[----:B------:R-:W-:Y:S01]  /*16ab0*/  UIADD3 UR66, UPT, UPT, UR26, 0x20, URZ ;  /* 0x000000201a427890 */ /* 0x000fe2000fffe0ff */
[----:B------:R-:W-:Y:S01]  /*16ac0*/  UMOV UR25, URZ ;  /* 0x000000ff00197c82 */ /* 0x000fe20008000000 */
[----:B------:R-:W-:Y:S01]  /*16ad0*/  UMOV UR35, UR27 ;  /* 0x0000001b00237c82 */ /* 0x000fe20008000000 */
[----:B------:R-:W-:Y:S01]  /*16ae0*/  UMOV UR36, UR28 ;  /* 0x0000001c00247c82 */ /* 0x000fe20008000000 */
[----:B------:R-:W-:Y:S01]  /*16af0*/  UMOV UR37, UR29 ;  /* 0x0000001d00257c82 */ /* 0x000fe20008000000 */
[----:B------:R-:W-:Y:S01]  /*16b00*/  UMOV UR33, UR25 ;  /* 0x0000001900217c82 */ /* 0x000fe20008000000 */
[----:B------:R-:W-:Y:S01]  /*16b10*/  UMOV UR19, UR27 ;  /* 0x0000001b00137c82 */ /* 0x000fe20008000000 */
[----:B------:R-:W-:Y:S01]  /*16b20*/  UMOV UR20, UR28 ;  /* 0x0000001c00147c82 */ /* 0x000fe20008000000 */
[----:B------:R-:W-:Y:S01]  /*16b30*/  UMOV UR21, UR29 ;  /* 0x0000001d00157c82 */ /* 0x000fe20008000000 */
[----:B------:R-:W-:Y:S01]  /*16b40*/  UTMASTG.5D [UR24], [UR6] ;  /* 0x00000018060073b5 */ /* 0x000fe20008020000 */
[----:B------:R-:W-:Y:S01]  /*16b50*/  UMOV UR17, UR25 ;  /* 0x0000001900117c82 */ /* 0x000fe20008000000 */
[----:B------:R-:W-:Y:S01]  /*16b60*/  UMOV UR51, UR27 ;  /* 0x0000001b00337c82 */ /* 0x000fe20008000000 */
[----:B------:R-:W-:Y:S01]  /*16b70*/  UMOV UR52, UR28 ;  /* 0x0000001c00347c82 */ /* 0x000fe20008000000 */
[----:B------:R-:W-:Y:S01]  /*16b80*/  UMOV UR53, UR29 ;  /* 0x0000001d00357c82 */ /* 0x000fe20008000000 */
[----:B------:R-:W-:Y:S01]  /*16b90*/  UMOV UR49, UR25 ;  /* 0x0000001900317c82 */ /* 0x000fe20008000000 */
[----:B------:R-:W-:Y:S01]  /*16ba0*/  UMOV UR67, UR27 ;  /* 0x0000001b00437c82 */ /* 0x000fe20008000000 */
[----:B------:R-:W-:Y:S01]  /*16bb0*/  UMOV UR68, UR28 ;  /* 0x0000001c00447c82 */ /* 0x000fe20008000000 */
[----:B------:R2:W-:Y:S01]  /*16bc0*/  UTMASTG.5D [UR32], [UR6] ;  /* 0x00000020060073b5 */ /* 0x0005e20008020000 */
[----:B------:R-:W-:Y:S01]  /*16bd0*/  UMOV UR69, UR29 ;  /* 0x0000001d00457c82 */ /* 0x000fe20008000000 */
[----:B------:R-:W-:Y:S01]  /*16be0*/  UMOV UR65, UR25 ;  /* 0x0000001900417c82 */ /* 0x000fe20008000000 */
[----:B------:R-:W-:Y:S01]  /*16bf0*/  UMOV UR30, UR66 ;  /* 0x00000042001e7c82 */ /* 0x000fe20008000000 */
[----:B------:R-:W-:Y:S01]  /*16c00*/  UIADD3 UR40, UPT, UPT, UR24, 0x400, URZ ;  /* 0x0000040018287890 */ /* 0x000fe2000fffe0ff */
[----:B------:R-:W-:Y:S01]  /*16c10*/  MOV.SPILL R22, UR69 ;  /* 0x0000004500167c02 */ /* 0x000fe20009000f00 */
[----:B------:R-:W-:Y:S01]  /*16c20*/  UIADD3 UR10, UPT, UPT, UR26, 0x40, URZ ;  /* 0x000000401a0a7890 */ /* 0x000fe2000fffe0ff */
[----:B------:R-:W-:Y:S01]  /*16c30*/  MOV.SPILL R21, UR68 ;  /* 0x0000004400157c02 */ /* 0x000fe20009000f00 */
[----:B------:R3:W-:Y:S01]  /*16c40*/  UTMASTG.5D [UR16], [UR6] ;  /* 0x00000010060073b5 */ /* 0x0007e20008020000 */
[----:B------:R-:W-:Y:S01]  /*16c50*/  UIADD3 UR8, UPT, UPT, UR24, 0x4000, URZ ;  /* 0x0000400018087890 */ /* 0x000fe2000fffe0ff */
[----:B-1----:R-:W-:Y:S01]  /*16c60*/  MOV.SPILL R3, UR40 ;  /* 0x0000002800037c02 */ /* 0x002fe20009000f00 */
[----:B------:R-:W-:Y:S01]  /*16c70*/  UMOV UR42, UR26 ;  /* 0x0000001a002a7c82 */ /* 0x000fe20008000000 */
[----:B------:R-:W-:Y:S01]  /*16c80*/  UIADD3 UR40, UPT, UPT, UR24, 0x5800, URZ ;  /* 0x0000580018287890 */ /* 0x000fe2000fffe0ff */
[----:B------:R-:W-:Y:S01]  /*16c90*/  MOV.SPILL R5, UR42 ;  /* 0x0000002a00057c02 */ /* 0x000fe20009000f00 */
[----:B------:R-:W-:Y:S01]  /*16ca0*/  UIADD3 UR42, UPT, UPT, UR26, 0x58, URZ ;  /* 0x000000581a2a7890 */ /* 0x000fe2000fffe0ff */
[----:B------:R-:W-:Y:S01]  /*16cb0*/  MOV.SPILL R20, UR67 ;  /* 0x0000004300147c02 */ /* 0x000fe20009000f00 */
[----:B------:R1:W-:Y:S01]  /*16cc0*/  UTMASTG.5D [UR48], [UR6] ;  /* 0x00000030060073b5 */ /* 0x0003e20008020000 */
[----:B------:R-:W-:Y:S01]  /*16cd0*/  UMOV UR11, UR27 ;  /* 0x0000001b000b7c82 */ /* 0x000fe20008000000 */
[----:B------:R-:W-:Y:S01]  /*16ce0*/  UMOV UR12, UR28 ;  /* 0x0000001c000c7c82 */ /* 0x000fe20008000000 */
[----:B------:R-:W-:Y:S01]  /*16cf0*/  UMOV UR13, UR29 ;  /* 0x0000001d000d7c82 */ /* 0x000fe20008000000 */
[----:B------:R-:W-:Y:S01]  /*16d00*/  UMOV UR41, 0x40 ;  /* 0x0000004000297882 */ /* 0x000fe20000000000 */
[----:B------:R-:W-:Y:S01]  /*16d10*/  UMOV UR43, UR27 ;  /* 0x0000001b002b7c82 */ /* 0x000fe20008000000 */
[----:B------:R-:W-:Y:S01]  /*16d20*/  UMOV UR44, UR28 ;  /* 0x0000001c002c7c82 */ /* 0x000fe20008000000 */
[----:B------:R-:W-:Y:S01]  /*16d30*/  UMOV UR45, UR29 ;  /* 0x0000001d002d7c82 */ /* 0x000fe20008000000 */
[----:B------:R4:W-:Y:S01]  /*16d40*/  UTMASTG.5D [UR64], [UR6] ;  /* 0x00000040060073b5 */ /* 0x0009e20008020000 */
[----:B------:R-:W-:Y:S01]  /*16d50*/  UMOV UR9, UR25 ;  /* 0x0000001900097c82 */ /* 0x000fe20008000000 */
[----:B------:R-:W-:Y:S01]  /*16d60*/  MOV.SPILL R8, UR45 ;  /* 0x0000002d00087c02 */ /* 0x000fe20009000f00 */
[----:B------:R-:W-:Y:S01]  /*16d70*/  UMOV UR14, UR42 ;  /* 0x0000002a000e7c82 */ /* 0x000fe20008000000 */
[----:B------:R-:W-:Y:S01]  /*16d80*/  MOV.SPILL R7, UR44 ;  /* 0x0000002c00077c02 */ /* 0x000fe20009000f00 */
[----:B------:R-:W-:Y:S01]  /*16d90*/  UIADD3 UR74, UPT, UPT, UR26, 0x68, URZ ;  /* 0x000000681a4a7890 */ /* 0x000fe2000fffe0ff */
[----:B------:R-:W-:Y:S01]  /*16da0*/  MOV.SPILL R6, UR43 ;  /* 0x0000002b00067c02 */ /* 0x000fe20009000f00 */
[----:B------:R-:W-:Y:S01]  /*16db0*/  UIADD3 UR72, UPT, UPT, UR24, 0x6800, URZ ;  /* 0x0000680018487890 */ /* 0x000fe2000fffe0ff */
[----:B------:R-:W-:Y:S01]  /*16dc0*/  MOV.SPILL R4, UR41 ;  /* 0x0000002900047c02 */ /* 0x000fe20009000f00 */
[----:B------:R-:W-:Y:S01]  /*16dd0*/  UMOV UR41, UR25 ;  /* 0x0000001900297c82 */ /* 0x000fe20008000000 */
[----:B------:R-:W-:Y:S01]  /*16de0*/  MOV.SPILL R17, UR37 ;  /* 0x0000002500117c02 */ /* 0x000fe20009000f00 */
[----:B------:R-:W-:Y:S01]  /*16df0*/  UIADD3 UR58, UPT, UPT, UR26, 0x78, URZ ;  /* 0x000000781a3a7890 */ /* 0x000fe2000fffe0ff */
[----:B------:R-:W-:Y:S01]  /*16e00*/  MOV.SPILL R16, UR36 ;  /* 0x0000002400107c02 */ /* 0x000fe20009000f00 */
[----:B--2---:R-:W-:Y:S01]  /*16e10*/  UIADD3 UR32, UPT, UPT, UR24, 0xc00, URZ ;  /* 0x00000c0018207890 */ /* 0x004fe2000fffe0ff */
[----:B------:R-:W-:Y:S01]  /*16e20*/  MOV.SPILL R15, UR35 ;  /* 0x00000023000f7c02 */ /* 0x000fe20009000f00 */
[----:B------:R-:W-:Y:S01]  /*16e30*/  UIADD3 UR34, UPT, UPT, UR26, 0x48, URZ ;  /* 0x000000481a227890 */ /* 0x000fe2000fffe0ff */
[----:B------:R-:W-:Y:S01]  /*16e40*/  UMOV UR33, 0x40 ;  /* 0x0000004000217882 */ /* 0x000fe20000000000 */
[----:B------:R-:W-:-:S02]  /*16e50*/  UIADD3 UR56, UPT, UPT, UR24, 0x7800, URZ ;  /* 0x0000780018387890 */ /* 0x000fc4000fffe0ff */
[----:B------:R-:W-:Y:S01]  /*16e60*/  MOV.SPILL R12, UR32 ;  /* 0x00000020000c7c02 */ /* 0x000fe20009000f00 */
[----:B------:R-:W-:Y:S01]  /*16e70*/  UIADD3 UR32, UPT, UPT, UR24, 0x4800, URZ ;  /* 0x0000480018207890 */ /* 0x000fe2000fffe0ff */
[----:B------:R-:W-:Y:S01]  /*16e80*/  MOV.SPILL R13, UR33 ;  /* 0x00000021000d7c02 */ /* 0x000fe20009000f00 */
[----:B---3--:R-:W-:Y:S02]  /*16e90*/  UIADD3 UR16, UPT, UPT, UR24, 0x5000, URZ ;  /* 0x0000500018107890 */ /* 0x008fe4000fffe0ff */
[----:B------:R-:W-:Y:S01]  /*16ea0*/  UIADD3 UR18, UPT, UPT, UR26, 0x50, URZ ;  /* 0x000000501a127890 */ /* 0x000fe2000fffe0ff */
[----:B------:R-:W-:Y:S01]  /*16eb0*/  UMOV UR33, UR25 ;  /* 0x0000001900217c82 */ /* 0x000fe20008000000 */
[----:B------:R-:W-:Y:S01]  /*16ec0*/  UMOV UR75, UR27 ;  /* 0x0000001b004b7c82 */ /* 0x000fe20008000000 */
[----:B------:R-:W-:Y:S01]  /*16ed0*/  UMOV UR76, UR28 ;  /* 0x0000001c004c7c82 */ /* 0x000fe20008000000 */
[----:B-1----:R-:W-:Y:S02]  /*16ee0*/  UIADD3 UR48, UPT, UPT, UR24, 0x6000, URZ ;  /* 0x0000600018307890 */ /* 0x002fe4000fffe0ff */
[----:B------:R-:W-:Y:S01]  /*16ef0*/  UIADD3 UR50, UPT, UPT, UR26, 0x60, URZ ;  /* 0x000000601a327890 */ /* 0x000fe2000fffe0ff */
[----:B------:R-:W-:Y:S01]  /*16f00*/  UMOV UR77, UR29 ;  /* 0x0000001d004d7c82 */ /* 0x000fe20008000000 */
[----:B------:R-:W-:Y:S01]  /*16f10*/  UMOV UR73, UR25 ;  /* 0x0000001900497c82 */ /* 0x000fe20008000000 */
[----:B------:R-:W-:Y:S01]  /*16f20*/  UMOV UR59, UR27 ;  /* 0x0000001b003b7c82 */ /* 0x000fe20008000000 */
[----:B------:R-:W-:Y:S01]  /*16f30*/  UMOV UR60, UR28 ;  /* 0x0000001c003c7c82 */ /* 0x000fe20008000000 */
[----:B----4-:R-:W-:-:S02]  /*16f40*/  UIADD3 UR64, UPT, UPT, UR24, 0x2800, URZ ;  /* 0x0000280018407890 */ /* 0x010fc4000fffe0ff */
[----:B------:R-:W-:Y:S01]  /*16f50*/  UIADD3 UR66, UPT, UPT, UR26, 0x28, URZ ;  /* 0x000000281a427890 */ /* 0x000fe2000fffe0ff */
[----:B------:R-:W-:Y:S01]  /*16f60*/  UMOV UR5, UR50 ;  /* 0x0000003200057c82 */ /* 0x000fe20008000000 */
[----:B------:R-:W-:Y:S01]  /*16f70*/  UMOV UR61, UR29 ;  /* 0x0000001d003d7c82 */ /* 0x000fe20008000000 */
[----:B------:R-:W-:-:S04]  /*16f80*/  UMOV UR57, UR25 ;  /* 0x0000001900397c82 */ /* 0x000fc80008000000 */
[----:B------:R-:W-:Y:S02]  /*16f90*/  UMOV UR23, UR66 ;  /* 0x0000004200177c82 */ /* 0x000fe40008000000 */
[----:B------:R1:W-:Y:S01]  /*16fa0*/  UTMASTG.5D [UR64], [UR6] ;  /* 0x00000040060073b5 */ /* 0x0003e20008020000 */
[----:B------:R-:W-:-:S04]  /*16fb0*/  MOV.SPILL R11, UR23 ;  /* 0x00000017000b7c02 */ /* 0x000fc80009000f00 */
[----:B------:R-:W-:Y:S01]  /*16fc0*/  R2UR.FILL UR23, R11 ;  /* 0x000000000b1772ca */ /* 0x000fe200004e0000 */
[----:B-1----:R-:W-:Y:S02]  /*16fd0*/  UIADD3 UR64, UPT, UPT, UR24, 0x3000, URZ ;  /* 0x0000300018407890 */ /* 0x002fe4000fffe0ff */
[----:B------:R-:W-:-:S07]  /*16fe0*/  UIADD3 UR66, UPT, UPT, UR26, 0x30, URZ ;  /* 0x000000301a427890 */ /* 0x000fce000fffe0ff */
        /* <DEDUP_REMOVED lines=8> */
[----:B------:R2:W-:Y:S01]  /*17070*/  UTMASTG.5D [UR8], [UR6] ;  /* 0x00000008060073b5 */ /* 0x0005e20008020000 */
[----:B------:R3:W-:Y:S01]  /*17080*/  UTMASTG.5D [UR32], [UR6] ;  /* 0x00000020060073b5 */ /* 0x0007e20008020000 */
[----:B------:R4:W-:Y:S01]  /*17090*/  UTMASTG.5D [UR16], [UR6] ;  /* 0x00000010060073b5 */ /* 0x0009e20008020000 */
[----:B------:R5:W-:Y:S01]  /*170a0*/  UTMASTG.5D [UR40], [UR6] ;  /* 0x00000028060073b5 */ /* 0x000be20008020000 */
[----:B-1----:R-:W-:Y:S02]  /*170b0*/  R2UR.FILL UR69, R22 ;  /* 0x00000000164572ca */ /* 0x002fe400004e0000 */
[----:B------:R-:W-:Y:S01]  /*170c0*/  R2UR.FILL UR68, R21 ;  /* 0x00000000154472ca */ /* 0x000fe200004e0000 */
[----:B------:R1:W-:Y:S01]  /*170d0*/  UTMASTG.5D [UR48], [UR6] ;  /* 0x00000030060073b5 */ /* 0x0003e20008020000 */
[----:B------:R-:W-:-:S02]  /*170e0*/  R2UR.FILL UR67, R20 ;  /* 0x00000000144372ca */ /* 0x000fc400004e0000 */
[----:B------:R-:W-:Y:S02]  /*170f0*/  R2UR.FILL UR66, R19 ;  /* 0x00000000134272ca */ /* 0x000fe400004e0000 */
[----:B------:R-:W-:Y:S01]  /*17100*/  R2UR.FILL UR64, R18 ;  /* 0x00000000124072ca */ /* 0x000fe200004e0000 */
[----:B--2---:R-:W-:Y:S01]  /*17110*/  UMOV UR8, UR34 ;  /* 0x0000002200087c82 */ /* 0x004fe20008000000 */
[----:B------:R-:W-:Y:S01]  /*17120*/  UMOV UR13, UR18 ;  /* 0x00000012000d7c82 */ /* 0x000fe20008000000 */
[----:B------:R-:W-:Y:S01]  /*17130*/  UTMASTG.5D [UR72], [UR6] ;  /* 0x00000048060073b5 */ /* 0x000fe20008020000 */
[----:B------:R-:W-:Y:S01]  /*17140*/  UMOV UR9, 0x40 ;  /* 0x0000004000097882 */ /* 0x000fe20000000000 */
[----:B---3--:R-:W-:Y:S02]  /*17150*/  R2UR.FILL UR37, R17 ;  /* 0x00000000112572ca */ /* 0x008fe400004e0000 */
[----:B------:R-:W-:Y:S02]  /*17160*/  R2UR.FILL UR36, R16 ;  /* 0x00000000102472ca */ /* 0x000fe400004e0000 */
[----:B------:R-:W-:-:S04]  /*17170*/  R2UR.FILL UR35, R15 ;  /* 0x000000000f2372ca */ /* 0x000fc800004e0000 */
[----:B------:R-:W-:Y:S01]  /*17180*/  UTMASTG.5D [UR64], [UR6] ;  /* 0x00000040060073b5 */ /* 0x000fe20008020000 */
[----:B------:R-:W-:Y:S02]  /*17190*/  R2UR.FILL UR34, R14 ;  /* 0x000000000e2272ca */ /* 0x000fe400004e0000 */
[----:B------:R-:W-:Y:S01]  /*171a0*/  R2UR.FILL UR33, R13 ;  /* 0x000000000d2172ca */ /* 0x000fe200004e0000 */
[----:B----4-:R-:W-:Y:S01]  /*171b0*/  UIADD3 UR16, UPT, UPT, UR24, 0x1400, URZ ;  /* 0x0000140018107890 */ /* 0x010fe2000fffe0ff */
[----:B------:R-:W-:Y:S01]  /*171c0*/  R2UR.FILL UR32, R12 ;  /* 0x000000000c2072ca */ /* 0x000fe200004e0000 */
[----:B------:R-:W-:Y:S01]  /*171d0*/  UMOV UR17, 0x40 ;  /* 0x0000004000117882 */ /* 0x000fe20000000000 */
[----:B------:R-:W-:Y:S01]  /*171e0*/  R2UR.FILL UR18, R9 ;  /* 0x00000000091272ca */ /* 0x000fe200004e0000 */
[----:B------:R-:W-:Y:S01]  /*171f0*/  UTMASTG.5D [UR56], [UR6] ;  /* 0x00000038060073b5 */ /* 0x000fe20008020000 */
[----:B-----5:R-:W-:Y:S02]  /*17200*/  R2UR.FILL UR45, R8 ;  /* 0x00000000082d72ca */ /* 0x020fe400004e0000 */
[----:B------:R-:W-:-:S02]  /*17210*/  R2UR.FILL UR44, R7 ;  /* 0x00000000072c72ca */ /* 0x000fc400004e0000 */
[----:B------:R-:W-:Y:S02]  /*17220*/  R2UR.FILL UR43, R6 ;  /* 0x00000000062b72ca */ /* 0x000fe400004e0000 */
[----:B------:R-:W-:Y:S02]  /*17230*/  R2UR.FILL UR42, R5 ;  /* 0x00000000052a72ca */ /* 0x000fe400004e0000 */
[----:B------:R-:W-:Y:S01]  /*17240*/  R2UR.FILL UR41, R4 ;  /* 0x00000000042972ca */ /* 0x000fe200004e0000 */
[----:B-1----:R-:W-:Y:S01]  /*17250*/  UIADD3 UR48, UPT, UPT, UR24, 0x1c00, URZ ;  /* 0x00001c0018307890 */ /* 0x002fe2000fffe0ff */
[----:B------:R-:W-:Y:S01]  /*17260*/  R2UR.FILL UR40, R3 ;  /* 0x00000000032872ca */ /* 0x000fe200004e0000 */
[----:B------:R-:W-:Y:S01]  /*17270*/  UMOV UR49, 0x40 ;  /* 0x0000004000317882 */ /* 0x000fe20000000000 */
[----:B------:R-:W-:-:S11]  /*17280*/  R2UR.FILL UR50, R2 ;  /* 0x00000000023272ca */ /* 0x000fd600004e0000 */
[----:B------:R1:W-:Y:S01]  /*17290*/  UTMASTG.5D [UR40], [UR6] ;  /* 0x00000028060073b5 */ /* 0x0003e20008020000 */
[----:B------:R2:W-:Y:S01]  /*172a0*/  UTMASTG.5D [UR32], [UR6] ;  /* 0x00000020060073b5 */ /* 0x0005e20008020000 */
[----:B------:R3:W-:Y:S01]  /*172b0*/  UTMASTG.5D [UR16], [UR6] ;  /* 0x00000010060073b5 */ /* 0x0007e20008020000 */
[----:B------:R4:W-:Y:S01]  /*172c0*/  UTMASTG.5D [UR48], [UR6] ;  /* 0x00000030060073b5 */ /* 0x0009e20008020000 */
[----:B-1----:R-:W-:Y:S01]  /*172d0*/  UIADD3 UR40, UPT, UPT, UR24, 0x2400, URZ ;  /* 0x0000240018287890 */ /* 0x002fe2000fffe0ff */
[----:B------:R-:W-:Y:S01]  /*172e0*/  UMOV UR41, 0x40 ;  /* 0x0000004000297882 */ /* 0x000fe20000000000 */
[----:B------:R-:W-:Y:S01]  /*172f0*/  UMOV UR43, UR27 ;  /* 0x0000001b002b7c82 */ /* 0x000fe20008000000 */
[----:B------:R-:W-:Y:S01]  /*17300*/  UMOV UR44, UR28 ;  /* 0x0000001c002c7c82 */ /* 0x000fe20008000000 */
[----:B------:R-:W-:Y:S01]  /*17310*/  UMOV UR45, UR29 ;  /* 0x0000001d002d7c82 */ /* 0x000fe20008000000 */
[----:B------:R-:W-:Y:S01]  /*17320*/  UMOV UR42, UR30 ;  /* 0x0000001e002a7c82 */ /* 0x000fe20008000000 */
[----:B--2---:R-:W-:-:S03]  /*17330*/  UIADD3 UR32, UPT, UPT, UR24, 0x2c00, URZ ;  /* 0x00002c0018207890 */ /* 0x004fc6000fffe0ff */
[----:B------:R1:W-:Y:S01]  /*17340*/  UTMASTG.5D [UR40], [UR6] ;  /* 0x00000028060073b5 */ /* 0x0003e20008020000 */
[----:B------:R-:W-:Y:S01]  /*17350*/  UMOV UR33, 0x40 ;  /* 0x0000004000217882 */ /* 0x000fe20000000000 */
[----:B------:R-:W-:Y:S01]  /*17360*/  UMOV UR35, UR27 ;  /* 0x0000001b00237c82 */ /* 0x000fe20008000000 */
[----:B------:R-:W-:Y:S01]  /*17370*/  UMOV UR36, UR28 ;  /* 0x0000001c00247c82 */ /* 0x000fe20008000000 */
[----:B------:R-:W-:Y:S01]  /*17380*/  UMOV UR37, UR29 ;  /* 0x0000001d00257c82 */ /* 0x000fe20008000000 */
[----:B------:R-:W-:Y:S01]  /*17390*/  UMOV UR34, UR23 ;  /* 0x0000001700227c82 */ /* 0x000fe20008000000 */
[----:B---3--:R-:W-:Y:S01]  /*173a0*/  UIADD3 UR16, UPT, UPT, UR24, 0x3400, URZ ;  /* 0x0000340018107890 */ /* 0x008fe2000fffe0ff */
[----:B------:R2:W-:Y:S01]  /*173b0*/  UTMASTG.5D [UR32], [UR6] ;  /* 0x00000020060073b5 */ /* 0x0005e20008020000 */
[----:B------:R-:W-:Y:S01]  /*173c0*/  UMOV UR18, UR22 ;  /* 0x0000001600127c82 */ /* 0x000fe20008000000 */
[----:B----4-:R-:W-:-:S06]  /*173d0*/  UIADD3 UR48, UPT, UPT, UR24, 0x3c00, URZ ;  /* 0x00003c0018307890 */ /* 0x010fcc000fffe0ff */
[----:B------:R3:W-:Y:S01]  /*173e0*/  UTMASTG.5D [UR16], [UR6] ;  /* 0x00000010060073b5 */ /* 0x0007e20008020000 */
[----:B------:R-:W-:Y:S02]  /*173f0*/  UMOV UR50, UR15 ;  /* 0x0000000f00327c82 */ /* 0x000fe40008000000 */
[----:B------:R-:W-:Y:S01]  /*17400*/  UTMASTG.5D [UR48], [UR6] ;  /* 0x00000030060073b5 */ /* 0x000fe20008020000 */
[----:B-1----:R-:W-:Y:S01]  /*17410*/  UIADD3 UR40, UPT, UPT, UR24, 0x4400, URZ ;  /* 0x0000440018287890 */ /* 0x002fe2000fffe0ff */
[----:B------:R-:W-:Y:S01]  /*17420*/  UMOV UR42, UR10 ;  /* 0x0000000a002a7c82 */ /* 0x000fe20008000000 */
[----:B------:R-:W-:Y:S01]  /*17430*/  UMOV UR10, UR14 ;  /* 0x0000000e000a7c82 */ /* 0x000fe20008000000 */
[----:B--2---:R-:W-:-:S06]  /*17440*/  UIADD3 UR32, UPT, UPT, UR24, 0x4c00, URZ ;  /* 0x00004c0018207890 */ /* 0x004fcc000fffe0ff */
[----:B------:R1:W-:Y:S01]  /*17450*/  UTMASTG.5D [UR40], [UR6] ;  /* 0x00000028060073b5 */ /* 0x0003e20008020000 */
[----:B------:R-:W-:Y:S01]  /*17460*/  UMOV UR34, UR8 ;  /* 0x0000000800227c82 */ /* 0x000fe20008000000 */
[----:B------:R-:W-:Y:S02]  /*17470*/  UIADD3 UR8, UPT, UPT, UR24, 0x5c00, URZ ;  /* 0x00005c0018087890 */ /* 0x000fe4000fffe0ff */
[----:B---3--:R-:W-:Y:S01]  /*17480*/  UIADD3 UR16, UPT, UPT, UR24, 0x5400, URZ ;  /* 0x0000540018107890 */ /* 0x008fe2000fffe0ff */
[----:B------:R2:W-:Y:S01]  /*17490*/  UTMASTG.5D [UR32], [UR6] ;  /* 0x00000020060073b5 */ /* 0x0005e20008020000 */
[----:B------:R-:W-:Y:S01]  /*174a0*/  UMOV UR18, UR13 ;  /* 0x0000000d00127c82 */ /* 0x000fe20008000000 */
[----:B------:R-:W-:-:S06]  /*174b0*/  UMOV UR13, UR29 ;  /* 0x0000001d000d7c82 */ /* 0x000fcc0008000000 */
[----:B------:R3:W-:Y:S01]  /*174c0*/  UTMASTG.5D [UR16], [UR6] ;  /* 0x00000010060073b5 */ /* 0x0007e20008020000 */
[----:B------:R4:W-:Y:S01]  /*174d0*/  UTMASTG.5D [UR8], [UR6] ;  /* 0x00000008060073b5 */ /* 0x0009e20008020000 */
[----:B-1----:R-:W-:Y:S01]  /*174e0*/  UIADD3 UR40, UPT, UPT, UR24, 0x6400, URZ ;  /* 0x0000640018287890 */ /* 0x002fe2000fffe0ff */
[----:B------:R-:W-:Y:S01]  /*174f0*/  UMOV UR42, UR5 ;  /* 0x00000005002a7c82 */ /* 0x000fe20008000000 */
[----:B--2---:R-:W-:-:S07]  /*17500*/  UIADD3 UR32, UPT, UPT, UR24, 0x6c00, URZ ;  /* 0x00006c0018207890 */ /* 0x004fce000fffe0ff */
[----:B------:R2:W-:Y:S01]  /*17510*/  UTMASTG.5D [UR40], [UR6] ;  /* 0x00000028060073b5 */ /* 0x0005e20008020000 */
[----:B------:R-:W-:Y:S01]  /*17520*/  UMOV UR34, UR74 ;  /* 0x0000004a00227c82 */ /* 0x000fe20008000000 */
[----:B---3--:R-:W-:Y:S01]  /*17530*/  UIADD3 UR16, UPT, UPT, UR24, 0x7400, URZ ;  /* 0x0000740018107890 */ /* 0x008fe2000fffe0ff */
[----:B------:R2:W-:Y:S01]  /*17540*/  UTMASTG.5D [UR32], [UR6] ;  /* 0x00000020060073b5 */ /* 0x0005e20008020000 */
[----:B------:R-:W-:Y:S01]  /*17550*/  UMOV UR18, UR66 ;  /* 0x0000004200127c82 */ /* 0x000fe20008000000 */
[----:B----4-:R-:W-:-:S06]  /*17560*/  UIADD3 UR8, UPT, UPT, UR24, 0x7c00, URZ ;  /* 0x00007c0018087890 */ /* 0x010fcc000fffe0ff */
[----:B------:R2:W-:Y:S01]  /*17570*/  UTMASTG.5D [UR16], [UR6] ;  /* 0x00000010060073b5 */ /* 0x0005e20008020000 */
[----:B------:R-:W-:Y:S02]  /*17580*/  UMOV UR10, UR58 ;  /* 0x0000003a000a7c82 */ /* 0x000fe40008000000 */
[----:B------:R2:W-:Y:S02]  /*17590*/  UTMASTG.5D [UR8], [UR6] ;  /* 0x00000008060073b5 */ /* 0x0005e40008020000 */
[----:B--2---:R-:W-:Y:S01]  /*175a0*/  NOP ;  /* 0x0000000000007918 */ /* 0x004fe20000000000 */
.L_x_362:
[----:B------:R-:W-:Y:S05]  /*175b0*/  BSYNC.RECONVERGENT B0 ;  /* 0x0000000000007941 */ /* 0x000fea0003800200 */
.L_x_361:
[----:B------:R0:W-:Y:S01]  /*175c0*/  UTMACMDFLUSH ;  /* 0x00000000000079b7 */ /* 0x0001e20000000000 */
[----:B------:R-:W-:Y:S05]  /*175d0*/  BRA.U UP6, `(.L_x_363) ;  /* 0x0000000106047547 */ /* 0x000fea000b800000 */
[----:B------:R-:W-:Y:S05]  /*175e0*/  BPT.TRAP 0x1 ;  /* 0x000000040000795c */ /* 0x000fea0000300000 */
.L_x_363:
[----:B------:R-:W2:Y:S02]  /*175f0*/  SYNCS.PHASECHK.TRANS64.TRYWAIT P0, [UR24+0x1c0b8], R0 ;  /* 0x01c0b800ff0075a7 */ /* 0x000ea40008001118 */
[----:B--2---:R-:W-:Y:S05]  /*17600*/  @!P0 BRA `(.L_x_364) ;  /* 0x0000002400448947 */ /* 0x004fea0003800000 */
.L_x_455:
[----:B------:R-:W-:Y:S04]  /*17610*/  BSSY.RECONVERGENT B0, `(.L_x_365) ;  /* 0x00000ea000007945 */ /* 0x000fe80003800200 */
[----:B------:R-:W-:Y:S05]  /*17620*/  @!P1 BRA `(.L_x_366) ;  /* 0x0000000c00a09947 */ /* 0x000fea0003800000 */
[----:B------:R-:W2:Y:S01]  /*17630*/  LDCU.64 UR6, c[0x0][0x348] ;  /* 0x00006900ff0677ac */ /* 0x000ea20008000a00 */
[----:B-1----:R-:W-:Y:S01]  /*17640*/  IMAD.U32 R3, RZ, RZ, UR27 ;  /* 0x0000001bff037e24 */ /* 0x002fe2000f8e00ff */
[----:B------:R-:W-:Y:S01]  /*17650*/  MOV.SPILL R23, UR29 ;  /* 0x0000001d00177c02 */ /* 0x000fe20009000f00 */
[----:B------:R-:W-:Y:S01]  /*17660*/  IMAD.U32 R2, RZ, RZ, UR28 ;  /* 0x0000001cff027e24 */ /* 0x000fe2000f8e00ff */
[----:B------:R-:W-:Y:S01]  /*17670*/  UIADD3 UR66, UPT, UPT, UR26, 0xf0, URZ ;  /* 0x000000f01a427890 */ /* 0x000fe2000fffe0ff */
[----:B------:R-:W-:Y:S01]  /*17680*/  IMAD.U32 R0, RZ, RZ, UR29 ;  /* 0x0000001dff007e24 */ /* 0x000fe2000f8e00ff */
[----:B------:R-:W-:Y:S01]  /*17690*/  UIADD3 UR64, UPT, UPT, UR24, 0xf000, URZ ;  /* 0x0000f00018407890 */ /* 0x000fe2000fffe0ff */
[----:B------:R-:W-:Y:S01]  /*176a0*/  IMAD.U32 R6, RZ, RZ, UR27 ;  /* 0x0000001bff067e24 */ /* 0x000fe2000f8e00ff */
[----:B------:R-:W-:Y:S01]  /*176b0*/  UIADD3 UR18, UPT, UPT, UR26, 0x80, URZ ;  /* 0x000000801a127890 */ /* 0x000fe2000fffe0ff */
[----:B------:R-:W-:Y:S01]  /*176c0*/  IMAD.U32 R5, RZ, RZ, UR28 ;  /* 0x0000001cff057e24 */ /* 0x000fe2000f8e00ff */
[----:B------:R-:W-:Y:S01]  /*176d0*/  UIADD3 UR16, UPT, UPT, UR24, 0x8000, URZ ;  /* 0x0000800018107890 */ /* 0x000fe2000fffe0ff */
[----:B------:R-:W-:Y:S01]  /*176e0*/  MOV.SPILL R26, UR66 ;  /* 0x00000042001a7c02 */ /* 0x000fe20009000f00 */
[----:B------:R-:W-:Y:S01]  /*176f0*/  UIADD3 UR34, UPT, UPT, UR26, 0x88, URZ ;  /* 0x000000881a227890 */ /* 0x000fe2000fffe0ff */
[----:B------:R-:W-:Y:S01]  /*17700*/  MOV.SPILL R25, UR64 ;  /* 0x0000004000197c02 */ /* 0x000fe20009000f00 */
[----:B------:R-:W-:Y:S01]  /*17710*/  UIADD3 UR32, UPT, UPT, UR24, 0x8800, URZ ;  /* 0x0000880018207890 */ /* 0x000fe2000fffe0ff */
[----:B------:R-:W-:Y:S01]  /*17720*/  IMAD.U32 R4, RZ, RZ, UR29 ;  /* 0x0000001dff047e24 */ /* 0x000fe2000f8e00ff */
[----:B------:R-:W-:Y:S01]  /*17730*/  UIADD3 UR58, UPT, UPT, UR26, 0x90, URZ ;  /* 0x000000901a3a7890 */ /* 0x000fe2000fffe0ff */
[----:B------:R-:W-:Y:S01]  /*17740*/  MOV.SPILL R22, UR28 ;  /* 0x0000001c00167c02 */ /* 0x000fe20009000f00 */
[----:B--2---:R-:W-:Y:S01]  /*17750*/  UIADD3 UR6, UP0, UPT, UR6, 0x400, URZ ;  /* 0x0000040006067890 */ /* 0x004fe2000ff1e0ff */
[----:B------:R-:W-:Y:S01]  /*17760*/  MOV.SPILL R14, UR34 ;  /* 0x00000022000e7c02 */ /* 0x000fe20009000f00 */
[----:B------:R-:W-:Y:S01]  /*17770*/  UIADD3 UR56, UPT, UPT, UR24, 0x9000, URZ ;  /* 0x0000900018387890 */ /* 0x000fe2000fffe0ff */
[----:B------:R-:W-:Y:S01]  /*17780*/  MOV.SPILL R21, UR27 ;  /* 0x0000001b00157c02 */ /* 0x000fe20009000f00 */
[----:B------:R-:W-:Y:S01]  /*17790*/  UIADD3.X UR7, UPT, UPT, URZ, UR7, URZ, UP0, !UPT ;  /* 0x00000007ff077290 */ /* 0x000fe200087fe4ff */
[----:B------:R-:W-:Y:S01]  /*177a0*/  MOV.SPILL R20, UR26 ;  /* 0x0000001a00147c02 */ /* 0x000fe20009000f00 */
[----:B------:R-:W-:Y:S01]  /*177b0*/  UIADD3 UR50, UPT, UPT, UR26, 0x98, URZ ;  /* 0x000000981a327890 */ /* 0x000fe2000fffe0ff */
[----:B------:R-:W-:Y:S01]  /*177c0*/  MOV.SPILL R18, UR24 ;  /* 0x0000001800127c02 */ /* 0x000fe20009000f00 */
[----:B------:R-:W-:-:S02]  /*177d0*/  UIADD3 UR48, UPT, UPT, UR24, 0x9800, URZ ;  /* 0x0000980018307890 */ /* 0x000fc4000fffe0ff */
[----:B------:R-:W-:Y:S02]  /*177e0*/  UIADD3 UR42, UPT, UPT, UR26, 0xa0, URZ ;  /* 0x000000a01a2a7890 */ /* 0x000fe4000fffe0ff */
[----:B------:R-:W-:Y:S01]  /*177f0*/  UIADD3 UR40, UPT, UPT, UR24, 0xa000, URZ ;  /* 0x0000a00018287890 */ /* 0x000fe2000fffe0ff */
        /* <DEDUP_REMOVED lines=10> */
[----:B------:R-:W-:Y:S01]  /*178a0*/  UIADD3 UR9, UPT, UPT, UR26, 0xc8, URZ ;  /* 0x000000c81a097890 */ /* 0x000fe2000fffe0ff */
[----:B------:R-:W-:Y:S01]  /*178b0*/  UTMASTG.5D [UR16], [UR6] ;  /* 0x00000010060073b5 */ /* 0x000fe20008020000 */
[----:B------:R-:W-:Y:S01]  /*178c0*/  UIADD3 UR5, UPT, UPT, UR24, 0xc800, URZ ;  /* 0x0000c80018057890 */ /* 0x000fe2000fffe0ff */
[----:B------:R-:W-:Y:S01]  /*178d0*/  MOV.SPILL R17, UR37 ;  /* 0x0000002500117c02 */ /* 0x000fe20009000f00 */
[----:B------:R-:W-:Y:S01]  /*178e0*/  UMOV UR33, UR17 ;  /* 0x0000001100217c82 */ /* 0x000fe20008000000 */
        /* <DEDUP_REMOVED lines=18> */
[----:B------:R-:W-:Y:S01]  /*17a10*/  IMAD.U32 R10, RZ, RZ, UR9 ;  /* 0x00000009ff0a7e24 */ /* 0x000fe2000f8e00ff */
[----:B------:R-:W-:Y:S01]  /*17a20*/  UMOV UR23, UR66 ;  /* 0x0000004200177c82 */ /* 0x000fe20008000000 */
[----:B------:R-:W-:Y:S01]  /*17a30*/  IMAD.U32 R8, RZ, RZ, UR5 ;  /* 0x00000005ff087e24 */ /* 0x000fe2000f8e00ff */
[----:B------:R-:W-:Y:S01]  /*17a40*/  UIADD3 UR9, UPT, UPT, UR26, 0xd0, URZ ;  /* 0x000000d01a097890 */ /* 0x000fe2000fffe0ff */
[----:B------:R-:W-:Y:S01]  /*17a50*/  MOV.SPILL R29, UR69 ;  /* 0x00000045001d7c02 */ /* 0x000fe20009000f00 */
[----:B------:R3:W-:Y:S01]  /*17a60*/  UTMASTG.5D [UR48], [UR6] ;  /* 0x00000030060073b5 */ /* 0x0007e20008020000 */
[----:B------:R-:W-:Y:S01]  /*17a70*/  UIADD3 UR5, UPT, UPT, UR24, 0xd000, URZ ;  /* 0x0000d00018057890 */ /* 0x000fe2000fffe0ff */
[----:B------:R-:W-:Y:S01]  /*17a80*/  MOV.SPILL R28, UR68 ;  /* 0x00000044001c7c02 */ /* 0x000fe20009000f00 */
[----:B------:R-:W-:Y:S01]  /*17a90*/  UMOV UR30, UR58 ;  /* 0x0000003a001e7c82 */ /* 0x000fe20008000000 */
[----:B------:R-:W-:Y:S01]  /*17aa0*/  IMAD.U32 R9, RZ, RZ, UR9 ;  /* 0x00000009ff097e24 */ /* 0x000fe2000f8e00ff */
[----:B------:R-:W-:Y:S01]  /*17ab0*/  UIADD3 UR10, UPT, UPT, UR26, 0xc0, URZ ;  /* 0x000000c01a0a7890 */ /* 0x000fe2000fffe0ff */
[----:B------:R-:W-:Y:S01]  /*17ac0*/  MOV.SPILL R27, UR67 ;  /* 0x00000043001b7c02 */ /* 0x000fe20009000f00 */
[----:B------:R-:W-:Y:S01]  /*17ad0*/  IMAD.U32 R7, RZ, RZ, UR5 ;  /* 0x00000005ff077e24 */ /* 0x000fe2000f8e00ff */
[----:B------:R4:W-:Y:S01]  /*17ae0*/  UTMASTG.5D [UR40], [UR6] ;  /* 0x00000028060073b5 */ /* 0x0009e20008020000 */
[----:B------:R-:W-:Y:S01]  /*17af0*/  UIADD3 UR8, UPT, UPT, UR24, 0xc000, URZ ;  /* 0x0000c00018087890 */ /* 0x000fe2000fffe0ff */
[----:B------:R-:W-:Y:S01]  /*17b00*/  MOV.SPILL R24, UR30 ;  /* 0x0000001e00187c02 */ /* 0x000fe20009000f00 */
[----:B------:R-:W-:Y:S01]  /*17b10*/  UMOV UR11, UR27 ;  /* 0x0000001b000b7c82 */ /* 0x000fe20008000000 */
[----:B------:R-:W-:Y:S01]  /*17b20*/  UMOV UR12, UR28 ;  /* 0x0000001c000c7c82 */ /* 0x000fe20008000000 */
[----:B------:R-:W-:Y:S01]  /*17b30*/  UMOV UR13, UR29 ;  /* 0x0000001d000d7c82 */ /* 0x000fe20008000000 */
[----:B------:R-:W-:Y:S01]  /*17b40*/  UIADD3 UR74, UPT, UPT, UR26, 0xe8, URZ ;  /* 0x000000e81a4a7890 */ /* 0x000fe2000fffe0ff */
[----:B------:R-:W-:Y:S01]  /*17b50*/  MOV.SPILL R16, UR36 ;  /* 0x0000002400107c02 */ /* 0x000fe20009000f00 */
[----:B------:R5:W-:Y:S01]  /*17b60*/  UTMASTG.5D [UR64], [UR6] ;  /* 0x00000040060073b5 */ /* 0x000be20008020000 */
[----:B------:R-:W-:Y:S01]  /*17b70*/  UIADD3 UR72, UPT, UPT, UR24, 0xe800, URZ ;  /* 0x0000e80018487890 */ /* 0x000fe2000fffe0ff */
[----:B------:R-:W-:Y:S01]  /*17b80*/  MOV.SPILL R15, UR35 ;  /* 0x00000023000f7c02 */ /* 0x000fe20009000f00 */
[----:B------:R-:W-:Y:S01]  /*17b90*/  UMOV UR75, UR27 ;  /* 0x0000001b004b7c82 */ /* 0x000fe20008000000 */
[----:B------:R-:W-:Y:S01]  /*17ba0*/  UMOV UR76, UR28 ;  /* 0x0000001c004c7c82 */ /* 0x000fe20008000000 */
[----:B-1----:R-:W-:Y:S01]  /*17bb0*/  UIADD3 UR32, UPT, UPT, UR24, 0x8c00, URZ ;  /* 0x00008c0018207890 */ /* 0x002fe2000fffe0ff */
[----:B------:R-:W-:Y:S01]  /*17bc0*/  R2UR UR27, R3 ;  /* 0x00000000031b72ca */ /* 0x000fe200000e0000 */
[----:B------:R-:W-:Y:S01]  /*17bd0*/  UMOV UR77, UR29 ;  /* 0x0000001d004d7c82 */ /* 0x000fe20008000000 */
[----:B------:R-:W-:Y:S01]  /*17be0*/  UIADD3 UR34, UPT, UPT, UR26, 0xd8, URZ ;  /* 0x000000d81a227890 */ /* 0x000fe2000fffe0ff */
[----:B------:R-:W-:Y:S01]  /*17bf0*/  R2UR UR28, R2 ;  /* 0x00000000021c72ca */ /* 0x000fe200000e0000 */
[----:B------:R-:W-:Y:S01]  /*17c00*/  UMOV UR25, UR42 ;  /* 0x0000002a00197c82 */ /* 0x000fe20008000000 */
[----:B------:R-:W-:Y:S01]  /*17c10*/  MOV.SPILL R12, UR32 ;  /* 0x00000020000c7c02 */ /* 0x000fe20009000f00 */
[----:B------:R-:W-:Y:S01]  /*17c20*/  UIADD3 UR32, UPT, UPT, UR24, 0xd800, URZ ;  /* 0x0000d80018207890 */ /* 0x000fe2000fffe0ff */
[----:B------:R-:W-:Y:S01]  /*17c30*/  R2UR UR29, R0 ;  /* 0x00000000001d72ca */ /* 0x000fe200000e0000 */
[----:B--2---:R-:W-:Y:S01]  /*17c40*/  UIADD3 UR58, UPT, UPT, UR26, 0xf8, URZ ;  /* 0x000000f81a3a7890 */ /* 0x004fe2000fffe0ff */
[----:B------:R-:W-:Y:S01]  /*17c50*/  MOV.SPILL R19, UR25 ;  /* 0x0000001900137c02 */ /* 0x000fe20009000f00 */
[----:B------:R-:W-:Y:S01]  /*17c60*/  UIADD3 UR56, UPT, UPT, UR24, 0xf800, URZ ;  /* 0x0000f80018387890 */ /* 0x000fe2000fffe0ff */
[----:B------:R-:W-:Y:S01]  /*17c70*/  R2UR.FILL UR30, R24 ;  /* 0x00000000181e72ca */ /* 0x000fe200004e0000 */
[----:B------:R-:W-:Y:S01]  /*17c80*/  UMOV UR25, UR17 ;  /* 0x0000001100197c82 */ /* 0x000fe20008000000 */
[----:B------:R-:W-:Y:S01]  /*17c90*/  UMOV UR9, UR17 ;  /* 0x0000001100097c82 */ /* 0x000fe20008000000 */
[----:B------:R-:W-:Y:S01]  /*17ca0*/  MOV.SPILL R2, UR25 ;  /* 0x0000001900027c02 */ /* 0x000fe20009000f00 */
[----:B---3--:R-:W-:-:S02]  /*17cb0*/  UIADD3 UR48, UPT, UPT, UR24, 0xe000, URZ ;  /* 0x0000e00018307890 */ /* 0x008fc4000fffe0ff */
[----:B------:R-:W-:Y:S01]  /*17cc0*/  UIADD3 UR50, UPT, UPT, UR26, 0xe0, URZ ;  /* 0x000000e01a327890 */ /* 0x000fe2000fffe0ff */
[----:B------:R-:W-:Y:S01]  /*17cd0*/  UMOV UR33, 0x40 ;  /* 0x0000004000217882 */ /* 0x000fe20000000000 */
[----:B------:R-:W-:Y:S01]  /*17ce0*/  UMOV UR14, UR34 ;  /* 0x00000022000e7c82 */ /* 0x000fe20008000000 */
[----:B------:R-:W-:Y:S01]  /*17cf0*/  MOV.SPILL R13, UR33 ;  /* 0x00000021000d7c02 */ /* 0x000fe20009000f00 */
[----:B------:R-:W-:Y:S01]  /*17d00*/  UMOV UR33, UR17 ;  /* 0x0000001100217c82 */ /* 0x000fe20008000000 */
[----:B----4-:R-:W-:Y:S01]  /*17d10*/  UIADD3 UR40, UPT, UPT, UR24, 0x8400, URZ ;  /* 0x0000840018287890 */ /* 0x010fe2000fffe0ff */
[----:B------:R-:W-:Y:S01]  /*17d20*/  UMOV UR73, UR17 ;  /* 0x0000001100497c82 */ /* 0x000fe20008000000 */
[----:B------:R-:W-:Y:S01]  /*17d30*/  UMOV UR5, UR50 ;  /* 0x0000003200057c82 */ /* 0x000fe20008000000 */
[----:B------:R-:W-:Y:S01]  /*17d40*/  UMOV UR41, 0x40 ;  /* 0x0000004000297882 */ /* 0x000fe20000000000 */
[----:B------:R-:W-:Y:S01]  /*17d50*/  UMOV UR42, UR18 ;  /* 0x00000012002a7c82 */ /* 0x000fe20008000000 */
[----:B------:R-:W-:Y:S01]  /*17d60*/  UMOV UR17, 0x40 ;  /* 0x0000004000117882 */ /* 0x000fe20000000000 */
[----:B------:R-:W-:Y:S01]  /*17d70*/  UMOV UR18, UR30 ;  /* 0x0000001e00127c82 */ /* 0x000fe20008000000 */
[----:B-----5:R-:W-:-:S02]  /*17d80*/  UIADD3 UR64, UPT, UPT, UR24, 0xb000, URZ ;  /* 0x0000b00018407890 */ /* 0x020fc4000fffe0ff */
[----:B------:R-:W-:-:S07]  /*17d90*/  UIADD3 UR66, UPT, UPT, UR26, 0xb0, URZ ;  /* 0x000000b01a427890 */ /* 0x000fce000fffe0ff */
[----:B------:R-:W-:Y:S02]  /*17da0*/  UMOV UR22, UR66 ;  /* 0x0000004200167c82 */ /* 0x000fe40008000000 */
[----:B------:R1:W-:Y:S02]  /*17db0*/  UTMASTG.5D [UR64], [UR6] ;  /* 0x00000040060073b5 */ /* 0x0003e40008020000 */
[----:B-1----:R-:W-:Y:S01]  /*17dc0*/  UIADD3 UR64, UPT, UPT, UR24, 0xb800, URZ ;  /* 0x0000b80018407890 */ /* 0x002fe2000fffe0ff */
[----:B------:R-:W-:Y:S01]  /*17dd0*/  R2UR UR24, R7 ;  /* 0x00000000071872ca */ /* 0x000fe200000e0000 */
[----:B------:R-:W-:Y:S01]  /*17de0*/  UIADD3 UR66, UPT, UPT, UR26, 0xb8, URZ ;  /* 0x000000b81a427890 */ /* 0x000fe2000fffe0ff */
[----:B------:R-:W-:Y:S02]  /*17df0*/  R2UR UR26, R9 ;  /* 0x00000000091a72ca */ /* 0x000fe400000e0000 */
[----:B------:R-:W-:Y:S02]  /*17e00*/  MOV.SPILL R9, UR28 ;  /* 0x0000001c00097c02 */ /* 0x000fe40009000f00 */
[----:B------:R-:W-:-:S02]  /*17e10*/  MOV.SPILL R7, UR27 ;  /* 0x0000001b00077c02 */ /* 0x000fc40009000f00 */
[----:B------:R-:W-:Y:S01]  /*17e20*/  R2UR UR27, R6 ;  /* 0x00000000061b72ca */ /* 0x000fe200000e0000 */
[----:B------:R-:W-:Y:S01]  /*17e30*/  UMOV UR15, UR66 ;  /* 0x00000042000f7c82 */ /* 0x000fe20008000000 */
[----:B------:R1:W-:Y:S01]  /*17e40*/  UTMASTG.5D [UR64], [UR6] ;  /* 0x00000040060073b5 */ /* 0x0003e20008020000 */
[----:B------:R-:W-:Y:S02]  /*17e50*/  R2UR UR28, R5 ;  /* 0x00000000051c72ca */ /* 0x000fe400000e0000 */
[----:B------:R-:W-:Y:S02]  /*17e60*/  MOV.SPILL R0, UR24 ;  /* 0x0000001800007c02 */ /* 0x000fe40009000f00 */
[----:B------:R-:W-:Y:S02]  /*17e70*/  MOV.SPILL R3, UR26 ;  /* 0x0000001a00037c02 */ /* 0x000fe40009000f00 */
[----:B------:R-:W-:Y:S01]  /*17e80*/  R2UR UR24, R8 ;  /* 0x00000000081872ca */ /* 0x000fe200000e0000 */
[----:B------:R2:W-:Y:S01]  /*17e90*/  UTMASTG.5D [UR8], [UR6] ;  /* 0x00000008060073b5 */ /* 0x0005e20008020000 */
[----:B------:R-:W-:-:S02]  /*17ea0*/  R2UR UR26, R10 ;  /* 0x000000000a1a72ca */ /* 0x000fc400000e0000 */
[----:B-1----:R-:W-:Y:S02]  /*17eb0*/  R2UR.FILL UR64, R25 ;  /* 0x00000000194072ca */ /* 0x002fe400004e0000 */
[----:B------:R-:W-:Y:S02]  /*17ec0*/  MOV.SPILL R25, UR29 ;  /* 0x0000001d00197c02 */ /* 0x000fe40009000f00 */
[----:B------:R-:W-:Y:S02]  /*17ed0*/  R2UR UR29, R4 ;  /* 0x00000000041d72ca */ /* 0x000fe400000e0000 */
[----:B------:R-:W-:-:S05]  /*17ee0*/  R2UR.FILL UR69, R29 ;  /* 0x000000001d4572ca */ /* 0x000fca00004e0000 */
[----:B--2---:R-:W-:Y:S01]  /*17ef0*/  UMOV UR8, UR26 ;  /* 0x0000001a00087c82 */ /* 0x004fe20008000000 */
[----:B------:R-:W-:Y:S01]  /*17f00*/  R2UR.FILL UR68, R28 ;  /* 0x000000001c4472ca */ /* 0x000fe200004e0000 */
[----:B------:R-:W-:Y:S01]  /*17f10*/  UMOV UR9, 0x40 ;  /* 0x0000004000097882 */ /* 0x000fe20000000000 */
[----:B------:R-:W-:Y:S02]  /*17f20*/  R2UR.FILL UR67, R27 ;  /* 0x000000001b4372ca */ /* 0x000fe400004e0000 */
[----:B------:R-:W-:Y:S01]  /*17f30*/  R2UR.FILL UR66, R26 ;  /* 0x000000001a4272ca */ /* 0x000fe200004e0000 */
[----:B------:R1:W-:Y:S02]  /*17f40*/  UTMASTG.5D [UR24], [UR6] ;  /* 0x00000018060073b5 */ /* 0x0003e40008020000 */
[----:B-1----:R-:W-:Y:S02]  /*17f50*/  R2UR.FILL UR29, R25 ;  /* 0x00000000191d72ca */ /* 0x002fe400004e0000 */
[----:B------:R-:W-:-:S02]  /*17f60*/  R2UR.FILL UR28, R9 ;  /* 0x00000000091c72ca */ /* 0x000fc400004e0000 */
[----:B------:R-:W-:Y:S02]  /*17f70*/  R2UR.FILL UR27, R7 ;  /* 0x00000000071b72ca */ /* 0x000fe400004e0000 */
[----:B------:R-:W-:Y:S02]  /*17f80*/  R2UR.FILL UR26, R3 ;  /* 0x00000000031a72ca */ /* 0x000fe400004e0000 */
[----:B------:R-:W-:Y:S02]  /*17f90*/  R2UR.FILL UR25, R2 ;  /* 0x00000000021972ca */ /* 0x000fe400004e0000 */
[----:B------:R-:W-:-:S09]  /*17fa0*/  R2UR.FILL UR24, R0 ;  /* 0x00000000001872ca */ /* 0x000fd200004e0000 */
[----:B------:R-:W-:-:S04]  /*17fb0*/  UMOV UR13, UR26 ;  /* 0x0000001a000d7c82 */ /* 0x000fc80008000000 */
[----:B------:R1:W-:Y:S01]  /*17fc0*/  UTMASTG.5D [UR24], [UR6] ;  /* 0x00000018060073b5 */ /* 0x0003e20008020000 */
[----:B------:R2:W-:Y:S01]  /*17fd0*/  UTMASTG.5D [UR32], [UR6] ;  /* 0x00000020060073b5 */ /* 0x0005e20008020000 */
[----:B------:R3:W-:Y:S01]  /*17fe0*/  UTMASTG.5D [UR48], [UR6] ;  /* 0x00000030060073b5 */ /* 0x0007e20008020000 */
[----:B------:R-:W-:Y:S01]  /*17ff0*/  UTMASTG.5D [UR72], [UR6] ;  /* 0x00000048060073b5 */ /* 0x000fe20008020000 */
[----:B------:R-:W-:Y:S01]  /*18000*/  UTMASTG.5D [UR64], [UR6] ;  /* 0x00000040060073b5 */ /* 0x000fe20008020000 */
[----:B-1----:R-:W-:Y:S02]  /*18010*/  R2UR.FILL UR24, R18 ;  /* 0x00000000121872ca */ /* 0x002fe400004e0000 */
[----:B------:R-:W-:Y:S01]  /*18020*/  R2UR.FILL UR29, R23 ;  /* 0x00000000171d72ca */ /* 0x000fe200004e0000 */
[----:B------:R-:W-:Y:S01]  /*18030*/  UTMASTG.5D [UR56], [UR6] ;  /* 0x00000038060073b5 */ /* 0x000fe20008020000 */
[----:B------:R-:W-:Y:S02]  /*18040*/  R2UR.FILL UR28, R22 ;  /* 0x00000000161c72ca */ /* 0x000fe400004e0000 */
[----:B------:R-:W-:-:S02]  /*18050*/  R2UR.FILL UR27, R21 ;  /* 0x00000000151b72ca */ /* 0x000fc400004e0000 */
[----:B--2---:R-:W-:Y:S02]  /*18060*/  R2UR.FILL UR37, R17 ;  /* 0x00000000112572ca */ /* 0x004fe400004e0000 */
[----:B------:R-:W-:Y:S01]  /*18070*/  R2UR.FILL UR36, R16 ;  /* 0x00000000102472ca */ /* 0x000fe200004e0000 */
[----:B------:R1:W-:Y:S01]  /*18080*/  UTMASTG.5D [UR40], [UR6] ;  /* 0x00000028060073b5 */ /* 0x0003e20008020000 */
[----:B------:R-:W-:Y:S01]  /*18090*/  R2UR.FILL UR35, R15 ;  /* 0x000000000f2372ca */ /* 0x000fe200004e0000 */
[----:B------:R-:W-:Y:S01]  /*180a0*/  UIADD3 UR16, UPT, UPT, UR24, 0x9400, URZ ;  /* 0x0000940018107890 */ /* 0x000fe2000fffe0ff */
[----:B------:R-:W-:Y:S01]  /*180b0*/  R2UR.FILL UR34, R14 ;  /* 0x000000000e2272ca */ /* 0x000fe200004e0000 */
[----:B------:R-:W-:Y:S01]  /*180c0*/  UMOV UR21, UR29 ;  /* 0x0000001d00157c82 */ /* 0x000fe20008000000 */
[----:B------:R-:W-:Y:S01]  /*180d0*/  R2UR.FILL UR33, R13 ;  /* 0x000000000d2172ca */ /* 0x000fe200004e0000 */
[----:B------:R-:W-:Y:S01]  /*180e0*/  UMOV UR20, UR28 ;  /* 0x0000001c00147c82 */ /* 0x000fe20008000000 */
[----:B------:R-:W-:Y:S01]  /*180f0*/  R2UR.FILL UR32, R12 ;  /* 0x000000000c2072ca */ /* 0x000fe200004e0000 */
[----:B------:R-:W-:Y:S01]  /*18100*/  UMOV UR19, UR27 ;  /* 0x0000001b00137c82 */ /* 0x000fe20008000000 */
[----:B------:R-:W-:Y:S01]  /*18110*/  R2UR.FILL UR25, R19 ;  /* 0x00000000131972ca */ /* 0x000fe200004e0000 */
[----:B---3--:R-:W-:Y:S01]  /*18120*/  UIADD3 UR48, UPT, UPT, UR24, 0x9c00, URZ ;  /* 0x00009c0018307890 */ /* 0x008fe2000fffe0ff */
[----:B------:R-:W-:Y:S01]  /*18130*/  R2UR.FILL UR50, R11 ;  /* 0x000000000b3272ca */ /* 0x000fe200004e0000 */
[----:B------:R-:W-:Y:S01]  /*18140*/  UMOV UR49, 0x40 ;  /* 0x0000004000317882 */ /* 0x000fe20000000000 */
[----:B------:R-:W-:Y:S01]  /*18150*/  UMOV UR51, UR27 ;  /* 0x0000001b00337c82 */ /* 0x000fe20008000000 */
[----:B------:R-:W-:Y:S01]  /*18160*/  UMOV UR52, UR28 ;  /* 0x0000001c00347c82 */ /* 0x000fe20008000000 */
[----:B------:R-:W-:Y:S01]  /*18170*/  UMOV UR53, UR29 ;  /* 0x0000001d00357c82 */ /* 0x000fe20008000000 */
[----:B------:R-:W-:Y:S01]  /*18180*/  UMOV UR11, UR27 ;  /* 0x0000001b000b7c82 */ /* 0x000fe20008000000 */
[----:B------:R-:W-:Y:S01]  /*18190*/  UMOV UR12, UR28 ;  /* 0x0000001c000c7c82 */ /* 0x000fe20008000000 */
[----:B------:R-:W-:-:S02]  /*181a0*/  R2UR.FILL UR26, R20 ;  /* 0x00000000141a72ca */ /* 0x000fc400004e0000 */
[----:B------:R2:W-:Y:S01]  /*181b0*/  UTMASTG.5D [UR32], [UR6] ;  /* 0x00000020060073b5 */ /* 0x0005e20008020000 */
[----:B------:R3:W-:Y:S03]  /*181c0*/  UTMASTG.5D [UR16], [UR6] ;  /* 0x00000010060073b5 */ /* 0x0007e60008020000 */
[----:B------:R4:W-:Y:S01]  /*181d0*/  UTMASTG.5D [UR48], [UR6] ;  /* 0x00000030060073b5 */ /* 0x0009e20008020000 */
[----:B-1----:R-:W-:Y:S01]  /*181e0*/  UIADD3 UR40, UPT, UPT, UR24, 0xa400, URZ ;  /* 0x0000a40018287890 */ /* 0x002fe2000fffe0ff */
[----:B------:R-:W-:Y:S01]  /*181f0*/  UMOV UR43, UR27 ;  /* 0x0000001b002b7c82 */ /* 0x000fe20008000000 */
[----:B------:R-:W-:Y:S01]  /*18200*/  UMOV UR44, UR28 ;  /* 0x0000001c002c7c82 */ /* 0x000fe20008000000 */
[----:B------:R-:W-:Y:S01]  /*18210*/  UMOV UR45, UR29 ;  /* 0x0000001d002d7c82 */ /* 0x000fe20008000000 */
[----:B------:R-:W-:-:S05]  /*18220*/  UMOV UR42, UR25 ;  /* 0x00000019002a7c82 */ /* 0x000fca0008000000 */
[----:B------:R1:W-:Y:S01]  /*18230*/  UTMASTG.5D [UR40], [UR6] ;  /* 0x00000028060073b5 */ /* 0x0003e20008020000 */
[----:B--2---:R-:W-:Y:S01]  /*18240*/  UIADD3 UR32, UPT, UPT, UR24, 0xac00, URZ ;  /* 0x0000ac0018207890 */ /* 0x004fe2000fffe0ff */
[----:B------:R-:W-:Y:S01]  /*18250*/  UMOV UR33, 0x40 ;  /* 0x0000004000217882 */ /* 0x000fe20000000000 */
[----:B------:R-:W-:Y:S01]  /*18260*/  UMOV UR35, UR27 ;  /* 0x0000001b00237c82 */ /* 0x000fe20008000000 */
[----:B------:R-:W-:Y:S01]  /*18270*/  UMOV UR36, UR28 ;  /* 0x0000001c00247c82 */ /* 0x000fe20008000000 */
[----:B------:R-:W-:Y:S01]  /*18280*/  UMOV UR37, UR29 ;  /* 0x0000001d00257c82 */ /* 0x000fe20008000000 */
[----:B------:R-:W-:Y:S01]  /*18290*/  UMOV UR34, UR23 ;  /* 0x0000001700227c82 */ /* 0x000fe20008000000 */
[----:B---3--:R-:W-:-:S03]  /*182a0*/  UIADD3 UR16, UPT, UPT, UR24, 0xb400, URZ ;  /* 0x0000b40018107890 */ /* 0x008fc6000fffe0ff */
[----:B------:R2:W-:Y:S01]  /*182b0*/  UTMASTG.5D [UR32], [UR6] ;  /* 0x00000020060073b5 */ /* 0x0005e20008020000 */
[----:B------:R-:W-:Y:S01]  /*182c0*/  UMOV UR18, UR22 ;  /* 0x0000001600127c82 */ /* 0x000fe20008000000 */
[----:B----4-:R-:W-:-:S04]  /*182d0*/  UIADD3 UR48, UPT, UPT, UR24, 0xbc00, URZ ;  /* 0x0000bc0018307890 */ /* 0x010fc8000fffe0ff */
[----:B------:R3:W-:Y:S01]  /*182e0*/  UTMASTG.5D [UR16], [UR6] ;  /* 0x00000010060073b5 */ /* 0x0007e20008020000 */
[----:B------:R-:W-:-:S04]  /*182f0*/  UMOV UR50, UR15 ;  /* 0x0000000f00327c82 */ /* 0x000fc80008000000 */
[----:B------:R-:W-:Y:S01]  /*18300*/  UTMASTG.5D [UR48], [UR6] ;  /* 0x00000030060073b5 */ /* 0x000fe20008020000 */
[----:B-1----:R-:W-:Y:S01]  /*18310*/  UIADD3 UR40, UPT, UPT, UR24, 0xc400, URZ ;  /* 0x0000c40018287890 */ /* 0x002fe2000fffe0ff */
[----:B------:R-:W-:Y:S01]  /*18320*/  UMOV UR42, UR10 ;  /* 0x0000000a002a7c82 */ /* 0x000fe20008000000 */
[----:B------:R-:W-:-:S07]  /*18330*/  UMOV UR10, UR14 ;  /* 0x0000000e000a7c82 */ /* 0x000fce0008000000 */
[----:B------:R1:W-:Y:S01]  /*18340*/  UTMASTG.5D [UR40], [UR6] ;  /* 0x00000028060073b5 */ /* 0x0003e20008020000 */
[----:B--2---:R-:W-:Y:S01]  /*18350*/  UIADD3 UR32, UPT, UPT, UR24, 0xcc00, URZ ;  /* 0x0000cc0018207890 */ /* 0x004fe2000fffe0ff */
[----:B------:R-:W-:Y:S01]  /*18360*/  UMOV UR34, UR8 ;  /* 0x0000000800227c82 */ /* 0x000fe20008000000 */
[----:B------:R-:W-:Y:S02]  /*18370*/  UIADD3 UR8, UPT, UPT, UR24, 0xdc00, URZ ;  /* 0x0000dc0018087890 */ /* 0x000fe4000fffe0ff */
[----:B---3--:R-:W-:-:S05]  /*18380*/  UIADD3 UR16, UPT, UPT, UR24, 0xd400, URZ ;  /* 0x0000d40018107890 */ /* 0x008fca000fffe0ff */
[----:B------:R2:W-:Y:S01]  /*18390*/  UTMASTG.5D [UR32], [UR6] ;  /* 0x00000020060073b5 */ /* 0x0005e20008020000 */
[----:B------:R-:W-:Y:S01]  /*183a0*/  UMOV UR18, UR13 ;  /* 0x0000000d00127c82 */ /* 0x000fe20008000000 */
[----:B------:R-:W-:Y:S02]  /*183b0*/  UMOV UR13, UR29 ;  /* 0x0000001d000d7c82 */ /* 0x000fe40008000000 */
[----:B------:R3:W-:Y:S01]  /*183c0*/  UTMASTG.5D [UR16], [UR6] ;  /* 0x00000010060073b5 */ /* 0x0007e20008020000 */
[----:B------:R4:W-:Y:S01]  /*183d0*/  UTMASTG.5D [UR8], [UR6] ;  /* 0x00000008060073b5 */ /* 0x0009e20008020000 */
[----:B-1----:R-:W-:Y:S01]  /*183e0*/  UIADD3 UR40, UPT, UPT, UR24, 0xe400, URZ ;  /* 0x0000e40018287890 */ /* 0x002fe2000fffe0ff */
[----:B------:R-:W-:-:S08]  /*183f0*/  UMOV UR42, UR5 ;  /* 0x00000005002a7c82 */ /* 0x000fd00008000000 */
[----:B------:R5:W-:Y:S01]  /*18400*/  UTMASTG.5D [UR40], [UR6] ;  /* 0x00000028060073b5 */ /* 0x000be20008020000 */
[----:B--2---:R-:W-:Y:S01]  /*18410*/  UIADD3 UR32, UPT, UPT, UR24, 0xec00, URZ ;  /* 0x0000ec0018207890 */ /* 0x004fe2000fffe0ff */
[----:B------:R-:W-:Y:S01]  /*18420*/  UMOV UR34, UR74 ;  /* 0x0000004a00227c82 */ /* 0x000fe20008000000 */
[----:B---3--:R-:W-:-:S07]  /*18430*/  UIADD3 UR16, UPT, UPT, UR24, 0xf400, URZ ;  /* 0x0000f40018107890 */ /* 0x008fce000fffe0ff */
[----:B------:R5:W-:Y:S01]  /*18440*/  UTMASTG.5D [UR32], [UR6] ;  /* 0x00000020060073b5 */ /* 0x000be20008020000 */
[----:B------:R-:W-:Y:S01]  /*18450*/  UMOV UR18, UR66 ;  /* 0x0000004200127c82 */ /* 0x000fe20008000000 */
[----:B----4-:R-:W-:Y:S01]  /*18460*/  UIADD3 UR8, UPT, UPT, UR24, 0xfc00, URZ ;  /* 0x0000fc0018087890 */ /* 0x010fe2000fffe0ff */
[----:B------:R5:W-:Y:S01]  /*18470*/  UTMASTG.5D [UR16], [UR6] ;  /* 0x00000010060073b5 */ /* 0x000be20008020000 */
[----:B------:R-:W-:-:S07]  /*18480*/  UMOV UR10, UR58 ;  /* 0x0000003a000a7c82 */ /* 0x000fce0008000000 */
[----:B------:R5:W-:Y:S02]  /*18490*/  UTMASTG.5D [UR8], [UR6] ;  /* 0x00000008060073b5 */ /* 0x000be40008020000 */
[----:B-----5:R-:W-:Y:S01]  /*184a0*/  NOP ;  /* 0x0000000000007918 */ /* 0x020fe20000000000 */
.L_x_366:
[----:B------:R-:W-:Y:S05]  /*184b0*/  BSYNC.RECONVERGENT B0 ;  /* 0x0000000000007941 */ /* 0x000fea0003800200 */
.L_x_365:
[----:B------:R0:W-:Y:S01]  /*184c0*/  UTMACMDFLUSH ;  /* 0x00000000000079b7 */ /* 0x0001e20000000000 */
[----:B------:R-:W-:-:S04]  /*184d0*/  DEPBAR.LE SB0, 0x1 ;  /* 0x000080400000791a */ /* 0x000fc80000000000 */
[----:B------:R-:W-:Y:S05]  /*184e0*/  BRA.U UP6, `(.L_x_367) ;  /* 0x0000000106047547 */ /* 0x000fea000b800000 */
[----:B------:R-:W-:Y:S05]  /*184f0*/  BPT.TRAP 0x1 ;  /* 0x000000040000795c */ /* 0x000fea0000300000 */
.L_x_367:
[----:B------:R-:W-:-:S04]  /*18500*/  UIADD3 UR5, UPT, UPT, UR24, 0x1c0c0, URZ ;  /* 0x0001c0c018057890 */ /* 0x000fc8000fffe0ff */
[----:B------:R-:W-:-:S09]  /*18510*/  UPRMT UR5, UR4, 0x654, UR5 ;  /* 0x0000065404057896 */ /* 0x000fd20008000005 */
[----:B------:R-:W-:Y:S01]  /*18520*/  SYNCS.ARRIVE.TRANS64.RED.A1T0 RZ, [UR5], RZ ;  /* 0x000000ffffff79a7 */ /* 0x000fe20008100405 */
[----:B------:R-:W-:-:S04]  /*18530*/  DEPBAR.LE SB0, 0x0 ;  /* 0x000080000000791a */ /* 0x000fc80000000000 */
[----:B------:R-:W-:Y:S05]  /*18540*/  BRA.U UP6, `(.L_x_368) ;  /* 0x0000000106047547 */ /* 0x000fea000b800000 */
[----:B------:R-:W-:Y:S05]  /*18550*/  BPT.TRAP 0x1 ;  /* 0x000000040000795c */ /* 0x000fea0000300000 */
.L_x_368:
[----:B------:R-:W-:Y:S01]  /*18560*/  UIADD3 UR5, UPT, UPT, UR24, 0x1c0c8, URZ ;  /* 0x0001c0c818057890 */ /* 0x000fe2000fffe0ff */
[----:B------:R-:W-:Y:S02]  /*18570*/  IMAD.MOV.U32 R2, RZ, RZ, 0xffff ;  /* 0x0000ffffff027424 */ /* 0x000fe400078e00ff */
[----:B-1----:R-:W-:Y:S01]  /*18580*/  IMAD.MOV.U32 R0, RZ, RZ, 0x1 ;  /* 0x00000001ff007424 */ /* 0x002fe200078e00ff */
[----:B------:R-:W-:-:S09]  /*18590*/  UPRMT UR5, UR4, 0x654, UR5 ;  /* 0x0000065404057896 */ /* 0x000fd20008000005 */
[----:B------:R-:W-:Y:S01]  /*185a0*/  SYNCS.ARRIVE.TRANS64.RED.A1T0 RZ, [UR5], RZ ;  /* 0x000000ffffff79a7 */ /* 0x000fe20008100405 */
[----:B------:R-:W1:Y:S01]  /*185b0*/  LDS R3, [UR24+0x1c0e0] ;  /* 0x01c0e018ff037984 */ /* 0x000e620008000800 */
[----:B------:R-:W-:Y:S02]  /*185c0*/  UMOV UR6, 0x40 ;  /* 0x0000004000067882 */ /* 0x000fe40000000000 */
[----:B------:R-:W-:Y:S01]  /*185d0*/  ULEA UR6, UR4, UR6, 0x18 ;  /* 0x0000000604067291 */ /* 0x000fe2000f8ec0ff */
[----:B------:R-:W-:-:S08]  /*185e0*/  NOP ;  /* 0x0000000000007918 */ /* 0x000fd00000000000 */
[----:B------:R-:W2:Y:S01]  /*185f0*/  LDS R5, [UR6+0x14] ;  /* 0x00001406ff057984 */ /* 0x000ea20008000800 */
[----:B-1----:R-:W-:-:S04]  /*18600*/  LOP3.LUT R3, R3, 0xffff, RZ, 0xc0, !PT ;  /* 0x0000ffff03037812 */ /* 0x002fc800078ec0ff */
[----:B------:R-:W-:-:S04]  /*18610*/  SHF.R.U32.HI R3, RZ, 0x5, R3 ;  /* 0x00000005ff037819 */ /* 0x000fc80000011603 */
[-C--:B------:R-:W-:Y:S02]  /*18620*/  SHF.L.U32 R2, R2, R3.reuse, RZ ;  /* 0x0000000302027219 */ /* 0x080fe400000006ff */
[----:B------:R-:W-:Y:S02]  /*18630*/  SHF.L.U32 R3, R0, R3, RZ ;  /* 0x0000000300037219 */ /* 0x000fe400000006ff */
[----:B--2---:R-:W-:-:S04]  /*18640*/  LOP3.LUT R5, R5, R2, RZ, 0xc0, !PT ;  /* 0x0000000205057212 */ /* 0x004fc800078ec0ff */
[----:B------:R-:W-:-:S13]  /*18650*/  ISETP.NE.AND P0, PT, R5, R2, PT ;  /* 0x000000020500720c */ /* 0x000fda0003f05270 */
[----:B------:R-:W-:Y:S05]  /*18660*/  @P0 BRA `(.L_x_369) ;  /* 0x00000000005c0947 */ /* 0x000fea0003800000 */
[----:B------:R-:W1:Y:S02]  /*18670*/  LDS R0, [UR6+0x18] ;  /* 0x00001806ff007984 */ /* 0x000e640008000800 */
[----:B-1----:R-:W-:-:S04]  /*18680*/  LOP3.LUT R0, R0, R3, RZ, 0xc0, !PT ;  /* 0x0000000300007212 */ /* 0x002fc800078ec0ff */
[----:B------:R-:W-:-:S13]  /*18690*/  ISETP.NE.AND P0, PT, R0, R3, PT ;  /* 0x000000030000720c */ /* 0x000fda0003f05270 */
[----:B------:R-:W-:Y:S05]  /*186a0*/  @P0 BRA `(.L_x_370) ;  /* 0x0000000000400947 */ /* 0x000fea0003800000 */
[----:B------:R-:W-:Y:S01]  /*186b0*/  R2UR UR8, R2 ;  /* 0x00000000020872ca */ /* 0x000fe200000e0000 */
[----:B------:R-:W-:Y:S01]  /*186c0*/  VOTEU.ANY UR7, UPT, PT ;  /* 0x0000000000077886 */ /* 0x000fe200038e0100 */
[----:B------:R-:W1:Y:S01]  /*186d0*/  S2R R2, SR_LANEID ;  /* 0x0000000000027919 */ /* 0x000e620000000000 */
[----:B------:R-:W-:Y:S01]  /*186e0*/  LOP3.LUT R4, RZ, R3, RZ, 0x33, !PT ;  /* 0x00000003ff047212 */ /* 0x000fe200078e33ff */
[----:B------:R-:W-:-:S03]  /*186f0*/  UFLO.U32 UR7, UR7 ;  /* 0x00000007000772bd */ /* 0x000fc600080e0000 */
[----:B------:R-:W2:Y:S06]  /*18700*/  REDUX UR4, R4 ;  /* 0x00000000040473c4 */ /* 0x000eac0000000000 */
[----:B------:R-:W-:-:S06]  /*18710*/  ULOP3.LUT UR8, URZ, UR8, URZ, 0x33, !UPT ;  /* 0x00000008ff087292 */ /* 0x000fcc000f8e33ff */
[----:B------:R-:W-:-:S04]  /*18720*/  IMAD.U32 R0, RZ, RZ, UR8 ;  /* 0x00000008ff007e24 */ /* 0x000fc8000f8e00ff */
[----:B------:R-:W3:Y:S02]  /*18730*/  REDUX UR5, R0 ;  /* 0x00000000000573c4 */ /* 0x000ee40000000000 */
[----:B------:R4:W-:Y:S01]  /*18740*/  UTCATOMSWS.AND URZ, UR8 ;  /* 0x0000000800ff79e3 */ /* 0x0009e20008000000 */
[----:B-1----:R-:W-:Y:S01]  /*18750*/  ISETP.EQ.U32.AND P0, PT, R2, UR7, PT ;  /* 0x0000000702007c0c */ /* 0x002fe2000bf02070 */
[----:B--2---:R-:W-:Y:S02]  /*18760*/  IMAD.U32 R2, RZ, RZ, UR4 ;  /* 0x00000004ff027e24 */ /* 0x004fe4000f8e00ff */
[----:B---3--:R-:W-:-:S10]  /*18770*/  IMAD.U32 R3, RZ, RZ, UR5 ;  /* 0x00000005ff037e24 */ /* 0x008fd4000f8e00ff */
[----:B------:R4:W-:Y:S04]  /*18780*/  @P0 ATOMS.AND RZ, [UR6+0x14], R3 ;  /* 0x00001403ffff098c */ /* 0x0009e8000a800006 */
[----:B------:R4:W-:Y:S01]  /*18790*/  @P0 ATOMS.AND RZ, [UR6+0x18], R2 ;  /* 0x00001802ffff098c */ /* 0x0009e2000a800006 */
[----:B------:R-:W-:Y:S05]  /*187a0*/  BRA `(.L_x_371) ;  /* 0x0000000000147947 */ /* 0x000fea0003800000 */
.L_x_370:
[----:B------:R-:W-:Y:S02]  /*187b0*/  MOV R2, 0x187d0 ;  /* 0x000187d000027802 */ /* 0x000fe40000000f00 */
[----:B------:R-:W-:Y:S05]  /*187c0*/  CALL.REL.NOINC `($__internal_0_$__cuda_sm10x_tcgen05_guardrail_trap_col_being_dealloced_not_returned_by_alloc) ;  /* 0x0000001000ec7944 */ /* 0x000fea0003c00000 */
[----:B------:R-:W-:Y:S05]  /*187d0*/  BRA `(.L_x_371) ;  /* 0x0000000000087947 */ /* 0x000fea0003800000 */
.L_x_369:
[----:B------:R-:W-:Y:S02]  /*187e0*/  MOV R2, 0x18800 ;  /* 0x0001880000027802 */ /* 0x000fe40000000f00 */
[----:B------:R-:W-:Y:S05]  /*187f0*/  CALL.REL.NOINC `($__internal_2_$__cuda_sm10x_tcgen05_guardrail_trap_unallocated_columns_being_dealloced) ;  /* 0x0000001000f87944 */ /* 0x000fea0003c00000 */
.L_x_371:
[----:B------:R-:W-:Y:S01]  /*18800*/  NOP ;  /* 0x0000000000007918 */ /* 0x000fe20000000000 */
[----:B----4-:R-:W-:Y:S05]  /*18810*/  EXIT ;  /* 0x000000000000794d */ /* 0x010fea0003800000 */
.L_x_35:
[----:B------:R-:W-:-:S07]  /*18820*/  MOV R0, UR8 ;  /* 0x0000000800007c02 */ /* 0x000fce0008000f00 */
.L_x_372:
[----:B-1----:R1:W2:Y:S02]  /*18830*/  SYNCS.PHASECHK.TRANS64.TRYWAIT P0, [R0+URZ+0x1c000], R3 ;  /* 0x01c00003000075a7 */ /* 0x0022a400080011ff */
[----:B--2---:R-:W-:Y:S05]  /*18840*/  @!P0 NANOSLEEP.SYNCS 0x989680 ;  /* 0x009896800000895d */ /* 0x004fea0003900000 */
[----:B------:R-:W2:Y:S02]  /*18850*/  @!P0 SYNCS.PHASECHK.TRANS64 P0, [R0+URZ+0x1c000], R3 ;  /* 0x01c00003000085a7 */ /* 0x000ea400080010ff */
[----:B--2---:R-:W-:Y:S05]  /*18860*/  @!P0 BRA `(.L_x_372) ;  /* 0xfffffffc00f08947 */ /* 0x004fea000383ffff */
[----:B------:R-:W-:Y:S05]  /*18870*/  BRA `(.L_x_373) ;  /* 0xfffffe9000b47947 */ /* 0x000fea000383ffff */
.L_x_37:
[----:B-1----:R-:W-:-:S07]  /*18880*/  MOV R0, UR8 ;  /* 0x0000000800007c02 */ /* 0x002fce0008000f00 */
.L_x_374:
[----:B-1----:R1:W2:Y:S02]  /*18890*/  SYNCS.PHASECHK.TRANS64.TRYWAIT P0, [R0+URZ+0x1c020], R3 ;  /* 0x01c02003000075a7 */ /* 0x0022a400080011ff */
[----:B--2---:R-:W-:Y:S05]  /*188a0*/  @!P0 NANOSLEEP.SYNCS 0x989680 ;  /* 0x009896800000895d */ /* 0x004fea0003900000 */
[----:B------:R-:W2:Y:S02]  /*188b0*/  @!P0 SYNCS.PHASECHK.TRANS64 P0, [R0+URZ+0x1c020], R3 ;  /* 0x01c02003000085a7 */ /* 0x000ea400080010ff */
[----:B--2---:R-:W-:Y:S05]  /*188c0*/  @!P0 BRA `(.L_x_374) ;  /* 0xfffffffc00f08947 */ /* 0x004fea000383ffff */
[----:B------:R-:W-:Y:S05]  /*188d0*/  BRA `(.L_x_375) ;  /* 0xfffffe9000b07947 */ /* 0x000fea000383ffff */
.L_x_39:
[----:B------:R-:W-:-:S07]  /*188e0*/  MOV R5, UR8 ;  /* 0x0000000800057c02 */ /* 0x000fce0008000f00 */
.L_x_376:
[----:B--2---:R2:W3:Y:S02]  /*188f0*/  SYNCS.PHASECHK.TRANS64.TRYWAIT P0, [R5+URZ+0x1c058], R2 ;  /* 0x01c05802050075a7 */ /* 0x0044e400080011ff */
[----:B---3--:R-:W-:Y:S05]  /*18900*/  @!P0 NANOSLEEP.SYNCS 0x989680 ;  /* 0x009896800000895d */ /* 0x008fea0003900000 */
[----:B------:R-:W3:Y:S02]  /*18910*/  @!P0 SYNCS.PHASECHK.TRANS64 P0, [R5+URZ+0x1c058], R2 ;  /* 0x01c05802050085a7 */ /* 0x000ee400080010ff */
[----:B---3--:R-:W-:Y:S05]  /*18920*/  @!P0 BRA `(.L_x_376) ;  /* 0xfffffffc00f08947 */ /* 0x008fea000383ffff */
[----:B------:R-:W-:Y:S05]  /*18930*/  BRA `(.L_x_377) ;  /* 0xfffffe9000b47947 */ /* 0x000fea000383ffff */
.L_x_43:
[----:B------:R-:W-:-:S07]  /*18940*/  MOV R0, UR8 ;  /* 0x0000000800007c02 */ /* 0x000fce0008000f00 */
.L_x_378:
[----:B-1----:R1:W3:Y:S02]  /*18950*/  SYNCS.PHASECHK.TRANS64.TRYWAIT P0, [R0+URZ+0x1c008], R3 ;  /* 0x01c00803000075a7 */ /* 0x0022e400080011ff */
[----:B---3--:R-:W-:Y:S05]  /*18960*/  @!P0 NANOSLEEP.SYNCS 0x989680 ;  /* 0x009896800000895d */ /* 0x008fea0003900000 */
[----:B------:R-:W3:Y:S02]  /*18970*/  @!P0 SYNCS.PHASECHK.TRANS64 P0, [R0+URZ+0x1c008], R3 ;  /* 0x01c00803000085a7 */ /* 0x000ee400080010ff */
[----:B---3--:R-:W-:Y:S05]  /*18980*/  @!P0 BRA `(.L_x_378) ;  /* 0xfffffffc00f08947 */ /* 0x008fea000383ffff */
[----:B------:R-:W-:Y:S05]  /*18990*/  BRA `(.L_x_379) ;  /* 0xfffffe9400c07947 */ /* 0x000fea000383ffff */
.L_x_45:
[----:B--2---:R-:W-:-:S07]  /*189a0*/  MOV R5, UR8 ;  /* 0x0000000800057c02 */ /* 0x004fce0008000f00 */
.L_x_380:
[----:B--2---:R2:W3:Y:S02]  /*189b0*/  SYNCS.PHASECHK.TRANS64.TRYWAIT P0, [R5+URZ+0x1c068], R2 ;  /* 0x01c06802050075a7 */ /* 0x0044e400080011ff */
[----:B---3--:R-:W-:Y:S05]  /*189c0*/  @!P0 NANOSLEEP.SYNCS 0x989680 ;  /* 0x009896800000895d */ /* 0x008fea0003900000 */
[----:B------:R-:W3:Y:S02]  /*189d0*/  @!P0 SYNCS.PHASECHK.TRANS64 P0, [R5+URZ+0x1c068], R2 ;  /* 0x01c06802050085a7 */ /* 0x000ee400080010ff */
[----:B---3--:R-:W-:Y:S05]  /*189e0*/  @!P0 BRA `(.L_x_380) ;  /* 0xfffffffc00f08947 */ /* 0x008fea000383ffff */
[----:B------:R-:W-:Y:S05]  /*189f0*/  BRA `(.L_x_381) ;  /* 0xfffffe9400bc7947 */ /* 0x000fea000383ffff */
.L_x_49:
[----:B------:R-:W-:-:S07]  /*18a00*/  MOV R0, UR8 ;  /* 0x0000000800007c02 */ /* 0x000fce0008000f00 */
.L_x_382:
[----:B---3--:R3:W4:Y:S02]  /*18a10*/  SYNCS.PHASECHK.TRANS64.TRYWAIT P0, [R0+URZ+0x1c028], R3 ;  /* 0x01c02803000075a7 */ /* 0x00872400080011ff */
[----:B----4-:R-:W-:Y:S05]  /*18a20*/  @!P0 NANOSLEEP.SYNCS 0x989680 ;  /* 0x009896800000895d */ /* 0x010fea0003900000 */
[----:B------:R-:W4:Y:S02]  /*18a30*/  @!P0 SYNCS.PHASECHK.TRANS64 P0, [R0+URZ+0x1c028], R3 ;  /* 0x01c02803000085a7 */ /* 0x000f2400080010ff */
[----:B----4-:R-:W-:Y:S05]  /*18a40*/  @!P0 BRA `(.L_x_382) ;  /* 0xfffffffc00f08947 */ /* 0x010fea000383ffff */
[----:B------:R-:W-:Y:S05]  /*18a50*/  BRA `(.L_x_383) ;  /* 0xfffffe9800b87947 */ /* 0x000fea000383ffff */
.L_x_51:
[----:B--2---:R-:W-:-:S07]  /*18a60*/  MOV R5, UR8 ;  /* 0x0000000800057c02 */ /* 0x004fce0008000f00 */
.L_x_384:
[----:B--2---:R2:W4:Y:S02]  /*18a70*/  SYNCS.PHASECHK.TRANS64.TRYWAIT P0, [R5+URZ+0x1c0a0], R2 ;  /* 0x01c0a002050075a7 */ /* 0x00452400080011ff */
[----:B----4-:R-:W-:Y:S05]  /*18a80*/  @!P0 NANOSLEEP.SYNCS 0x989680 ;  /* 0x009896800000895d */ /* 0x010fea0003900000 */
[----:B------:R-:W4:Y:S02]  /*18a90*/  @!P0 SYNCS.PHASECHK.TRANS64 P0, [R5+URZ+0x1c0a0], R2 ;  /* 0x01c0a002050085a7 */ /* 0x000f2400080010ff */
[----:B----4-:R-:W-:Y:S05]  /*18aa0*/  @!P0 BRA `(.L_x_384) ;  /* 0xfffffffc00f08947 */ /* 0x010fea000383ffff */
[----:B------:R-:W-:Y:S05]  /*18ab0*/  BRA `(.L_x_385) ;  /* 0xfffffe9800b07947 */ /* 0x000fea000383ffff */
.L_x_53:
[----:B---3--:R-:W-:-:S07]  /*18ac0*/  MOV R0, UR8 ;  /* 0x0000000800007c02 */ /* 0x008fce0008000f00 */
.L_x_386:
[----:B---3--:R3:W4:Y:S02]  /*18ad0*/  SYNCS.PHASECHK.TRANS64.TRYWAIT P0, [R0+URZ+0x1c058], R3 ;  /* 0x01c05803000075a7 */ /* 0x00872400080011ff */
[----:B----4-:R-:W-:Y:S05]  /*18ae0*/  @!P0 NANOSLEEP.SYNCS 0x989680 ;  /* 0x009896800000895d */ /* 0x010fea0003900000 */
[----:B------:R-:W4:Y:S02]  /*18af0*/  @!P0 SYNCS.PHASECHK.TRANS64 P0, [R0+URZ+0x1c058], R3 ;  /* 0x01c05803000085a7 */ /* 0x000f2400080010ff */
[----:B----4-:R-:W-:Y:S05]  /*18b00*/  @!P0 BRA `(.L_x_386) ;  /* 0xfffffffc00f08947 */ /* 0x010fea000383ffff */
[----:B------:R-:W-:Y:S05]  /*18b10*/  BRA `(.L_x_387) ;  /* 0xfffffe9800a87947 */ /* 0x000fea000383ffff */
.L_x_57:
[----:B------:R-:W-:Y:S07]  /*18b20*/  MOV R0, UR5 ;  /* 0x0000000500007c02 */ /* 0x000fee0008000f00 */
.L_x_388:
[----:B--2---:R2:W3:Y:S02]  /*18b30*/  SYNCS.PHASECHK.TRANS64.TRYWAIT P0, [R0+URZ+0x1c020], R3 ;  /* 0x01c02003000075a7 */ /* 0x0044e400080011ff */
[----:B---3--:R-:W-:Y:S05]  /*18b40*/  @!P0 NANOSLEEP.SYNCS 0x989680 ;  /* 0x009896800000895d */ /* 0x008fea0003900000 */
[----:B------:R-:W3:Y:S02]  /*18b50*/  @!P0 SYNCS.PHASECHK.TRANS64 P0, [R0+URZ+0x1c020], R3 ;  /* 0x01c02003000085a7 */ /* 0x000ee400080010ff */
[----:B---3--:R-:W-:Y:S05]  /*18b60*/  @!P0 BRA `(.L_x_388) ;  /* 0xfffffffc00f08947 */ /* 0x008fea000383ffff */
[----:B------:R-:W-:Y:S05]  /*18b70*/  BRA `(.L_x_389) ;  /* 0xfffffe9c009c7947 */ /* 0x000fea000383ffff */
.L_x_60:
[----:B------:R-:W-:Y:S07]  /*18b80*/  MOV R0, UR15 ;  /* 0x0000000f00007c02 */ /* 0x000fee0008000f00 */
.L_x_390:
[----:B--2---:R2:W3:Y:S02]  /*18b90*/  SYNCS.PHASECHK.TRANS64.TRYWAIT P0, [R0+URZ+0x1c0a8], R3 ;  /* 0x01c0a803000075a7 */ /* 0x0044e400080011ff */
[----:B---3--:R-:W-:Y:S05]  /*18ba0*/  @!P0 NANOSLEEP.SYNCS 0x989680 ;  /* 0x009896800000895d */ /* 0x008fea0003900000 */
[----:B------:R-:W3:Y:S02]  /*18bb0*/  @!P0 SYNCS.PHASECHK.TRANS64 P0, [R0+URZ+0x1c0a8], R3 ;  /* 0x01c0a803000085a7 */ /* 0x000ee400080010ff */
[----:B---3--:R-:W-:Y:S05]  /*18bc0*/  @!P0 BRA `(.L_x_390) ;  /* 0xfffffffc00f08947 */ /* 0x008fea000383ffff */
[----:B------:R-:W-:Y:S05]  /*18bd0*/  BRA `(.L_x_391) ;  /* 0xfffffea000c47947 */ /* 0x000fea000383ffff */
.L_x_62:
[----:B------:R-:W-:Y:S07]  /*18be0*/  MOV R0, UR15 ;  /* 0x0000000f00007c02 */ /* 0x000fee0008000f00 */
.L_x_392:
[----:B--2---:R2:W3:Y:S02]  /*18bf0*/  SYNCS.PHASECHK.TRANS64.TRYWAIT P0, [R0+URZ+0x1c068], R3 ;  /* 0x01c06803000075a7 */ /* 0x0044e400080011ff */
[----:B---3--:R-:W-:Y:S05]  /*18c00*/  @!P0 NANOSLEEP.SYNCS 0x989680 ;  /* 0x009896800000895d */ /* 0x008fea0003900000 */
[----:B------:R-:W3:Y:S02]  /*18c10*/  @!P0 SYNCS.PHASECHK.TRANS64 P0, [R0+URZ+0x1c068], R3 ;  /* 0x01c06803000085a7 */ /* 0x000ee400080010ff */
[----:B---3--:R-:W-:Y:S05]  /*18c20*/  @!P0 BRA `(.L_x_392) ;  /* 0xfffffffc00f08947 */ /* 0x008fea000383ffff */
[----:B------:R-:W-:Y:S05]  /*18c30*/  BRA `(.L_x_393) ;  /* 0xfffffea000c07947 */ /* 0x000fea000383ffff */
.L_x_68:
[----:B------:R-:W-:Y:S07]  /*18c40*/  MOV R0, UR5 ;  /* 0x0000000500007c02 */ /* 0x000fee0008000f00 */
.L_x_394:
[----:B--2---:R2:W3:Y:S02]  /*18c50*/  SYNCS.PHASECHK.TRANS64.TRYWAIT P0, [R0+URZ+0x1c020], R3 ;  /* 0x01c02003000075a7 */ /* 0x0044e400080011ff */
[----:B---3--:R-:W-:Y:S05]  /*18c60*/  @!P0 NANOSLEEP.SYNCS 0x989680 ;  /* 0x009896800000895d */ /* 0x008fea0003900000 */
[----:B------:R-:W3:Y:S02]  /*18c70*/  @!P0 SYNCS.PHASECHK.TRANS64 P0, [R0+URZ+0x1c020], R3 ;  /* 0x01c02003000085a7 */ /* 0x000ee400080010ff */
[----:B---3--:R-:W-:Y:S05]  /*18c80*/  @!P0 BRA `(.L_x_394) ;  /* 0xfffffffc00f08947 */ /* 0x008fea000383ffff */
[----:B------:R-:W-:Y:S05]  /*18c90*/  BRA `(.L_x_395) ;  /* 0xfffffea800a07947 */ /* 0x000fea000383ffff */
.L_x_70:
[----:B------:R-:W-:Y:S07]  /*18ca0*/  MOV R0, UR15 ;  /* 0x0000000f00007c02 */ /* 0x000fee0008000f00 */
.L_x_396:
[----:B--2---:R2:W3:Y:S02]  /*18cb0*/  SYNCS.PHASECHK.TRANS64.TRYWAIT P0, [R0+URZ+0x1c0a0], R3 ;  /* 0x01c0a003000075a7 */ /* 0x0044e400080011ff */
[----:B---3--:R-:W-:Y:S05]  /*18cc0*/  @!P0 NANOSLEEP.SYNCS 0x989680 ;  /* 0x009896800000895d */ /* 0x008fea0003900000 */
[----:B------:R-:W3:Y:S02]  /*18cd0*/  @!P0 SYNCS.PHASECHK.TRANS64 P0, [R0+URZ+0x1c0a0], R3 ;  /* 0x01c0a003000085a7 */ /* 0x000ee400080010ff */
[----:B---3--:R-:W-:Y:S05]  /*18ce0*/  @!P0 BRA `(.L_x_396) ;  /* 0xfffffffc00f08947 */ /* 0x008fea000383ffff */
[----:B------:R-:W-:Y:S05]  /*18cf0*/  BRA `(.L_x_397) ;  /* 0xfffffea8009c7947 */ /* 0x000fea000383ffff */
.L_x_72:
[----:B------:R-:W-:Y:S07]  /*18d00*/  MOV R0, UR15 ;  /* 0x0000000f00007c02 */ /* 0x000fee0008000f00 */
.L_x_398:
[----:B--2---:R2:W3:Y:S02]  /*18d10*/  SYNCS.PHASECHK.TRANS64.TRYWAIT P0, [R0+URZ+0x1c058], R3 ;  /* 0x01c05803000075a7 */ /* 0x0044e400080011ff */
[----:B---3--:R-:W-:Y:S05]  /*18d20*/  @!P0 NANOSLEEP.SYNCS 0x989680 ;  /* 0x009896800000895d */ /* 0x008fea0003900000 */
[----:B------:R-:W3:Y:S02]  /*18d30*/  @!P0 SYNCS.PHASECHK.TRANS64 P0, [R0+URZ+0x1c058], R3 ;  /* 0x01c05803000085a7 */ /* 0x000ee400080010ff */
[----:B---3--:R-:W-:Y:S05]  /*18d40*/  @!P0 BRA `(.L_x_398) ;  /* 0xfffffffc00f08947 */ /* 0x008fea000383ffff */
[----:B------:R-:W-:Y:S05]  /*18d50*/  BRA `(.L_x_399) ;  /* 0xfffffea800987947 */ /* 0x000fea000383ffff */
.L_x_80:
[----:B------:R-:W-:-:S07]  /*18d60*/  MOV R0, UR14 ;  /* 0x0000000e00007c02 */ /* 0x000fce0008000f00 */
.L_x_400:
[----:B-1----:R1:W2:Y:S02]  /*18d70*/  SYNCS.PHASECHK.TRANS64.TRYWAIT P0, [R0+URZ+0x1c0a8], R3 ;  /* 0x01c0a803000075a7 */ /* 0x0022a400080011ff */
[----:B--2---:R-:W-:Y:S05]  /*18d80*/  @!P0 NANOSLEEP.SYNCS 0x989680 ;  /* 0x009896800000895d */ /* 0x004fea0003900000 */
[----:B------:R-:W2:Y:S02]  /*18d90*/  @!P0 SYNCS.PHASECHK.TRANS64 P0, [R0+URZ+0x1c0a8], R3 ;  /* 0x01c0a803000085a7 */ /* 0x000ea400080010ff */
[----:B--2---:R-:W-:Y:S05]  /*18da0*/  @!P0 BRA `(.L_x_400) ;  /* 0xfffffffc00f08947 */ /* 0x004fea000383ffff */
[----:B------:R-:W-:Y:S05]  /*18db0*/  BRA `(.L_x_401) ;  /* 0xfffffeac00bc7947 */ /* 0x000fea000383ffff */
.L_x_82:
[----:B-1----:R-:W-:-:S07]  /*18dc0*/  MOV R0, UR14 ;  /* 0x0000000e00007c02 */ /* 0x002fce0008000f00 */
.L_x_402:
[----:B-1----:R1:W2:Y:S02]  /*18dd0*/  SYNCS.PHASECHK.TRANS64.TRYWAIT P0, [R0+URZ+0x1c068], R5 ;  /* 0x01c06805000075a7 */ /* 0x0022a400080011ff */
[----:B--2---:R-:W-:Y:S05]  /*18de0*/  @!P0 NANOSLEEP.SYNCS 0x989680 ;  /* 0x009896800000895d */ /* 0x004fea0003900000 */
[----:B------:R-:W2:Y:S02]  /*18df0*/  @!P0 SYNCS.PHASECHK.TRANS64 P0, [R0+URZ+0x1c068], R5 ;  /* 0x01c06805000085a7 */ /* 0x000ea400080010ff */
[----:B--2---:R-:W-:Y:S05]  /*18e00*/  @!P0 BRA `(.L_x_402) ;  /* 0xfffffffc00f08947 */ /* 0x004fea000383ffff */
[----:B------:R-:W-:Y:S05]  /*18e10*/  BRA `(.L_x_403) ;  /* 0xfffffeac00b87947 */ /* 0x000fea000383ffff */
.L_x_89:
[----:B-1----:R1:W2:Y:S02]  /*18e20*/  SYNCS.PHASECHK.TRANS64.TRYWAIT P0, [R16+URZ+0x1c0c0], R3 ;  /* 0x01c0c003100075a7 */ /* 0x0022a400080011ff */
[----:B--2---:R-:W-:Y:S05]  /*18e30*/  @!P0 NANOSLEEP.SYNCS 0x989680 ;  /* 0x009896800000895d */ /* 0x004fea0003900000 */
[----:B------:R-:W2:Y:S02]  /*18e40*/  @!P0 SYNCS.PHASECHK.TRANS64 P0, [R16+URZ+0x1c0c0], R3 ;  /* 0x01c0c003100085a7 */ /* 0x000ea400080010ff */
[----:B--2---:R-:W-:Y:S05]  /*18e50*/  @!P0 BRA `(.L_x_89) ;  /* 0xfffffffc00f08947 */ /* 0x004fea000383ffff */
[----:B------:R-:W-:Y:S05]  /*18e60*/  BRA `(.L_x_404) ;  /* 0xfffffeb000e47947 */ /* 0x000fea000383ffff */
.L_x_155:
[----:B-1----:R1:W4:Y:S02]  /*18e70*/  SYNCS.PHASECHK.TRANS64.TRYWAIT P0, [R16+URZ+0x1c0c8], R3 ;  /* 0x01c0c803100075a7 */ /* 0x00232400080011ff */
[----:B----4-:R-:W-:Y:S05]  /*18e80*/  @!P0 NANOSLEEP.SYNCS 0x989680 ;  /* 0x009896800000895d */ /* 0x010fea0003900000 */
[----:B------:R-:W4:Y:S02]  /*18e90*/  @!P0 SYNCS.PHASECHK.TRANS64 P0, [R16+URZ+0x1c0c8], R3 ;  /* 0x01c0c803100085a7 */ /* 0x000f2400080010ff */
[----:B----4-:R-:W-:Y:S05]  /*18ea0*/  @!P0 BRA `(.L_x_155) ;  /* 0xfffffffc00f08947 */ /* 0x010fea000383ffff */
[----:B------:R-:W-:Y:S05]  /*18eb0*/  BRA `(.L_x_405) ;  /* 0xffffff0000c87947 */ /* 0x000fea000383ffff */
.L_x_160:
[----:B-1----:R-:W-:-:S04]  /*18ec0*/  MOV R0, UR39 ;  /* 0x0000002700007c02 */ /* 0x002fc80008000f00 */
[----:B------:R1:W2:Y:S03]  /*18ed0*/  SYNCS.PHASECHK.TRANS64.TRYWAIT P0, [R0+URZ+0x1c070], R3 ;  /* 0x01c07003000075a7 */ /* 0x0002a600080011ff */
[----:B--2---:R-:W-:Y:S05]  /*18ee0*/  @!P0 NANOSLEEP.SYNCS 0x989680 ;  /* 0x009896800000895d */ /* 0x004fea0003900000 */
[----:B------:R-:W2:Y:S02]  /*18ef0*/  @!P0 SYNCS.PHASECHK.TRANS64 P0, [R0+URZ+0x1c070], R3 ;  /* 0x01c07003000085a7 */ /* 0x000ea400080010ff */
[----:B--2---:R-:W-:Y:S05]  /*18f00*/  @!P0 BRA `(.L_x_160) ;  /* 0xfffffffc00ec8947 */ /* 0x004fea000383ffff */
[----:B------:R-:W-:Y:S05]  /*18f10*/  BRA `(.L_x_406) ;  /* 0xffffff0400a07947 */ /* 0x000fea000383ffff */
.L_x_163:
[----:B-1----:R-:W-:-:S04]  /*18f20*/  MOV R0, UR39 ;  /* 0x0000002700007c02 */ /* 0x002fc80008000f00 */
[----:B------:R1:W2:Y:S03]  /*18f30*/  SYNCS.PHASECHK.TRANS64.TRYWAIT P0, [R0+URZ+0x1c080], R3 ;  /* 0x01c08003000075a7 */ /* 0x0002a600080011ff */
[----:B--2---:R-:W-:Y:S05]  /*18f40*/  @!P0 NANOSLEEP.SYNCS 0x989680 ;  /* 0x009896800000895d */ /* 0x004fea0003900000 */
[----:B------:R-:W2:Y:S02]  /*18f50*/  @!P0 SYNCS.PHASECHK.TRANS64 P0, [R0+URZ+0x1c080], R3 ;  /* 0x01c08003000085a7 */ /* 0x000ea400080010ff */
[----:B--2---:R-:W-:Y:S05]  /*18f60*/  @!P0 BRA `(.L_x_163) ;  /* 0xfffffffc00ec8947 */ /* 0x004fea000383ffff */
[----:B------:R-:W-:Y:S05]  /*18f70*/  BRA `(.L_x_407) ;  /* 0xffffff0400b87947 */ /* 0x000fea000383ffff */
.L_x_166:
[----:B-1----:R-:W-:-:S04]  /*18f80*/  MOV R0, UR39 ;  /* 0x0000002700007c02 */ /* 0x002fc80008000f00 */
[----:B------:R1:W2:Y:S03]  /*18f90*/  SYNCS.PHASECHK.TRANS64.TRYWAIT P0, [R0+URZ+0x1c070], R3 ;  /* 0x01c07003000075a7 */ /* 0x0002a600080011ff */
[----:B--2---:R-:W-:Y:S05]  /*18fa0*/  @!P0 NANOSLEEP.SYNCS 0x989680 ;  /* 0x009896800000895d */ /* 0x004fea0003900000 */
[----:B------:R-:W2:Y:S02]  /*18fb0*/  @!P0 SYNCS.PHASECHK.TRANS64 P0, [R0+URZ+0x1c070], R3 ;  /* 0x01c07003000085a7 */ /* 0x000ea400080010ff */
[----:B--2---:R-:W-:Y:S05]  /*18fc0*/  @!P0 BRA `(.L_x_166) ;  /* 0xfffffffc00ec8947 */ /* 0x004fea000383ffff */
[----:B------:R-:W-:Y:S05]  /*18fd0*/  BRA `(.L_x_408) ;  /* 0xffffff0800847947 */ /* 0x000fea000383ffff */
.L_x_168:
[----:B-1----:R-:W-:-:S04]  /*18fe0*/  MOV R0, UR39 ;  /* 0x0000002700007c02 */ /* 0x002fc80008000f00 */
[----:B------:R1:W2:Y:S03]  /*18ff0*/  SYNCS.PHASECHK.TRANS64.TRYWAIT P0, [R0+URZ+0x1c090], R3 ;  /* 0x01c09003000075a7 */ /* 0x0002a600080011ff */
[----:B--2---:R-:W-:Y:S05]  /*19000*/  @!P0 NANOSLEEP.SYNCS 0x989680 ;  /* 0x009896800000895d */ /* 0x004fea0003900000 */
[----:B------:R-:W2:Y:S02]  /*19010*/  @!P0 SYNCS.PHASECHK.TRANS64 P0, [R0+URZ+0x1c090], R3 ;  /* 0x01c09003000085a7 */ /* 0x000ea400080010ff */
[----:B--2---:R-:W-:Y:S05]  /*19020*/  @!P0 BRA `(.L_x_168) ;  /* 0xfffffffc00ec8947 */ /* 0x004fea000383ffff */
[----:B------:R-:W-:Y:S05]  /*19030*/  BRA `(.L_x_409) ;  /* 0xffffff0800c47947 */ /* 0x000fea000383ffff */
.L_x_189:
[----:B-1----:R-:W-:-:S04]  /*19040*/  MOV R0, UR39 ;  /* 0x0000002700007c02 */ /* 0x002fc80008000f00 */
[----:B------:R1:W4:Y:S03]  /*19050*/  SYNCS.PHASECHK.TRANS64.TRYWAIT P1, [R0+URZ+0x1c080], R3 ;  /* 0x01c08003000075a7 */ /* 0x00032600080211ff */
[----:B----4-:R-:W-:Y:S05]  /*19060*/  @!P1 NANOSLEEP.SYNCS 0x989680 ;  /* 0x009896800000995d */ /* 0x010fea0003900000 */
[----:B------:R-:W4:Y:S02]  /*19070*/  @!P1 SYNCS.PHASECHK.TRANS64 P1, [R0+URZ+0x1c080], R3 ;  /* 0x01c08003000095a7 */ /* 0x000f2400080210ff */
[----:B----4-:R-:W-:Y:S05]  /*19080*/  @!P1 BRA `(.L_x_189) ;  /* 0xfffffffc00ec9947 */ /* 0x010fea000383ffff */
[----:B------:R-:W-:Y:S05]  /*19090*/  BRA `(.L_x_410) ;  /* 0xffffff2400747947 */ /* 0x000fea000383ffff */
.L_x_192:
[----:B-1----:R-:W-:-:S04]  /*190a0*/  MOV R0, UR39 ;  /* 0x0000002700007c02 */ /* 0x002fc80008000f00 */
[----:B------:R1:W4:Y:S03]  /*190b0*/  SYNCS.PHASECHK.TRANS64.TRYWAIT P0, [R0+URZ+0x1c098], R3 ;  /* 0x01c09803000075a7 */ /* 0x00032600080011ff */
[----:B----4-:R-:W-:Y:S05]  /*190c0*/  @!P0 NANOSLEEP.SYNCS 0x989680 ;  /* 0x009896800000895d */ /* 0x010fea0003900000 */
[----:B------:R-:W4:Y:S02]  /*190d0*/  @!P0 SYNCS.PHASECHK.TRANS64 P0, [R0+URZ+0x1c098], R3 ;  /* 0x01c09803000085a7 */ /* 0x000f2400080010ff */
[----:B----4-:R-:W-:Y:S05]  /*190e0*/  @!P0 BRA `(.L_x_192) ;  /* 0xfffffffc00ec8947 */ /* 0x010fea000383ffff */
[----:B------:R-:W-:Y:S05]  /*190f0*/  BRA `(.L_x_411) ;  /* 0xffffff2400fc7947 */ /* 0x000fea000383ffff */
.L_x_215:
[----:B-1----:R-:W-:-:S04]  /*19100*/  MOV R0, UR40 ;  /* 0x0000002800007c02 */ /* 0x002fc80008000f00 */
[----:B------:R1:W5:Y:S03]  /*19110*/  SYNCS.PHASECHK.TRANS64.TRYWAIT P0, [R0+URZ+0x1c070], R3 ;  /* 0x01c07003000075a7 */ /* 0x00036600080011ff */
[----:B-----5:R-:W-:Y:S05]  /*19120*/  @!P0 NANOSLEEP.SYNCS 0x989680 ;  /* 0x009896800000895d */ /* 0x020fea0003900000 */
[----:B------:R-:W5:Y:S02]  /*19130*/  @!P0 SYNCS.PHASECHK.TRANS64 P0, [R0+URZ+0x1c070], R3 ;  /* 0x01c07003000085a7 */ /* 0x000f6400080010ff */
[----:B-----5:R-:W-:Y:S05]  /*19140*/  @!P0 BRA `(.L_x_215) ;  /* 0xfffffffc00ec8947 */ /* 0x020fea000383ffff */
[----:B------:R-:W-:Y:S05]  /*19150*/  BRA `(.L_x_412) ;  /* 0xffffff4000d87947 */ /* 0x000fea000383ffff */
.L_x_218:
[----:B-1----:R-:W-:-:S04]  /*19160*/  MOV R0, UR40 ;  /* 0x0000002800007c02 */ /* 0x002fc80008000f00 */
[----:B------:R1:W3:Y:S03]  /*19170*/  SYNCS.PHASECHK.TRANS64.TRYWAIT P0, [R0+URZ+0x1c090], R3 ;  /* 0x01c09003000075a7 */ /* 0x0002e600080011ff */
[----:B---3--:R-:W-:Y:S05]  /*19180*/  @!P0 NANOSLEEP.SYNCS 0x989680 ;  /* 0x009896800000895d */ /* 0x008fea0003900000 */
[----:B------:R-:W3:Y:S02]  /*19190*/  @!P0 SYNCS.PHASECHK.TRANS64 P0, [R0+URZ+0x1c090], R3 ;  /* 0x01c09003000085a7 */ /* 0x000ee400080010ff */
[----:B---3--:R-:W-:Y:S05]  /*191a0*/  @!P0 BRA `(.L_x_218) ;  /* 0xfffffffc00ec8947 */ /* 0x008fea000383ffff */
[----:B------:R-:W-:Y:S05]  /*191b0*/  BRA `(.L_x_413) ;  /* 0xffffff4000f47947 */ /* 0x000fea000383ffff */
.L_x_220:
[----:B-1----:R-:W-:-:S04]  /*191c0*/  MOV R0, UR40 ;  /* 0x0000002800007c02 */ /* 0x002fc80008000f00 */
[----:B------:R1:W3:Y:S03]  /*191d0*/  SYNCS.PHASECHK.TRANS64.TRYWAIT P0, [R0+URZ+0x1c0c0], R5 ;  /* 0x01c0c005000075a7 */ /* 0x0002e600080011ff */
[----:B---3--:R-:W-:Y:S05]  /*191e0*/  @!P0 NANOSLEEP.SYNCS 0x989680 ;  /* 0x009896800000895d */ /* 0x008fea0003900000 */
[----:B------:R-:W3:Y:S02]  /*191f0*/  @!P0 SYNCS.PHASECHK.TRANS64 P0, [R0+URZ+0x1c0c0], R5 ;  /* 0x01c0c005000085a7 */ /* 0x000ee400080010ff */
[----:B---3--:R-:W-:Y:S05]  /*19200*/  @!P0 BRA `(.L_x_220) ;  /* 0xfffffffc00ec8947 */ /* 0x008fea000383ffff */
[----:B------:R-:W-:Y:S05]  /*19210*/  BRA `(.L_x_414) ;  /* 0xffffff4000fc7947 */ /* 0x000fea000383ffff */
.L_x_236:
[----:B--2---:R-:W-:-:S04]  /*19220*/  MOV R0, UR40 ;  /* 0x0000002800007c02 */ /* 0x004fc80008000f00 */
[----:B------:R2:W1:Y:S03]  /*19230*/  SYNCS.PHASECHK.TRANS64.TRYWAIT P1, [R0+URZ+0x1c080], R3 ;  /* 0x01c08003000075a7 */ /* 0x00046600080211ff */
[----:B-1----:R-:W-:Y:S05]  /*19240*/  @!P1 NANOSLEEP.SYNCS 0x989680 ;  /* 0x009896800000995d */ /* 0x002fea0003900000 */
[----:B------:R-:W1:Y:S02]  /*19250*/  @!P1 SYNCS.PHASECHK.TRANS64 P1, [R0+URZ+0x1c080], R3 ;  /* 0x01c08003000095a7 */ /* 0x000e6400080210ff */
[----:B-1----:R-:W-:Y:S05]  /*19260*/  @!P1 BRA `(.L_x_236) ;  /* 0xfffffffc00ec9947 */ /* 0x002fea000383ffff */
[----:B------:R-:W-:Y:S05]  /*19270*/  BRA `(.L_x_415) ;  /* 0xffffff6000f47947 */ /* 0x000fea000383ffff */
.L_x_240:
[----:B--2---:R-:W-:-:S04]  /*19280*/  MOV R0, UR40 ;  /* 0x0000002800007c02 */ /* 0x004fc80008000f00 */
[----:B------:R2:W3:Y:S03]  /*19290*/  SYNCS.PHASECHK.TRANS64.TRYWAIT P0, [R0+URZ+0x1c098], R3 ;  /* 0x01c09803000075a7 */ /* 0x0004e600080011ff */
[----:B---3--:R-:W-:Y:S05]  /*192a0*/  @!P0 NANOSLEEP.SYNCS 0x989680 ;  /* 0x009896800000895d */ /* 0x008fea0003900000 */
[----:B------:R-:W3:Y:S02]  /*192b0*/  @!P0 SYNCS.PHASECHK.TRANS64 P0, [R0+URZ+0x1c098], R3 ;  /* 0x01c09803000085a7 */ /* 0x000ee400080010ff */
[----:B---3--:R-:W-:Y:S05]  /*192c0*/  @!P0 BRA `(.L_x_240) ;  /* 0xfffffffc00ec8947 */ /* 0x008fea000383ffff */
[----:B------:R-:W-:Y:S05]  /*192d0*/  BRA `(.L_x_416) ;  /* 0xffffff64005c7947 */ /* 0x000fea000383ffff */
.L_x_242:
[----:B--2---:R-:W-:-:S04]  /*192e0*/  MOV R0, UR40 ;  /* 0x0000002800007c02 */ /* 0x004fc80008000f00 */
[----:B------:R2:W3:Y:S03]  /*192f0*/  SYNCS.PHASECHK.TRANS64.TRYWAIT P0, [R0+URZ+0x1c0c8], R3 ;  /* 0x01c0c803000075a7 */ /* 0x0004e600080011ff */
[----:B---3--:R-:W-:Y:S05]  /*19300*/  @!P0 NANOSLEEP.SYNCS 0x989680 ;  /* 0x009896800000895d */ /* 0x008fea0003900000 */
[----:B------:R-:W3:Y:S02]  /*19310*/  @!P0 SYNCS.PHASECHK.TRANS64 P0, [R0+URZ+0x1c0c8], R3 ;  /* 0x01c0c803000085a7 */ /* 0x000ee400080010ff */
[----:B---3--:R-:W-:Y:S05]  /*19320*/  @!P0 BRA `(.L_x_242) ;  /* 0xfffffffc00ec8947 */ /* 0x008fea000383ffff */
[----:B------:R-:W-:Y:S05]  /*19330*/  BRA `(.L_x_417) ;  /* 0xffffff6400647947 */ /* 0x000fea000383ffff */
.L_x_258:
[----:B-1----:R-:W-:-:S04]  /*19340*/  MOV R0, UR55 ;  /* 0x0000003700007c02 */ /* 0x002fc80008000f00 */
[----:B------:R1:W2:Y:S03]  /*19350*/  SYNCS.PHASECHK.TRANS64.TRYWAIT P0, [R0+URZ], R3 ;  /* 0x00000003000075a7 */ /* 0x0002a600080011ff */
[----:B--2---:R-:W-:Y:S05]  /*19360*/  @!P0 NANOSLEEP.SYNCS 0x989680 ;  /* 0x009896800000895d */ /* 0x004fea0003900000 */
[----:B------:R-:W2:Y:S02]  /*19370*/  @!P0 SYNCS.PHASECHK.TRANS64 P0, [R0+URZ], R3 ;  /* 0x00000003000085a7 */ /* 0x000ea400080010ff */
[----:B--2---:R-:W-:Y:S05]  /*19380*/  @!P0 BRA `(.L_x_258) ;  /* 0xfffffffc00ec8947 */ /* 0x004fea000383ffff */
[----:B------:R-:W-:Y:S05]  /*19390*/  BRA `(.L_x_418) ;  /* 0xffffff84006c7947 */ /* 0x000fea000383ffff */
.L_x_261:
[----:B-1----:R-:W-:-:S04]  /*193a0*/  MOV R0, UR43 ;  /* 0x0000002b00007c02 */ /* 0x002fc80008000f00 */
[----:B------:R1:W2:Y:S03]  /*193b0*/  SYNCS.PHASECHK.TRANS64.TRYWAIT P1, [R0+URZ], R3 ;  /* 0x00000003000075a7 */ /* 0x0002a600080211ff */
[----:B--2---:R-:W-:Y:S05]  /*193c0*/  @!P1 NANOSLEEP.SYNCS 0x989680 ;  /* 0x009896800000995d */ /* 0x004fea0003900000 */
[----:B------:R-:W2:Y:S02]  /*193d0*/  @!P1 SYNCS.PHASECHK.TRANS64 P1, [R0+URZ], R3 ;  /* 0x00000003000095a7 */ /* 0x000ea400080210ff */
[----:B--2---:R-:W-:Y:S05]  /*193e0*/  @!P1 BRA `(.L_x_261) ;  /* 0xfffffffc00ec9947 */ /* 0x004fea000383ffff */
[----:B------:R-:W-:Y:S05]  /*193f0*/  BRA `(.L_x_419) ;  /* 0xffffff8800107947 */ /* 0x000fea000383ffff */
.L_x_266:
[----:B-1----:R-:W-:-:S04]  /*19400*/  MOV R4, UR52 ;  /* 0x0000003400047c02 */ /* 0x002fc80008000f00 */
[----:B------:R1:W2:Y:S03]  /*19410*/  SYNCS.PHASECHK.TRANS64.TRYWAIT P2, [R4+URZ], R3 ;  /* 0x00000003040075a7 */ /* 0x0002a600080411ff */
[----:B--2---:R-:W-:Y:S05]  /*19420*/  @!P2 NANOSLEEP.SYNCS 0x989680 ;  /* 0x009896800000a95d */ /* 0x004fea0003900000 */
[----:B------:R-:W2:Y:S02]  /*19430*/  @!P2 SYNCS.PHASECHK.TRANS64 P2, [R4+URZ], R3 ;  /* 0x000000030400a5a7 */ /* 0x000ea400080410ff */
[----:B--2---:R-:W-:Y:S05]  /*19440*/  @!P2 BRA `(.L_x_266) ;  /* 0xfffffffc00eca947 */ /* 0x004fea000383ffff */
[----:B------:R-:W-:Y:S05]  /*19450*/  BRA `(.L_x_420) ;  /* 0xffffff9000007947 */ /* 0x000fea000383ffff */
.L_x_270:
[----:B--2---:R-:W-:-:S04]  /*19460*/  MOV R3, UR55 ;  /* 0x0000003700037c02 */ /* 0x004fc80008000f00 */
[----:B------:R2:W3:Y:S03]  /*19470*/  SYNCS.PHASECHK.TRANS64.TRYWAIT P2, [R3+URZ], R0 ;  /* 0x00000000030075a7 */ /* 0x0004e600080411ff */
[----:B---3--:R-:W-:Y:S05]  /*19480*/  @!P2 NANOSLEEP.SYNCS 0x989680 ;  /* 0x009896800000a95d */ /* 0x008fea0003900000 */
[----:B------:R-:W3:Y:S02]  /*19490*/  @!P2 SYNCS.PHASECHK.TRANS64 P2, [R3+URZ], R0 ;  /* 0x000000000300a5a7 */ /* 0x000ee400080410ff */
[----:B---3--:R-:W-:Y:S05]  /*194a0*/  @!P2 BRA `(.L_x_270) ;  /* 0xfffffffc00eca947 */ /* 0x008fea000383ffff */
[----:B------:R-:W-:Y:S05]  /*194b0*/  BRA `(.L_x_421) ;  /* 0xffffffa400787947 */ /* 0x000fea000383ffff */
.L_x_275:
[----:B--2---:R-:W-:-:S04]  /*194c0*/  MOV R0, UR43 ;  /* 0x0000002b00007c02 */ /* 0x004fc80008000f00 */
[----:B------:R2:W3:Y:S03]  /*194d0*/  SYNCS.PHASECHK.TRANS64.TRYWAIT P1, [R0+URZ], R3 ;  /* 0x00000003000075a7 */ /* 0x0004e600080211ff */
[----:B---3--:R-:W-:Y:S05]  /*194e0*/  @!P1 NANOSLEEP.SYNCS 0x989680 ;  /* 0x009896800000995d */ /* 0x008fea0003900000 */
[----:B------:R-:W3:Y:S02]  /*194f0*/  @!P1 SYNCS.PHASECHK.TRANS64 P1, [R0+URZ], R3 ;  /* 0x00000003000095a7 */ /* 0x000ee400080210ff */
[----:B---3--:R-:W-:Y:S05]  /*19500*/  @!P1 BRA `(.L_x_275) ;  /* 0xfffffffc00ec9947 */ /* 0x008fea000383ffff */
[----:B------:R-:W-:Y:S05]  /*19510*/  BRA `(.L_x_422) ;  /* 0xffffffa800247947 */ /* 0x000fea000383ffff */
.L_x_280:
[----:B-1----:R-:W-:-:S04]  /*19520*/  MOV R0, UR55 ;  /* 0x0000003700007c02 */ /* 0x002fc80008000f00 */
[----:B------:R1:W2:Y:S03]  /*19530*/  SYNCS.PHASECHK.TRANS64.TRYWAIT P0, [R0+URZ], R3 ;  /* 0x00000003000075a7 */ /* 0x0002a600080011ff */
[----:B--2---:R-:W-:Y:S05]  /*19540*/  @!P0 NANOSLEEP.SYNCS 0x989680 ;  /* 0x009896800000895d */ /* 0x004fea0003900000 */
[----:B------:R-:W2:Y:S02]  /*19550*/  @!P0 SYNCS.PHASECHK.TRANS64 P0, [R0+URZ], R3 ;  /* 0x00000003000085a7 */ /* 0x000ea400080010ff */
[----:B--2---:R-:W-:Y:S05]  /*19560*/  @!P0 BRA `(.L_x_280) ;  /* 0xfffffffc00ec8947 */ /* 0x004fea000383ffff */
[----:B------:R-:W-:Y:S05]  /*19570*/  BRA `(.L_x_423) ;  /* 0xffffffa800c07947 */ /* 0x000fea000383ffff */
.L_x_284:
[----:B------:R-:W-:-:S07]  /*19580*/  MOV R0, UR8 ;  /* 0x0000000800007c02 */ /* 0x000fce0008000f00 */
.L_x_424:
[----:B-1----:R1:W2:Y:S02]  /*19590*/  SYNCS.PHASECHK.TRANS64.TRYWAIT P1, [R0+URZ+0x1c010], R3 ;  /* 0x01c01003000075a7 */ /* 0x0022a400080211ff */
[----:B--2---:R-:W-:Y:S05]  /*195a0*/  @!P1 NANOSLEEP.SYNCS 0x989680 ;  /* 0x009896800000995d */ /* 0x004fea0003900000 */
[----:B------:R-:W2:Y:S02]  /*195b0*/  @!P1 SYNCS.PHASECHK.TRANS64 P1, [R0+URZ+0x1c010], R3 ;  /* 0x01c01003000095a7 */ /* 0x000ea400080210ff */
[----:B--2---:R-:W-:Y:S05]  /*195c0*/  @!P1 BRA `(.L_x_424) ;  /* 0xfffffffc00f09947 */ /* 0x004fea000383ffff */
[----:B------:R-:W-:Y:S05]  /*195d0*/  BRA `(.L_x_425) ;  /* 0xffffffac00b07947 */ /* 0x000fea000383ffff */
.L_x_290:
[----:B-1----:R-:W-:-:S07]  /*195e0*/  MOV R0, UR8 ;  /* 0x0000000800007c02 */ /* 0x002fce0008000f00 */
.L_x_426:
[----:B-1----:R1:W2:Y:S02]  /*195f0*/  SYNCS.PHASECHK.TRANS64.TRYWAIT P1, [R0+URZ+0x1c038], R3 ;  /* 0x01c03803000075a7 */ /* 0x0022a400080211ff */
[----:B--2---:R-:W-:Y:S05]  /*19600*/  @!P1 NANOSLEEP.SYNCS 0x989680 ;  /* 0x009896800000995d */ /* 0x004fea0003900000 */
[----:B------:R-:W2:Y:S02]  /*19610*/  @!P1 SYNCS.PHASECHK.TRANS64 P1, [R0+URZ+0x1c038], R3 ;  /* 0x01c03803000095a7 */ /* 0x000ea400080210ff */
[----:B--2---:R-:W-:Y:S05]  /*19620*/  @!P1 BRA `(.L_x_426) ;  /* 0xfffffffc00f09947 */ /* 0x004fea000383ffff */
[----:B------:R-:W-:Y:S05]  /*19630*/  BRA `(.L_x_427) ;  /* 0xffffffb000247947 */ /* 0x000fea000383ffff */
.L_x_296:
[----:B-1----:R-:W-:-:S07]  /*19640*/  MOV R0, UR8 ;  /* 0x0000000800007c02 */ /* 0x002fce0008000f00 */
.L_x_428:
[----:B-1----:R1:W2:Y:S02]  /*19650*/  SYNCS.PHASECHK.TRANS64.TRYWAIT P1, [R0+URZ+0x1c018], R3 ;  /* 0x01c01803000075a7 */ /* 0x0022a400080211ff */
[----:B--2---:R-:W-:Y:S05]  /*19660*/  @!P1 NANOSLEEP.SYNCS 0x989680 ;  /* 0x009896800000995d */ /* 0x004fea0003900000 */
[----:B------:R-:W2:Y:S02]  /*19670*/  @!P1 SYNCS.PHASECHK.TRANS64 P1, [R0+URZ+0x1c018], R3 ;  /* 0x01c01803000095a7 */ /* 0x000ea400080210ff */
[----:B--2---:R-:W-:Y:S05]  /*19680*/  @!P1 BRA `(.L_x_428) ;  /* 0xfffffffc00f09947 */ /* 0x004fea000383ffff */
[----:B------:R-:W-:Y:S05]  /*19690*/  BRA `(.L_x_429) ;  /* 0xffffffb000947947 */ /* 0x000fea000383ffff */
.L_x_302:
[----:B-1----:R-:W-:-:S07]  /*196a0*/  MOV R0, UR8 ;  /* 0x0000000800007c02 */ /* 0x002fce0008000f00 */
.L_x_430:
[----:B-1----:R1:W2:Y:S02]  /*196b0*/  SYNCS.PHASECHK.TRANS64.TRYWAIT P1, [R0+URZ+0x1c040], R3 ;  /* 0x01c04003000075a7 */ /* 0x0022a400080211ff */
[----:B--2---:R-:W-:Y:S05]  /*196c0*/  @!P1 NANOSLEEP.SYNCS 0x989680 ;  /* 0x009896800000995d */ /* 0x004fea0003900000 */
[----:B------:R-:W2:Y:S02]  /*196d0*/  @!P1 SYNCS.PHASECHK.TRANS64 P1, [R0+URZ+0x1c040], R3 ;  /* 0x01c04003000095a7 */ /* 0x000ea400080210ff */
[----:B--2---:R-:W-:Y:S05]  /*196e0*/  @!P1 BRA `(.L_x_430) ;  /* 0xfffffffc00f09947 */ /* 0x004fea000383ffff */
[----:B------:R-:W-:Y:S05]  /*196f0*/  BRA `(.L_x_431) ;  /* 0xffffffb4000c7947 */ /* 0x000fea000383ffff */
.L_x_308:
[----:B-1----:R-:W-:-:S07]  /*19700*/  MOV R0, UR41 ;  /* 0x0000002900007c02 */ /* 0x002fce0008000f00 */
.L_x_432:
[----:B-1----:R1:W3:Y:S02]  /*19710*/  SYNCS.PHASECHK.TRANS64.TRYWAIT P1, [R0+URZ+0x1c038], R3 ;  /* 0x01c03803000075a7 */ /* 0x0022e400080211ff */
[----:B---3--:R-:W-:Y:S05]  /*19720*/  @!P1 NANOSLEEP.SYNCS 0x989680 ;  /* 0x009896800000995d */ /* 0x008fea0003900000 */
[----:B------:R-:W3:Y:S02]  /*19730*/  @!P1 SYNCS.PHASECHK.TRANS64 P1, [R0+URZ+0x1c038], R3 ;  /* 0x01c03803000095a7 */ /* 0x000ee400080210ff */
[----:B---3--:R-:W-:Y:S05]  /*19740*/  @!P1 BRA `(.L_x_432) ;  /* 0xfffffffc00f09947 */ /* 0x008fea000383ffff */
[----:B------:R-:W-:Y:S05]  /*19750*/  BRA `(.L_x_433) ;  /* 0xffffffb400e07947 */ /* 0x000fea000383ffff */
.L_x_313:
[----:B-1----:R-:W-:-:S07]  /*19760*/  MOV R0, UR25 ;  /* 0x0000001900007c02 */ /* 0x002fce0008000f00 */
.L_x_434:
[----:B-1----:R1:W2:Y:S02]  /*19770*/  SYNCS.PHASECHK.TRANS64.TRYWAIT P1, [R0+URZ+0x1c038], R3 ;  /* 0x01c03803000075a7 */ /* 0x0022a400080211ff */
[----:B--2---:R-:W-:Y:S05]  /*19780*/  @!P1 NANOSLEEP.SYNCS 0x989680 ;  /* 0x009896800000995d */ /* 0x004fea0003900000 */
[----:B------:R-:W2:Y:S02]  /*19790*/  @!P1 SYNCS.PHASECHK.TRANS64 P1, [R0+URZ+0x1c038], R3 ;  /* 0x01c03803000095a7 */ /* 0x000ea400080210ff */
[----:B--2---:R-:W-:Y:S05]  /*197a0*/  @!P1 BRA `(.L_x_434) ;  /* 0xfffffffc00f09947 */ /* 0x004fea000383ffff */
[----:B------:R-:W-:Y:S05]  /*197b0*/  BRA `(.L_x_435) ;  /* 0xffffffb800587947 */ /* 0x000fea000383ffff */
.L_x_318:
[----:B-1----:R-:W-:-:S07]  /*197c0*/  MOV R0, UR33 ;  /* 0x0000002100007c02 */ /* 0x002fce0008000f00 */
.L_x_436:
[----:B-1----:R1:W2:Y:S02]  /*197d0*/  SYNCS.PHASECHK.TRANS64.TRYWAIT P1, [R0+URZ+0x1c038], R3 ;  /* 0x01c03803000075a7 */ /* 0x0022a400080211ff */
[----:B--2---:R-:W-:Y:S05]  /*197e0*/  @!P1 NANOSLEEP.SYNCS 0x989680 ;  /* 0x009896800000995d */ /* 0x004fea0003900000 */
[----:B------:R-:W2:Y:S02]  /*197f0*/  @!P1 SYNCS.PHASECHK.TRANS64 P1, [R0+URZ+0x1c038], R3 ;  /* 0x01c03803000095a7 */ /* 0x000ea400080210ff */
[----:B--2---:R-:W-:Y:S05]  /*19800*/  @!P1 BRA `(.L_x_436) ;  /* 0xfffffffc00f09947 */ /* 0x004fea000383ffff */
[----:B------:R-:W-:Y:S05]  /*19810*/  BRA `(.L_x_437) ;  /* 0xffffffb800d87947 */ /* 0x000fea000383ffff */
.L_x_323:
[----:B-1----:R-:W-:-:S07]  /*19820*/  MOV R0, UR25 ;  /* 0x0000001900007c02 */ /* 0x002fce0008000f00 */
.L_x_438:
[----:B-1----:R1:W2:Y:S02]  /*19830*/  SYNCS.PHASECHK.TRANS64.TRYWAIT P1, [R0+URZ+0x1c038], R3 ;  /* 0x01c03803000075a7 */ /* 0x0022a400080211ff */
[----:B--2---:R-:W-:Y:S05]  /*19840*/  @!P1 NANOSLEEP.SYNCS 0x989680 ;  /* 0x009896800000995d */ /* 0x004fea0003900000 */
[----:B------:R-:W2:Y:S02]  /*19850*/  @!P1 SYNCS.PHASECHK.TRANS64 P1, [R0+URZ+0x1c038], R3 ;  /* 0x01c03803000095a7 */ /* 0x000ea400080210ff */
[----:B--2---:R-:W-:Y:S05]  /*19860*/  @!P1 BRA `(.L_x_438) ;  /* 0xfffffffc00f09947 */ /* 0x004fea000383ffff */
[----:B------:R-:W-:Y:S05]  /*19870*/  BRA `(.L_x_439) ;  /* 0xffffffbc00547947 */ /* 0x000fea000383ffff */
.L_x_328:
[----:B-1----:R-:W-:-:S07]  /*19880*/  MOV R0, UR25 ;  /* 0x0000001900007c02 */ /* 0x002fce0008000f00 */
.L_x_440:
[----:B-1----:R1:W2:Y:S02]  /*19890*/  SYNCS.PHASECHK.TRANS64.TRYWAIT P1, [R0+URZ+0x1c038], R3 ;  /* 0x01c03803000075a7 */ /* 0x0022a400080211ff */
[----:B--2---:R-:W-:Y:S05]  /*198a0*/  @!P1 NANOSLEEP.SYNCS 0x989680 ;  /* 0x009896800000995d */ /* 0x004fea0003900000 */
[----:B------:R-:W2:Y:S02]  /*198b0*/  @!P1 SYNCS.PHASECHK.TRANS64 P1, [R0+URZ+0x1c038], R3 ;  /* 0x01c03803000095a7 */ /* 0x000ea400080210ff */
[----:B--2---:R-:W-:Y:S05]  /*198c0*/  @!P1 BRA `(.L_x_440) ;  /* 0xfffffffc00f09947 */ /* 0x004fea000383ffff */
[----:B------:R-:W-:Y:S05]  /*198d0*/  BRA `(.L_x_441) ;  /* 0xffffffbc00d47947 */ /* 0x000fea000383ffff */
.L_x_333:
[----:B-1----:R-:W-:-:S07]  /*198e0*/  MOV R0, UR25 ;  /* 0x0000001900007c02 */ /* 0x002fce0008000f00 */
.L_x_442:
[----:B-1----:R1:W2:Y:S02]  /*198f0*/  SYNCS.PHASECHK.TRANS64.TRYWAIT P1, [R0+URZ+0x1c038], R3 ;  /* 0x01c03803000075a7 */ /* 0x0022a400080211ff */
[----:B--2---:R-:W-:Y:S05]  /*19900*/  @!P1 NANOSLEEP.SYNCS 0x989680 ;  /* 0x009896800000995d */ /* 0x004fea0003900000 */
[----:B------:R-:W2:Y:S02]  /*19910*/  @!P1 SYNCS.PHASECHK.TRANS64 P1, [R0+URZ+0x1c038], R3 ;  /* 0x01c03803000095a7 */ /* 0x000ea400080210ff */
[----:B--2---:R-:W-:Y:S05]  /*19920*/  @!P1 BRA `(.L_x_442) ;  /* 0xfffffffc00f09947 */ /* 0x004fea000383ffff */
[----:B------:R-:W-:Y:S05]  /*19930*/  BRA `(.L_x_443) ;  /* 0xffffffc000547947 */ /* 0x000fea000383ffff */
.L_x_338:
[----:B-1----:R-:W-:-:S07]  /*19940*/  MOV R0, UR25 ;  /* 0x0000001900007c02 */ /* 0x002fce0008000f00 */
.L_x_444:
[----:B-1----:R1:W2:Y:S02]  /*19950*/  SYNCS.PHASECHK.TRANS64.TRYWAIT P1, [R0+URZ+0x1c038], R3 ;  /* 0x01c03803000075a7 */ /* 0x0022a400080211ff */
[----:B--2---:R-:W-:Y:S05]  /*19960*/  @!P1 NANOSLEEP.SYNCS 0x989680 ;  /* 0x009896800000995d */ /* 0x004fea0003900000 */
[----:B------:R-:W2:Y:S02]  /*19970*/  @!P1 SYNCS.PHASECHK.TRANS64 P1, [R0+URZ+0x1c038], R3 ;  /* 0x01c03803000095a7 */ /* 0x000ea400080210ff */
[----:B--2---:R-:W-:Y:S05]  /*19980*/  @!P1 BRA `(.L_x_444) ;  /* 0xfffffffc00f09947 */ /* 0x004fea000383ffff */
[----:B------:R-:W-:Y:S05]  /*19990*/  BRA `(.L_x_445) ;  /* 0xffffffc000d47947 */ /* 0x000fea000383ffff */
.L_x_343:
[----:B-1----:R-:W-:-:S07]  /*199a0*/  MOV R0, UR25 ;  /* 0x0000001900007c02 */ /* 0x002fce0008000f00 */
.L_x_446:
[----:B-1----:R1:W2:Y:S02]  /*199b0*/  SYNCS.PHASECHK.TRANS64.TRYWAIT P1, [R0+URZ+0x1c038], R3 ;  /* 0x01c03803000075a7 */ /* 0x0022a400080211ff */
[----:B--2---:R-:W-:Y:S05]  /*199c0*/  @!P1 NANOSLEEP.SYNCS 0x989680 ;  /* 0x009896800000995d */ /* 0x004fea0003900000 */
[----:B------:R-:W2:Y:S02]  /*199d0*/  @!P1 SYNCS.PHASECHK.TRANS64 P1, [R0+URZ+0x1c038], R3 ;  /* 0x01c03803000095a7 */ /* 0x000ea400080210ff */
[----:B--2---:R-:W-:Y:S05]  /*199e0*/  @!P1 BRA `(.L_x_446) ;  /* 0xfffffffc00f09947 */ /* 0x004fea000383ffff */
[----:B------:R-:W-:Y:S05]  /*199f0*/  BRA `(.L_x_447) ;  /* 0xffffffc400547947 */ /* 0x000fea000383ffff */
.L_x_349:
[----:B-1----:R-:W-:-:S07]  /*19a00*/  MOV R0, UR33 ;  /* 0x0000002100007c02 */ /* 0x002fce0008000f00 */
.L_x_448:
[----:B-1----:R1:W2:Y:S02]  /*19a10*/  SYNCS.PHASECHK.TRANS64.TRYWAIT P1, [R0+URZ+0x1c038], R3 ;  /* 0x01c03803000075a7 */ /* 0x0022a400080211ff */
[----:B--2---:R-:W-:Y:S05]  /*19a20*/  @!P1 NANOSLEEP.SYNCS 0x989680 ;  /* 0x009896800000995d */ /* 0x004fea0003900000 */
[----:B------:R-:W2:Y:S02]  /*19a30*/  @!P1 SYNCS.PHASECHK.TRANS64 P1, [R0+URZ+0x1c038], R3 ;  /* 0x01c03803000095a7 */ /* 0x000ea400080210ff */
[----:B--2---:R-:W-:Y:S05]  /*19a40*/  @!P1 BRA `(.L_x_448) ;  /* 0xfffffffc00f09947 */ /* 0x004fea000383ffff */
[----:B------:R-:W-:Y:S05]  /*19a50*/  BRA `(.L_x_449) ;  /* 0xffffffc400fc7947 */ /* 0x000fea000383ffff */
.L_x_354:
[----:B-1----:R-:W-:-:S07]  /*19a60*/  MOV R0, UR25 ;  /* 0x0000001900007c02 */ /* 0x002fce0008000f00 */
.L_x_450:
[----:B-1----:R1:W2:Y:S02]  /*19a70*/  SYNCS.PHASECHK.TRANS64.TRYWAIT P1, [R0+URZ+0x1c038], R3 ;  /* 0x01c03803000075a7 */ /* 0x0022a400080211ff */
[----:B--2---:R-:W-:Y:S05]  /*19a80*/  @!P1 NANOSLEEP.SYNCS 0x989680 ;  /* 0x009896800000995d */ /* 0x004fea0003900000 */
[----:B------:R-:W2:Y:S02]  /*19a90*/  @!P1 SYNCS.PHASECHK.TRANS64 P1, [R0+URZ+0x1c038], R3 ;  /* 0x01c03803000095a7 */ /* 0x000ea400080210ff */
[----:B--2---:R-:W-:Y:S05]  /*19aa0*/  @!P1 BRA `(.L_x_450) ;  /* 0xfffffffc00f09947 */ /* 0x004fea000383ffff */
[----:B------:R-:W-:Y:S05]  /*19ab0*/  BRA `(.L_x_451) ;  /* 0xffffffc800787947 */ /* 0x000fea000383ffff */
.L_x_360:
[----:B------:R-:W-:-:S07]  /*19ac0*/  MOV R3, UR24 ;  /* 0x0000001800037c02 */ /* 0x000fce0008000f00 */
.L_x_452:
[----:B-1----:R1:W2:Y:S02]  /*19ad0*/  SYNCS.PHASECHK.TRANS64.TRYWAIT P0, [R3+URZ+0x1c0b0], R0 ;  /* 0x01c0b000030075a7 */ /* 0x0022a400080011ff */
[----:B--2---:R-:W-:Y:S05]  /*19ae0*/  @!P0 NANOSLEEP.SYNCS 0x989680 ;  /* 0x009896800000895d */ /* 0x004fea0003900000 */
[----:B------:R-:W2:Y:S02]  /*19af0*/  @!P0 SYNCS.PHASECHK.TRANS64 P0, [R3+URZ+0x1c0b0], R0 ;  /* 0x01c0b000030085a7 */ /* 0x000ea400080010ff */
[----:B--2---:R-:W-:Y:S05]  /*19b00*/  @!P0 BRA `(.L_x_452) ;  /* 0xfffffffc00f08947 */ /* 0x004fea000383ffff */
[----:B------:R-:W-:Y:S05]  /*19b10*/  BRA `(.L_x_453) ;  /* 0xffffffcc00987947 */ /* 0x000fea000383ffff */
.L_x_364:
[----:B-1----:R-:W-:-:S07]  /*19b20*/  MOV R3, UR24 ;  /* 0x0000001800037c02 */ /* 0x002fce0008000f00 */
.L_x_454:
[----:B-1----:R1:W2:Y:S02]  /*19b30*/  SYNCS.PHASECHK.TRANS64.TRYWAIT P0, [R3+URZ+0x1c0b8], R0 ;  /* 0x01c0b800030075a7 */ /* 0x0022a400080011ff */
[----:B--2---:R-:W-:Y:S05]  /*19b40*/  @!P0 NANOSLEEP.SYNCS 0x989680 ;  /* 0x009896800000895d */ /* 0x004fea0003900000 */
[----:B------:R-:W2:Y:S02]  /*19b50*/  @!P0 SYNCS.PHASECHK.TRANS64 P0, [R3+URZ+0x1c0b8], R0 ;  /* 0x01c0b800030085a7 */ /* 0x000ea400080010ff */
[----:B--2---:R-:W-:Y:S05]  /*19b60*/  @!P0 BRA `(.L_x_454) ;  /* 0xfffffffc00f08947 */ /* 0x004fea000383ffff */
[----:B------:R-:W-:Y:S05]  /*19b70*/  BRA `(.L_x_455) ;  /* 0xffffffd800a47947 */ /* 0x000fea000383ffff */
        .weak           $__internal_0_$__cuda_sm10x_tcgen05_guardrail_trap_col_being_dealloced_not_returned_by_alloc
        .type           $__internal_0_$__cuda_sm10x_tcgen05_guardrail_trap_col_being_dealloced_not_returned_by_alloc,@function
        .size           $__internal_0_$__cuda_sm10x_tcgen05_guardrail_trap_col_being_dealloced_not_returned_by_alloc,($__internal_1_$__cuda_sm10x_tcgen05_guardrail_trap_phase_invalid_during_alloc - $__internal_0_$__cuda_sm10x_tcgen05_guardrail_trap_col_being_dealloced_not_returned_by_alloc)
$__internal_0_$__cuda_sm10x_tcgen05_guardrail_trap_col_being_dealloced_not_returned_by_alloc:
[----:B------:R-:W-:Y:S05]  /*19b80*/  BPT.TRAP 0x1 ;  /* 0x000000040000795c */ /* 0x000fea0000300000 */
[----:B------:R-:W-:-:S04]  /*19b90*/  HFMA2 R3, -RZ, RZ, 0, 0 ;  /* 0x00000000ff037431 */ /* 0x000fc800000001ff */
[----:B------:R-:W-:Y:S05]  /*19ba0*/  RET.REL.NODEC R2 `(_ZN7cutlass13device_kernelINS_4fmha6kernel36Sm100FmhaFwdKernelTmaWarpspecializedIN4cute5tupleIJiiiNS5_IJNS5_IJiiEEEiEEEEEENS1_10collective38Sm100FmhaFwdMainloopTmaWarpspecializedINS_6half_tEffNS5_IJNS4_1CILi256EEENSC_ILi64EEENSC_ILi128EEEEEENS5_IJiNSC_ILi1EEES7_EEENS5_IJiSH_NS5_IJNS5_IJNSC_ILi0EEEiEEEiEEEEEESM_NS9_6NoMaskENS5_IJNSC_ILi2EEESH_SH_EEENSC_ILb0EEEEENS9_38Sm100FmhaFwdEpilogueTmaWarpspecializedISB_fNS5_IJSF_SF_SE_EEESI_NS5_IJSH_S7_EEESQ_EENS2_23IndividualTileSchedulerENS2_41Sm100FmhaCtxKernelWarpspecializedScheduleEEEEEvNT_6ParamsE) ;  /* 0xfffffe6402147950 */ /* 0x000fea0003c3ffff */
        .weak           $__internal_1_$__cuda_sm10x_tcgen05_guardrail_trap_phase_invalid_during_alloc
        .type           $__internal_1_$__cuda_sm10x_tcgen05_guardrail_trap_phase_invalid_during_alloc,@function
        .size           $__internal_1_$__cuda_sm10x_tcgen05_guardrail_trap_phase_invalid_during_alloc,($__internal_2_$__cuda_sm10x_tcgen05_guardrail_trap_unallocated_columns_being_dealloced - $__internal_1_$__cuda_sm10x_tcgen05_guardrail_trap_phase_invalid_during_alloc)
$__internal_1_$__cuda_sm10x_tcgen05_guardrail_trap_phase_invalid_during_alloc:
[----:B------:R-:W-:Y:S05]  /*19bb0*/  BPT.TRAP 0x1 ;  /* 0x000000040000795c */ /* 0x000fea0000300000 */
[----:B------:R-:W-:-:S04]  /*19bc0*/  MOV R3, 0x0 ;  /* 0x0000000000037802 */ /* 0x000fc80000000f00 */
[----:B------:R-:W-:Y:S05]  /*19bd0*/  RET.REL.NODEC R2 `(_ZN7cutlass13device_kernelINS_4fmha6kernel36Sm100FmhaFwdKernelTmaWarpspecializedIN4cute5tupleIJiiiNS5_IJNS5_IJiiEEEiEEEEEENS1_10collective38Sm100FmhaFwdMainloopTmaWarpspecializedINS_6half_tEffNS5_IJNS4_1CILi256EEENSC_ILi64EEENSC_ILi128EEEEEENS5_IJiNSC_ILi1EEES7_EEENS5_IJiSH_NS5_IJNS5_IJNSC_ILi0EEEiEEEiEEEEEESM_NS9_6NoMaskENS5_IJNSC_ILi2EEESH_SH_EEENSC_ILb0EEEEENS9_38Sm100FmhaFwdEpilogueTmaWarpspecializedISB_fNS5_IJSF_SF_SE_EEESI_NS5_IJSH_S7_EEESQ_EENS2_23IndividualTileSchedulerENS2_41Sm100FmhaCtxKernelWarpspecializedScheduleEEEEEvNT_6ParamsE) ;  /* 0xfffffe6402087950 */ /* 0x000fea0003c3ffff */
        .weak           $__internal_2_$__cuda_sm10x_tcgen05_guardrail_trap_unallocated_columns_being_dealloced
        .type           $__internal_2_$__cuda_sm10x_tcgen05_guardrail_trap_unallocated_columns_being_dealloced,@function
        .size           $__internal_2_$__cuda_sm10x_tcgen05_guardrail_trap_unallocated_columns_being_dealloced,($__internal_3_$__cuda_sm3x_div_rn_noftz_f32_slowpath - $__internal_2_$__cuda_sm10x_tcgen05_guardrail_trap_unallocated_columns_being_dealloced)
$__internal_2_$__cuda_sm10x_tcgen05_guardrail_trap_unallocated_columns_being_dealloced:
[----:B------:R-:W-:Y:S05]  /*19be0*/  BPT.TRAP 0x1 ;  /* 0x000000040000795c */ /* 0x000fea0000300000 */
[----:B------:R-:W-:-:S04]  /*19bf0*/  HFMA2 R3, -RZ, RZ, 0, 0 ;  /* 0x00000000ff037431 */ /* 0x000fc800000001ff */
[----:B------:R-:W-:Y:S05]  /*19c00*/  RET.REL.NODEC R2 `(_ZN7cutlass13device_kernelINS_4fmha6kernel36Sm100FmhaFwdKernelTmaWarpspecializedIN4cute5tupleIJiiiNS5_IJNS5_IJiiEEEiEEEEEENS1_10collective38Sm100FmhaFwdMainloopTmaWarpspecializedINS_6half_tEffNS5_IJNS4_1CILi256EEENSC_ILi64EEENSC_ILi128EEEEEENS5_IJiNSC_ILi1EEES7_EEENS5_IJiSH_NS5_IJNS5_IJNSC_ILi0EEEiEEEiEEEEEESM_NS9_6NoMaskENS5_IJNSC_ILi2EEESH_SH_EEENSC_ILb0EEEEENS9_38Sm100FmhaFwdEpilogueTmaWarpspecializedISB_fNS5_IJSF_SF_SE_EEESI_NS5_IJSH_S7_EEESQ_EENS2_23IndividualTileSchedulerENS2_41Sm100FmhaCtxKernelWarpspecializedScheduleEEEEEvNT_6ParamsE) ;  /* 0xfffffe6002fc7950 */ /* 0x000fea0003c3ffff */
        .weak           $__internal_3_$__cuda_sm3x_div_rn_noftz_f32_slowpath
        .type           $__internal_3_$__cuda_sm3x_div_rn_noftz_f32_slowpath,@function
        .size           $__internal_3_$__cuda_sm3x_div_rn_noftz_f32_slowpath,(.L_x_472 - $__internal_3_$__cuda_sm3x_div_rn_noftz_f32_slowpath)
$__internal_3_$__cuda_sm3x_div_rn_noftz_f32_slowpath:
[--C-:B------:R-:W-:Y:S01]  /*19c10*/  SHF.R.U32.HI R3, RZ, 0x17, R24.reuse ;  /* 0x00000017ff037819 */ /* 0x100fe20000011618 */
[----:B------:R-:W-:Y:S01]  /*19c20*/  BSSY.RECONVERGENT B1, `(.L_x_456) ;  /* 0x0000065000017945 */ /* 0x000fe20003800200 */
[--C-:B------:R-:W-:Y:S01]  /*19c30*/  SHF.R.U32.HI R8, RZ, 0x17, R33.reuse ;  /* 0x00000017ff087819 */ /* 0x100fe20000011621 */
[----:B------:R-:W-:Y:S01]  /*19c40*/  IMAD.MOV.U32 R7, RZ, RZ, R33 ;  /* 0x000000ffff077224 */ /* 0x000fe200078e0021 */
[----:B------:R-:W-:Y:S01]  /*19c50*/  LOP3.LUT R3, R3, 0xff, RZ, 0xc0, !PT ;  /* 0x000000ff03037812 */ /* 0x000fe200078ec0ff */
[----:B------:R-:W-:Y:S01]  /*19c60*/  IMAD.MOV.U32 R6, RZ, RZ, R24 ;  /* 0x000000ffff067224 */ /* 0x000fe200078e0018 */
[----:B------:R-:W-:-:S03]  /*19c70*/  LOP3.LUT R8, R8, 0xff, RZ, 0xc0, !PT ;  /* 0x000000ff08087812 */ /* 0x000fc600078ec0ff */
[----:B------:R-:W-:Y:S02]  /*19c80*/  VIADD R0, R3, 0xffffffff ;  /* 0xffffffff03007836 */ /* 0x000fe40000000000 */
[----:B------:R-:W-:-:S03]  /*19c90*/  VIADD R5, R8, 0xffffffff ;  /* 0xffffffff08057836 */ /* 0x000fc60000000000 */
[----:B------:R-:W-:-:S04]  /*19ca0*/  ISETP.GT.U32.AND P0, PT, R0, 0xfd, PT ;  /* 0x000000fd0000780c */ /* 0x000fc80003f04070 */
[----:B------:R-:W-:-:S13]  /*19cb0*/  ISETP.GT.U32.OR P0, PT, R5, 0xfd, P0 ;  /* 0x000000fd0500780c */ /* 0x000fda0000704470 */
[----:B------:R-:W-:Y:S01]  /*19cc0*/  @!P0 IMAD.MOV.U32 R10, RZ, RZ, RZ ;  /* 0x000000ffff0a8224 */ /* 0x000fe200078e00ff */
[----:B------:R-:W-:Y:S06]  /*19cd0*/  @!P0 BRA `(.L_x_457) ;  /* 0x00000000005c8947 */ /* 0x000fec0003800000 */
[----:B------:R-:W-:Y:S02]  /*19ce0*/  FSETP.GTU.FTZ.AND P1, PT, |R33|, +INF , PT ;  /* 0x7f8000002100780b */ /* 0x000fe40003f3c200 */
[----:B------:R-:W-:-:S04]  /*19cf0*/  FSETP.GTU.FTZ.AND P0, PT, |R24|, +INF , PT ;  /* 0x7f8000001800780b */ /* 0x000fc80003f1c200 */
[----:B------:R-:W-:-:S13]  /*19d00*/  PLOP3.LUT P0, PT, P1, P0, PT, 0xf8, 0x8f ;  /* 0x00000000008f781c */ /* 0x000fda0000f01f70 */
[----:B------:R-:W-:Y:S05]  /*19d10*/  @P0 BRA `(.L_x_458) ;  /* 0x0000000400500947 */ /* 0x000fea0003800000 */
[----:B------:R-:W-:-:S13]  /*19d20*/  LOP3.LUT P0, RZ, R6, 0x7fffffff, R7, 0xc8, !PT ;  /* 0x7fffffff06ff7812 */ /* 0x000fda000780c807 */
[----:B------:R-:W-:Y:S05]  /*19d30*/  @!P0 BRA `(.L_x_459) ;  /* 0x0000000400408947 */ /* 0x000fea0003800000 */
[C---:B------:R-:W-:Y:S02]  /*19d40*/  FSETP.NEU.FTZ.AND P0, PT, |R33|.reuse, +INF , PT ;  /* 0x7f8000002100780b */ /* 0x040fe40003f1d200 */
[----:B------:R-:W-:Y:S02]  /*19d50*/  FSETP.NEU.FTZ.AND P1, PT, |R24|, +INF , PT ;  /* 0x7f8000001800780b */ /* 0x000fe40003f3d200 */
[----:B------:R-:W-:-:S11]  /*19d60*/  FSETP.NEU.FTZ.AND P2, PT, |R33|, +INF , PT ;  /* 0x7f8000002100780b */ /* 0x000fd60003f5d200 */
[----:B------:R-:W-:Y:S05]  /*19d70*/  @!P1 BRA !P0, `(.L_x_459) ;  /* 0x0000000400309947 */ /* 0x000fea0004000000 */
[----:B------:R-:W-:-:S04]  /*19d80*/  LOP3.LUT P0, RZ, R7, 0x7fffffff, RZ, 0xc0, !PT ;  /* 0x7fffffff07ff7812 */ /* 0x000fc8000780c0ff */
[----:B------:R-:W-:-:S13]  /*19d90*/  PLOP3.LUT P0, PT, P1, P0, PT, 0x2f, 0xf2 ;  /* 0x0000000000f2781c */ /* 0x000fda0000f00577 */
[----:B------:R-:W-:Y:S05]  /*19da0*/  @P0 BRA `(.L_x_460) ;  /* 0x00000004001c0947 */ /* 0x000fea0003800000 */
[----:B------:R-:W-:-:S04]  /*19db0*/  LOP3.LUT P0, RZ, R6, 0x7fffffff, RZ, 0xc0, !PT ;  /* 0x7fffffff06ff7812 */ /* 0x000fc8000780c0ff */
[----:B------:R-:W-:-:S13]  /*19dc0*/  PLOP3.LUT P0, PT, P2, P0, PT, 0x2f, 0xf2 ;  /* 0x0000000000f2781c */ /* 0x000fda0001700577 */
[----:B------:R-:W-:Y:S05]  /*19dd0*/  @P0 BRA `(.L_x_461) ;  /* 0x0000000400040947 */ /* 0x000fea0003800000 */
[----:B------:R-:W-:Y:S02]  /*19de0*/  ISETP.GE.AND P1, PT, R5, RZ, PT ;  /* 0x000000ff0500720c */ /* 0x000fe40003f26270 */
[----:B------:R-:W-:-:S11]  /*19df0*/  ISETP.GE.AND P0, PT, R0, RZ, PT ;  /* 0x000000ff0000720c */ /* 0x000fd60003f06270 */
[----:B------:R-:W-:Y:S01]  /*19e00*/  @P1 MOV R10, RZ ;  /* 0x000000ff000a1202 */ /* 0x000fe20000000f00 */
[----:B------:R-:W-:Y:S01]  /*19e10*/  @!P1 FFMA R7, R33, 1.84467440737095516160e+19, RZ ;  /* 0x5f80000021079823 */ /* 0x000fe200000000ff */
[----:B------:R-:W-:Y:S01]  /*19e20*/  @!P1 MOV R10, 0xffffffc0 ;  /* 0xffffffc0000a9802 */ /* 0x000fe20000000f00 */
[----:B------:R-:W-:-:S03]  /*19e30*/  @!P0 FFMA R6, R24, 1.84467440737095516160e+19, RZ ;  /* 0x5f80000018068823 */ /* 0x000fc600000000ff */
[----:B------:R-:W-:-:S07]  /*19e40*/  @!P0 IADD3 R10, PT, PT, R10, 0x40, RZ ;  /* 0x000000400a0a8810 */ /* 0x000fce0007ffe0ff */
.L_x_457:
[----:B------:R-:W-:Y:S01]  /*19e50*/  LEA R11, R3, 0xc0800000, 0x17 ;  /* 0xc0800000030b7811 */ /* 0x000fe200078eb8ff */
[----:B------:R-:W-:Y:S01]  /*19e60*/  BSSY.RECONVERGENT B0, `(.L_x_462) ;  /* 0x0000036000007945 */ /* 0x000fe20003800200 */
[----:B------:R-:W-:Y:S02]  /*19e70*/  IADD3 R8, PT, PT, R8, -0x7f, RZ ;  /* 0xffffff8108087810 */ /* 0x000fe40007ffe0ff */
[----:B------:R-:W-:-:S03]  /*19e80*/  IADD3 R11, PT, PT, -R11, R6, RZ ;  /* 0x000000060b0b7210 */ /* 0x000fc60007ffe1ff */
[----:B------:R-:W-:Y:S01]  /*19e90*/  IMAD R9, R8, -0x800000, R7 ;  /* 0xff80000008097824 */ /* 0x000fe200078e0207 */
[----:B------:R-:W1:Y:S01]  /*19ea0*/  MUFU.RCP R5, R11 ;  /* 0x0000000b00057308 */ /* 0x000e620000001000 */
[----:B------:R-:W-:-:S04]  /*19eb0*/  FADD.FTZ R6, -R11, -RZ ;  /* 0x800000ff0b067221 */ /* 0x000fc80000010100 */
[----:B-1----:R-:W-:-:S04]  /*19ec0*/  FFMA R0, R5, R6, 1 ;  /* 0x3f80000005007423 */ /* 0x002fc80000000006 */
[----:B------:R-:W-:-:S04]  /*19ed0*/  FFMA R0, R5, R0, R5 ;  /* 0x0000000005007223 */ /* 0x000fc80000000005 */
[----:B------:R-:W-:-:S04]  /*19ee0*/  FFMA R7, R9, R0, RZ ;  /* 0x0000000009077223 */ /* 0x000fc800000000ff */
[----:B------:R-:W-:-:S04]  /*19ef0*/  FFMA R5, R6, R7, R9 ;  /* 0x0000000706057223 */ /* 0x000fc80000000009 */
[----:B------:R-:W-:-:S04]  /*19f00*/  FFMA R5, R0, R5, R7 ;  /* 0x0000000500057223 */ /* 0x000fc80000000007 */
[----:B------:R-:W-:Y:S01]  /*19f10*/  FFMA R6, R6, R5, R9 ;  /* 0x0000000506067223 */ /* 0x000fe20000000009 */
[----:B------:R-:W-:-:S03]  /*19f20*/  IADD3 R9, PT, PT, R8, 0x7f, -R3 ;  /* 0x0000007f08097810 */ /* 0x000fc60007ffe803 */
[----:B------:R-:W-:Y:S01]  /*19f30*/  FFMA R7, R0, R6, R5 ;  /* 0x0000000600077223 */ /* 0x000fe20000000005 */
[----:B------:R-:W-:-:S04]  /*19f40*/  IADD3 R10, PT, PT, R9, R10, RZ ;  /* 0x0000000a090a7210 */ /* 0x000fc80007ffe0ff */
[----:B------:R-:W-:-:S04]  /*19f50*/  SHF.R.U32.HI R3, RZ, 0x17, R7 ;  /* 0x00000017ff037819 */ /* 0x000fc80000011607 */
[----:B------:R-:W-:-:S04]  /*19f60*/  LOP3.LUT R3, R3, 0xff, RZ, 0xc0, !PT ;  /* 0x000000ff03037812 */ /* 0x000fc800078ec0ff */
[----:B------:R-:W-:-:S04]  /*19f70*/  IADD3 R3, PT, PT, R3, R10, RZ ;  /* 0x0000000a03037210 */ /* 0x000fc80007ffe0ff */
[----:B------:R-:W-:-:S04]  /*19f80*/  IADD3 R8, PT, PT, R3, -0x1, RZ ;  /* 0xffffffff03087810 */ /* 0x000fc80007ffe0ff */
[----:B------:R-:W-:-:S13]  /*19f90*/  ISETP.GE.U32.AND P0, PT, R8, 0xfe, PT ;  /* 0x000000fe0800780c */ /* 0x000fda0003f06070 */
[----:B------:R-:W-:Y:S05]  /*19fa0*/  @!P0 BRA `(.L_x_463) ;  /* 0x0000000000808947 */ /* 0x000fea0003800000 */
[----:B------:R-:W-:-:S13]  /*19fb0*/  ISETP.GT.AND P0, PT, R3, 0xfe, PT ;  /* 0x000000fe0300780c */ /* 0x000fda0003f04270 */
[----:B------:R-:W-:Y:S05]  /*19fc0*/  @P0 BRA `(.L_x_464) ;  /* 0x00000000006c0947 */ /* 0x000fea0003800000 */
[----:B------:R-:W-:-:S13]  /*19fd0*/  ISETP.GE.AND P0, PT, R3, 0x1, PT ;  /* 0x000000010300780c */ /* 0x000fda0003f06270 */
[----:B------:R-:W-:Y:S05]  /*19fe0*/  @P0 BRA `(.L_x_465) ;  /* 0x0000000000740947 */ /* 0x000fea0003800000 */
[----:B------:R-:W-:Y:S02]  /*19ff0*/  ISETP.GE.AND P0, PT, R3, -0x18, PT ;  /* 0xffffffe80300780c */ /* 0x000fe40003f06270 */
[----:B------:R-:W-:-:S11]  /*1a000*/  LOP3.LUT R7, R7, 0x80000000, RZ, 0xc0, !PT ;  /* 0x8000000007077812 */ /* 0x000fd600078ec0ff */
[----:B------:R-:W-:Y:S05]  /*1a010*/  @!P0 BRA `(.L_x_465) ;  /* 0x0000000000688947 */ /* 0x000fea0003800000 */
[CCC-:B------:R-:W-:Y:S01]  /*1a020*/  FFMA.RZ R8, R0.reuse, R6.reuse, R5.reuse ;  /* 0x0000000600087223 */ /* 0x1c0fe2000000c005 */
[CCC-:B------:R-:W-:Y:S01]  /*1a030*/  FFMA.RP R9, R0.reuse, R6.reuse, R5.reuse ;  /* 0x0000000600097223 */ /* 0x1c0fe20000008005 */
[----:B------:R-:W-:Y:S01]  /*1a040*/  FFMA.RM R6, R0, R6, R5 ;  /* 0x0000000600067223 */ /* 0x000fe20000004005 */
[C---:B------:R-:W-:Y:S01]  /*1a050*/  VIADD R0, R3.reuse, 0x20 ;  /* 0x0000002003007836 */ /* 0x040fe20000000000 */
[C---:B------:R-:W-:Y:S02]  /*1a060*/  ISETP.NE.AND P0, PT, R3.reuse, RZ, PT ;  /* 0x000000ff0300720c */ /* 0x040fe40003f05270 */
[----:B------:R-:W-:Y:S02]  /*1a070*/  LOP3.LUT R8, R8, 0x7fffff, RZ, 0xc0, !PT ;  /* 0x007fffff08087812 */ /* 0x000fe400078ec0ff */
[----:B------:R-:W-:Y:S01]  /*1a080*/  ISETP.NE.AND P1, PT, R3, RZ, PT ;  /* 0x000000ff0300720c */ /* 0x000fe20003f25270 */
[----:B------:R-:W-:Y:S01]  /*1a090*/  IMAD.MOV R3, RZ, RZ, -R3 ;  /* 0x000000ffff037224 */ /* 0x000fe200078e0a03 */
[----:B------:R-:W-:-:S02]  /*1a0a0*/  LOP3.LUT R5, R8, 0x800000, RZ, 0xfc, !PT ;  /* 0x0080000008057812 */ /* 0x000fc400078efcff */
[----:B------:R-:W-:Y:S02]  /*1a0b0*/  FSETP.NEU.FTZ.AND P2, PT, R9, R6, PT ;  /* 0x000000060900720b */ /* 0x000fe40003f5d000 */
[----:B------:R-:W-:Y:S02]  /*1a0c0*/  SHF.L.U32 R0, R5, R0, RZ ;  /* 0x0000000005007219 */ /* 0x000fe400000006ff */
[----:B------:R-:W-:Y:S02]  /*1a0d0*/  SEL R6, R3, RZ, P0 ;  /* 0x000000ff03067207 */ /* 0x000fe40000000000 */
[----:B------:R-:W-:Y:S02]  /*1a0e0*/  ISETP.NE.AND P1, PT, R0, RZ, P1 ;  /* 0x000000ff0000720c */ /* 0x000fe40000f25270 */
[----:B------:R-:W-:Y:S02]  /*1a0f0*/  SHF.R.U32.HI R5, RZ, R6, R5 ;  /* 0x00000006ff057219 */ /* 0x000fe40000011605 */
[----:B------:R-:W-:-:S02]  /*1a100*/  PLOP3.LUT P1, PT, P2, P1, PT, 0xf8, 0x8f ;  /* 0x00000000008f781c */ /* 0x000fc40001723f70 */
[----:B------:R-:W-:Y:S02]  /*1a110*/  SHF.R.U32.HI R3, RZ, 0x1, R5 ;  /* 0x00000001ff037819 */ /* 0x000fe40000011605 */
[----:B------:R-:W-:-:S04]  /*1a120*/  SEL R0, RZ, 0x1, !P1 ;  /* 0x00000001ff007807 */ /* 0x000fc80004800000 */
[----:B------:R-:W-:-:S04]  /*1a130*/  LOP3.LUT R0, R0, 0x1, R3, 0xf8, !PT ;  /* 0x0000000100007812 */ /* 0x000fc800078ef803 */
[----:B------:R-:W-:-:S05]  /*1a140*/  LOP3.LUT R0, R0, R5, RZ, 0xc0, !PT ;  /* 0x0000000500007212 */ /* 0x000fca00078ec0ff */
[----:B------:R-:W-:-:S05]  /*1a150*/  IMAD.IADD R0, R3, 0x1, R0 ;  /* 0x0000000103007824 */ /* 0x000fca00078e0200 */
[----:B------:R-:W-:Y:S01]  /*1a160*/  LOP3.LUT R7, R0, R7, RZ, 0xfc, !PT ;  /* 0x0000000700077212 */ /* 0x000fe200078efcff */
[----:B------:R-:W-:Y:S05]  /*1a170*/  BRA `(.L_x_465) ;  /* 0x0000000000107947 */ /* 0x000fea0003800000 */
.L_x_464:
[----:B------:R-:W-:-:S04]  /*1a180*/  LOP3.LUT R7, R7, 0x80000000, RZ, 0xc0, !PT ;  /* 0x8000000007077812 */ /* 0x000fc800078ec0ff */
[----:B------:R-:W-:Y:S01]  /*1a190*/  LOP3.LUT R7, R7, 0x7f800000, RZ, 0xfc, !PT ;  /* 0x7f80000007077812 */ /* 0x000fe200078efcff */
[----:B------:R-:W-:Y:S05]  /*1a1a0*/  BRA `(.L_x_465) ;  /* 0x0000000000047947 */ /* 0x000fea0003800000 */
.L_x_463:
[----:B------:R-:W-:Y:S02]  /*1a1b0*/  LEA R7, R10, R7, 0x17 ;  /* 0x000000070a077211 */ /* 0x000fe400078eb8ff */
.L_x_465:
[----:B------:R-:W-:Y:S05]  /*1a1c0*/  BSYNC.RECONVERGENT B0 ;  /* 0x0000000000007941 */ /* 0x000fea0003800200 */
.L_x_462:
[----:B------:R-:W-:Y:S01]  /*1a1d0*/  MOV R0, R7 ;  /* 0x0000000700007202 */ /* 0x000fe20000000f00 */
[----:B------:R-:W-:Y:S05]  /*1a1e0*/  BRA `(.L_x_466) ;  /* 0x0000000000207947 */ /* 0x000fea0003800000 */
.L_x_461:
[----:B------:R-:W-:-:S04]  /*1a1f0*/  LOP3.LUT R6, R6, 0x80000000, R7, 0x48, !PT ;  /* 0x8000000006067812 */ /* 0x000fc800078e4807 */
[----:B------:R-:W-:Y:S01]  /*1a200*/  LOP3.LUT R0, R6, 0x7f800000, RZ, 0xfc, !PT ;  /* 0x7f80000006007812 */ /* 0x000fe200078efcff */
[----:B------:R-:W-:Y:S05]  /*1a210*/  BRA `(.L_x_466) ;  /* 0x0000000000147947 */ /* 0x000fea0003800000 */
.L_x_460:
[----:B------:R-:W-:Y:S01]  /*1a220*/  LOP3.LUT R0, R6, 0x80000000, R7, 0x48, !PT ;  /* 0x8000000006007812 */ /* 0x000fe200078e4807 */
[----:B------:R-:W-:Y:S05]  /*1a230*/  BRA `(.L_x_466) ;  /* 0x00000000000c7947 */ /* 0x000fea0003800000 */
.L_x_459:
[----:B------:R-:W1:Y:S01]  /*1a240*/  MUFU.RSQ R0, -QNAN ;  /* 0xffc0000000007908 */ /* 0x000e620000001400 */
[----:B------:R-:W-:Y:S05]  /*1a250*/  BRA `(.L_x_466) ;  /* 0x0000000000047947 */ /* 0x000fea0003800000 */
.L_x_458:
[----:B------:R-:W-:-:S07]  /*1a260*/  FADD.FTZ R0, R33, R24 ;  /* 0x0000001821007221 */ /* 0x000fce0000010000 */
.L_x_466:
[----:B------:R-:W-:Y:S05]  /*1a270*/  BSYNC.RECONVERGENT B1 ;  /* 0x0000000000017941 */ /* 0x000fea0003800200 */
.L_x_456:
[----:B------:R-:W-:-:S04]  /*1a280*/  HFMA2 R5, -RZ, RZ, 0, 0 ;  /* 0x00000000ff057431 */ /* 0x000fc800000001ff */
[----:B-1----:R-:W-:Y:S05]  /*1a290*/  RET.REL.NODEC R4 `(_ZN7cutlass13device_kernelINS_4fmha6kernel36Sm100FmhaFwdKernelTmaWarpspecializedIN4cute5tupleIJiiiNS5_IJNS5_IJiiEEEiEEEEEENS1_10collective38Sm100FmhaFwdMainloopTmaWarpspecializedINS_6half_tEffNS5_IJNS4_1CILi256EEENSC_ILi64EEENSC_ILi128EEEEEENS5_IJiNSC_ILi1EEES7_EEENS5_IJiSH_NS5_IJNS5_IJNSC_ILi0EEEiEEEiEEEEEESM_NS9_6NoMaskENS5_IJNSC_ILi2EEESH_SH_EEENSC_ILb0EEEEENS9_38Sm100FmhaFwdEpilogueTmaWarpspecializedISB_fNS5_IJSF_SF_SE_EEESI_NS5_IJSH_S7_EEESQ_EENS2_23IndividualTileSchedulerENS2_41Sm100FmhaCtxKernelWarpspecializedScheduleEEEEEvNT_6ParamsE) ;  /* 0xfffffe5c04587950 */ /* 0x002fea0003c3ffff */
.L_x_467:
[----:B------:R-:W-:-:S00]  /*1a2a0*/  BRA `(.L_x_467) ;  /* 0xfffffffc00fc7947 */ /* 0x000fc0000383ffff */
[----:B------:R-:W-:-:S00]  /*1a2b0*/  NOP ;  /* 0x0000000000007918 */ /* 0x000fc00000000000 */
        /* <DEDUP_REMOVED lines=12> */
.L_x_472:


//--------------------- .nv.global.init           --------------------------
	.section	.nv.global.init,"aw",@progbits
.nv.global.init:
	.type		$str$23,@object
	.size		$str$23,($str$37 - $str$23)
$str$23:
        /*0000*/ 	.byte	0x0a, 0x00
	.type		$str$37,@object
	.size		$str$37,($str$32 - $str$37)
$str$37:
        /*0002*/ 	.byte	0x3a, 0x00
	.type		$str$32,@object
	.size		$str$32,($str$29 - $str$32)
$str$32:
        /*0004*/ 	.byte	0x5f, 0x00
	.type		$str$29,@object
	.size		$str$29,($str$28 - $str$29)
$str$29:
        /*0006*/ 	.byte	0x25, 0x64, 0x00
	.type		$str$28,@object
	.size		$str$28,($str$30 - $str$28)
$str$28:
        /*0009*/ 	.byte	0x25, 0x63, 0x00
	.type		$str$30,@object
	.size		$str$30,($str$31 - $str$30)
$str$30:
        /*000c*/ 	.byte	0x25, 0x73, 0x00
	.type		$str$31,@object
	.size		$str$31,($str$35 - $str$31)
$str$31:
        /*000f*/ 	.byte	0x20, 0x6f, 0x20, 0x00
	.type		$str$35,@object
	.size		$str$35,($str$22 - $str$35)
$str$35:
        /*0013*/ 	.byte	0x70, 0x74, 0x72, 0x5b, 0x00
	.type		$str$22,@object
	.size		$str$22,($str$34 - $str$22)
$str$22:
        /*0018*/ 	.byte	0x73, 0x4f, 0x3a, 0x20, 0x00
	.type		$str$34,@object
	.size		$str$34,($str$36 - $str$34)
$str$34:
        /*001d*/ 	.byte	0x73, 0x6d, 0x65, 0x6d, 0x5f, 0x00
	.type		$str$36,@object
	.size		$str$36,($str$33 - $str$36)
$str$36:
        /*0023*/ 	.byte	0x62, 0x5d, 0x28, 0x25, 0x70, 0x29, 0x00
	.type		$str$33,@object
	.size		$str$33,($str$27 - $str$33)
$str$33:
        /*002a*/ 	.byte	0x53, 0x77, 0x3c, 0x25, 0x64, 0x2c, 0x25, 0x64, 0x2c, 0x25, 0x64, 0x3e, 0x00
	.type		$str$27,@object
	.size		$str$27,($str$26 - $str$27)
$str$27:
        /*0037*/ 	.byte	0x2f, 0x74, 0x6d, 0x70, 0x2f, 0x63, 0x75, 0x74, 0x6c, 0x61, 0x73, 0x73, 0x5f, 0x73, 0x77, 0x65
        /*0047*/ 	.byte	0x65, 0x70, 0x5f, 0x73, 0x72, 0x63, 0x2f, 0x69, 0x6e, 0x63, 0x6c, 0x75, 0x64, 0x65, 0x2f, 0x63
        /*0057*/ 	.byte	0x75, 0x74, 0x65, 0x2f, 0x61, 0x74, 0x6f, 0x6d, 0x2f, 0x63, 0x6f, 0x70, 0x79, 0x5f, 0x74, 0x72
        /*0067*/ 	.byte	0x61, 0x69, 0x74, 0x73, 0x5f, 0x73, 0x6d, 0x31, 0x30, 0x30, 0x2e, 0x68, 0x70, 0x70, 0x00
	.type		$str$26,@object
	.size		$str$26,(__unnamed_4 - $str$26)
$str$26:
        /*0076*/ 	.byte	0x28, 0x28, 0x75, 0x69, 0x6e, 0x74, 0x33, 0x32, 0x5f, 0x74, 0x28, 0x74, 0x68, 0x72, 0x65, 0x61
        /*0086*/ 	.byte	0x64, 0x49, 0x64, 0x78, 0x2e, 0x78, 0x29, 0x20, 0x2f, 0x20, 0x33, 0x32, 0x29, 0x20, 0x25, 0x20
        /*0096*/ 	.byte	0x34, 0x29, 0x20, 0x3d, 0x3d, 0x20, 0x28, 0x28, 0x28, 0x74, 0x6d, 0x65, 0x6d, 0x5f, 0x61, 0x64
        /*00a6*/ 	.byte	0x64, 0x72, 0x20, 0x3e, 0x3e, 0x20, 0x31, 0x36, 0x29, 0x20, 0x2f, 0x20, 0x33, 0x32, 0x29, 0x20
        /*00b6*/ 	.byte	0x25, 0x20, 0x34, 0x29, 0x00
	.type		__unnamed_4,@object
	.size		__unnamed_4,(__unnamed_1 - __unnamed_4)
__unnamed_4:
        /*00bb*/ 	.byte	0x63, 0x6f, 0x6e, 0x73, 0x74, 0x65, 0x78, 0x70, 0x72, 0x20, 0x76, 0x6f, 0x69, 0x64, 0x20, 0x63
        /* <DEDUP_REMOVED lines=36> */
        /*030b*/ 	.byte	0x30, 0x3e, 0x3e, 0x3e, 0x3e, 0x5d, 0x00
	.type		__unnamed_1,@object
	.size		__unnamed_1,(__unnamed_5 - __unnamed_1)
__unnamed_1:
        /* <DEDUP_REMOVED lines=37> */
        /*0562*/ 	.byte	0x3a, 0x43, 0x3c, 0x30, 0x3e, 0x3e, 0x3e, 0x3e, 0x5d, 0x00
	.type		__unnamed_5,@object
	.size		__unnamed_5,(__unnamed_6 - __unnamed_5)
__unnamed_5:
        /* <DEDUP_REMOVED lines=38> */
	.type		__unnamed_6,@object
	.size		__unnamed_6,(__unnamed_7 - __unnamed_6)
__unnamed_6:
        /* <DEDUP_REMOVED lines=37> */
        /*0a16*/ 	.byte	0x74, 0x65, 0x3a, 0x3a, 0x43, 0x3c, 0x30, 0x3e, 0x3e, 0x3e, 0x3e, 0x5d, 0x00
	.type		__unnamed_7,@object
	.size		__unnamed_7,(__unnamed_2 - __unnamed_7)
__unnamed_7:
        /* <DEDUP_REMOVED lines=37> */
        /*0c73*/ 	.byte	0x63, 0x75, 0x74, 0x65, 0x3a, 0x3a, 0x43, 0x3c, 0x30, 0x3e, 0x3e, 0x3e, 0x3e, 0x5d, 0x00
	.type		__unnamed_2,@object
	.size		__unnamed_2,(__unnamed_3 - __unnamed_2)
__unnamed_2:
        /* <DEDUP_REMOVED lines=38> */
	.type		__unnamed_3,@object
	.size		__unnamed_3,(.L_3 - __unnamed_3)
__unnamed_3:
        /* <DEDUP_REMOVED lines=38> */
        /*1142*/ 	.byte	0x3e, 0x3e, 0x5d, 0x00
.L_3:


//--------------------- .nv.shared._ZN7cutlass13device_kernelINS_4fmha6kernel36Sm100FmhaFwdKernelTmaWarpspecializedIN4cute5tupleIJiiiNS5_IJNS5_IJiiEEEiEEEEEENS1_10collective38Sm100FmhaFwdMainloopTmaWarpspecializedINS_6half_tEffNS5_IJNS4_1CILi256EEENSC_ILi64EEENSC_ILi128EEEEEENS5_IJiNSC_ILi1EEES7_EEENS5_IJiSH_NS5_IJNS5_IJNSC_ILi0EEEiEEEiEEEEEESM_NS9_6NoMaskENS5_IJNSC_ILi2EEESH_SH_EEENSC_ILb0EEEEENS9_38Sm100FmhaFwdEpilogueTmaWarpspecializedISB_fNS5_IJSF_SF_SE_EEESI_NS5_IJSH_S7_EEESQ_EENS2_23IndividualTileSchedulerENS2_41Sm100FmhaCtxKernelWarpspecializedScheduleEEEEEvNT_6ParamsE --------------------------
	.section	.nv.shared._ZN7cutlass13device_kernelINS_4fmha6kernel36Sm100FmhaFwdKernelTmaWarpspecializedIN4cute5tupleIJiiiNS5_IJNS5_IJiiEEEiEEEEEENS1_10collective38Sm100FmhaFwdMainloopTmaWarpspecializedINS_6half_tEffNS5_IJNS4_1CILi256EEENSC_ILi64EEENSC_ILi128EEEEEENS5_IJiNSC_ILi1EEES7_EEENS5_IJiSH_NS5_IJNS5_IJNSC_ILi0EEEiEEEiEEEEEESM_NS9_6NoMaskENS5_IJNSC_ILi2EEESH_SH_EEENSC_ILb0EEEEENS9_38Sm100FmhaFwdEpilogueTmaWarpspecializedISB_fNS5_IJSF_SF_SE_EEESI_NS5_IJSH_S7_EEESQ_EENS2_23IndividualTileSchedulerENS2_41Sm100FmhaCtxKernelWarpspecializedScheduleEEEEEvNT_6ParamsE,"aw",@nobits
	.sectionflags	@""
	.align	16
	.zero		1024


//--------------------- .nv.shared.reserved.0     --------------------------
	.section	.nv.shared.reserved.0,"aw",@nobits
	.weak		__nv_reservedSMEM_offset_0_alias
	.size		__nv_reservedSMEM_offset_0_alias, 0, 64
	.other		__nv_reservedSMEM_offset_0_alias,@"STO_CUDA_RESERVED_SHARED STV_DEFAULT"
__nv_reservedSMEM_offset_0_alias:
	.zero		0
.nv.shared.reserved.0:
	.zero		64
	.weak		__nv_reservedSMEM_tcgen05_partition
	.type		__nv_reservedSMEM_tcgen05_partition,@object
	.size		__nv_reservedSMEM_tcgen05_partition,(.L_0 - __nv_reservedSMEM_tcgen05_partition)
__nv_reservedSMEM_tcgen05_partition:
	.zero		32
.L_0:


//--------------------- .nv.global                --------------------------
	.section	.nv.global,"aw",@nobits
.nv.global:
	.type		_ZN39_INTERNAL_6192abc1_4_k_cu_19dce5b9_29104cute1_E,@object
	.size		_ZN39_INTERNAL_6192abc1_4_k_cu_19dce5b9_29104cute1_E,(_ZN39_INTERNAL_6192abc1_4_k_cu_19dce5b9_29104cuda3std3__45__cpo6cbeginE - _ZN39_INTERNAL_6192abc1_4_k_cu_19dce5b9_29104cute1_E)
_ZN39_INTERNAL_6192abc1_4_k_cu_19dce5b9_29104cute1_E:
	.zero		1
	.type		_ZN39_INTERNAL_6192abc1_4_k_cu_19dce5b9_29104cuda3std3__45__cpo6cbeginE,@object
	.size		_ZN39_INTERNAL_6192abc1_4_k_cu_19dce5b9_29104cuda3std3__45__cpo6cbeginE,(_ZN39_INTERNAL_6192abc1_4_k_cu_19dce5b9_29104cuda3std3__48in_placeE - _ZN39_INTERNAL_6192abc1_4_k_cu_19dce5b9_29104cuda3std3__45__cpo6cbeginE)
_ZN39_INTERNAL_6192abc1_4_k_cu_19dce5b9_29104cuda3std3__45__cpo6cbeginE:
	.zero		1
	.type		_ZN39_INTERNAL_6192abc1_4_k_cu_19dce5b9_29104cuda3std3__48in_placeE,@object
	.size		_ZN39_INTERNAL_6192abc1_4_k_cu_19dce5b9_29104cuda3std3__48in_placeE,(_ZN39_INTERNAL_6192abc1_4_k_cu_19dce5b9_29104cuda3std6ranges3__45__cpo9iter_moveE - _ZN39_INTERNAL_6192abc1_4_k_cu_19dce5b9_29104cuda3std3__48in_placeE)
_ZN39_INTERNAL_6192abc1_4_k_cu_19dce5b9_29104cuda3std3__48in_placeE:
	.zero		1
	.type		_ZN39_INTERNAL_6192abc1_4_k_cu_19dce5b9_29104cuda3std6ranges3__45__cpo9iter_moveE,@object
	.size		_ZN39_INTERNAL_6192abc1_4_k_cu_19dce5b9_29104cuda3std6ranges3__45__cpo9iter_moveE,(_ZN39_INTERNAL_6192abc1_4_k_cu_19dce5b9_29104cuda3std3__45__cpo5beginE - _ZN39_INTERNAL_6192abc1_4_k_cu_19dce5b9_29104cuda3std6ranges3__45__cpo9iter_moveE)
_ZN39_INTERNAL_6192abc1_4_k_cu_19dce5b9_29104cuda3std6ranges3__45__cpo9iter_moveE:
	.zero		1
	.type		_ZN39_INTERNAL_6192abc1_4_k_cu_19dce5b9_29104cuda3std3__45__cpo5beginE,@object
	.size		_ZN39_INTERNAL_6192abc1_4_k_cu_19dce5b9_29104cuda3std3__45__cpo5beginE,(_ZN39_INTERNAL_6192abc1_4_k_cu_19dce5b9_29104cuda3std3__441_GLOBAL__N__6192abc1_4_k_cu_19dce5b9_29106ignoreE - _ZN39_INTERNAL_6192abc1_4_k_cu_19dce5b9_29104cuda3std3__45__cpo5beginE)
_ZN39_INTERNAL_6192abc1_4_k_cu_19dce5b9_29104cuda3std3__45__cpo5beginE:
	.zero		1
	.type		_ZN39_INTERNAL_6192abc1_4_k_cu_19dce5b9_29104cuda3std3__441_GLOBAL__N__6192abc1_4_k_cu_19dce5b9_29106ignoreE,@object
	.size		_ZN39_INTERNAL_6192abc1_4_k_cu_19dce5b9_29104cuda3std3__441_GLOBAL__N__6192abc1_4_k_cu_19dce5b9_29106ignoreE,(_ZN39_INTERNAL_6192abc1_4_k_cu_19dce5b9_29104cute7productE - _ZN39_INTERNAL_6192abc1_4_k_cu_19dce5b9_29104cuda3std3__441_GLOBAL__N__6192abc1_4_k_cu_19dce5b9_29106ignoreE)
_ZN39_INTERNAL_6192abc1_4_k_cu_19dce5b9_29104cuda3std3__441_GLOBAL__N__6192abc1_4_k_cu_19dce5b9_29106ignoreE:
	.zero		1
	.type		_ZN39_INTERNAL_6192abc1_4_k_cu_19dce5b9_29104cute7productE,@object
	.size		_ZN39_INTERNAL_6192abc1_4_k_cu_19dce5b9_29104cute7productE,(_ZN39_INTERNAL_6192abc1_4_k_cu_19dce5b9_29104cuda3std3__45__cpo3endE - _ZN39_INTERNAL_6192abc1_4_k_cu_19dce5b9_29104cute7productE)
_ZN39_INTERNAL_6192abc1_4_k_cu_19dce5b9_29104cute7productE:
	.zero		1
	.type		_ZN39_INTERNAL_6192abc1_4_k_cu_19dce5b9_29104cuda3std3__45__cpo3endE,@object
	.size		_ZN39_INTERNAL_6192abc1_4_k_cu_19dce5b9_29104cuda3std3__45__cpo3endE,(_ZN39_INTERNAL_6192abc1_4_k_cu_19dce5b9_29104cuda3std3__419piecewise_constructE - _ZN39_INTERNAL_6192abc1_4_k_cu_19dce5b9_29104cuda3std3__45__cpo3endE)
_ZN39_INTERNAL_6192abc1_4_k_cu_19dce5b9_29104cuda3std3__45__cpo3endE:
	.zero		1
	.type		_ZN39_INTERNAL_6192abc1_4_k_cu_19dce5b9_29104cuda3std3__419piecewise_constructE,@object
	.size		_ZN39_INTERNAL_6192abc1_4_k_cu_19dce5b9_29104cuda3std3__419piecewise_constructE,(_ZN39_INTERNAL_6192abc1_4_k_cu_19dce5b9_29104cuda3std3__45__cpo4cendE - _ZN39_INTERNAL_6192abc1_4_k_cu_19dce5b9_29104cuda3std3__419piecewise_constructE)
_ZN39_INTERNAL_6192abc1_4_k_cu_19dce5b9_29104cuda3std3__419piecewise_constructE:
	.zero		1
	.type		_ZN39_INTERNAL_6192abc1_4_k_cu_19dce5b9_29104cuda3std3__45__cpo4cendE,@object
	.size		_ZN39_INTERNAL_6192abc1_4_k_cu_19dce5b9_29104cuda3std3__45__cpo4cendE,(_ZN39_INTERNAL_6192abc1_4_k_cu_19dce5b9_29104cuda3std6ranges3__45__cpo4swapE - _ZN39_INTERNAL_6192abc1_4_k_cu_19dce5b9_29104cuda3std3__45__cpo4cendE)
_ZN39_INTERNAL_6192abc1_4_k_cu_19dce5b9_29104cuda3std3__45__cpo4cendE:
	.zero		1
	.type		_ZN39_INTERNAL_6192abc1_4_k_cu_19dce5b9_29104cuda3std6ranges3__45__cpo4swapE,@object
	.size		_ZN39_INTERNAL_6192abc1_4_k_cu_19dce5b9_29104cuda3std6ranges3__45__cpo4swapE,(.L_15 - _ZN39_INTERNAL_6192abc1_4_k_cu_19dce5b9_29104cuda3std6ranges3__45__cpo4swapE)
_ZN39_INTERNAL_6192abc1_4_k_cu_19dce5b9_29104cuda3std6ranges3__45__cpo4swapE:
	.zero		1
.L_15:


//--------------------- .nv.constant0._ZN7cutlass13device_kernelINS_4fmha6kernel36Sm100FmhaFwdKernelTmaWarpspecializedIN4cute5tupleIJiiiNS5_IJNS5_IJiiEEEiEEEEEENS1_10collective38Sm100FmhaFwdMainloopTmaWarpspecializedINS_6half_tEffNS5_IJNS4_1CILi256EEENSC_ILi64EEENSC_ILi128EEEEEENS5_IJiNSC_ILi1EEES7_EEENS5_IJiSH_NS5_IJNS5_IJNSC_ILi0EEEiEEEiEEEEEESM_NS9_6NoMaskENS5_IJNSC_ILi2EEESH_SH_EEENSC_ILb0EEEEENS9_38Sm100FmhaFwdEpilogueTmaWarpspecializedISB_fNS5_IJSF_SF_SE_EEESI_NS5_IJSH_S7_EEESQ_EENS2_23IndividualTileSchedulerENS2_41Sm100FmhaCtxKernelWarpspecializedScheduleEEEEEvNT_6ParamsE --------------------------
	.section	.nv.constant0._ZN7cutlass13device_kernelINS_4fmha6kernel36Sm100FmhaFwdKernelTmaWarpspecializedIN4cute5tupleIJiiiNS5_IJNS5_IJiiEEEiEEEEEENS1_10collective38Sm100FmhaFwdMainloopTmaWarpspecializedINS_6half_tEffNS5_IJNS4_1CILi256EEENSC_ILi64EEENSC_ILi128EEEEEENS5_IJiNSC_ILi1EEES7_EEENS5_IJiSH_NS5_IJNS5_IJNSC_ILi0EEEiEEEiEEEEEESM_NS9_6NoMaskENS5_IJNSC_ILi2EEESH_SH_EEENSC_ILb0EEEEENS9_38Sm100FmhaFwdEpilogueTmaWarpspecializedISB_fNS5_IJSF_SF_SE_EEESI_NS5_IJSH_S7_EEESQ_EENS2_23IndividualTileSchedulerENS2_41Sm100FmhaCtxKernelWarpspecializedScheduleEEEEEvNT_6ParamsE,"a",@progbits
	.sectionflags	@""
	.align	4
.nv.constant0._ZN7cutlass13device_kernelINS_4fmha6kernel36Sm100FmhaFwdKernelTmaWarpspecializedIN4cute5tupleIJiiiNS5_IJNS5_IJiiEEEiEEEEEENS1_10collective38Sm100FmhaFwdMainloopTmaWarpspecializedINS_6half_tEffNS5_IJNS4_1CILi256EEENSC_ILi64EEENSC_ILi128EEEEEENS5_IJiNSC_ILi1EEES7_EEENS5_IJiSH_NS5_IJNS5_IJNSC_ILi0EEEiEEEiEEEEEESM_NS9_6NoMaskENS5_IJNSC_ILi2EEESH_SH_EEENSC_ILb0EEEEENS9_38Sm100FmhaFwdEpilogueTmaWarpspecializedISB_fNS5_IJSF_SF_SE_EEESI_NS5_IJSH_S7_EEESQ_EENS2_23IndividualTileSchedulerENS2_41Sm100FmhaCtxKernelWarpspecializedScheduleEEEEEvNT_6ParamsE:
	.zero		2432


//--------------------- SYMBOLS --------------------------

	.type		.nv.reservedSmem.offset0,@object
	.size		.nv.reservedSmem.offset0,0x4
	.type		.nv.reservedSmem.cap,@object
	.size		.nv.reservedSmem.cap,0x4
	.type		vprintf,@function
	.type		__assertfail,@function
